def matmul_kernel(
    a_ptr,
    b_ptr,
    c_ptr,
    M,
    N,
    K,
    stride_am,
    stride_ak,
    stride_bk,
    stride_bn,
    stride_cm,
    stride_cn,
    BLOCK_M: tl.constexpr,
    BLOCK_N: tl.constexpr,
    BLOCK_K: tl.constexpr,
    GROUP_M: tl.constexpr,
):
    pid = tl.program_id(axis=0)
    num_pid_m = tl.cdiv(M, BLOCK_M)
    num_pid_n = tl.cdiv(N, BLOCK_N)
    num_pid_in_group = GROUP_M * num_pid_n
    group_id = pid // num_pid_in_group
    first_pid_m = group_id * GROUP_M
    group_size_m = min(num_pid_m - first_pid_m, GROUP_M)
    pid_m = first_pid_m + ((pid % num_pid_in_group) % group_size_m)
    pid_n = (pid % num_pid_in_group) // group_size_m

    offs_am = (pid_m * BLOCK_M + tl.arange(0, BLOCK_M)) % M
    offs_bn = (pid_n * BLOCK_N + tl.arange(0, BLOCK_N)) % N
    offs_k = tl.arange(0, BLOCK_K)
    a_ptrs = a_ptr + offs_am[:, None] * stride_am + offs_k[None, :] * stride_ak
    b_ptrs = b_ptr + offs_k[:, None] * stride_bk + offs_bn[None, :] * stride_bn

    acc = tl.zeros((BLOCK_M, BLOCK_N), dtype=tl.float32)
    for kk in range(0, tl.cdiv(K, BLOCK_K)):
        a = tl.load(a_ptrs, mask=offs_k[None, :] < K - kk * BLOCK_K, other=0.0)
        b = tl.load(b_ptrs, mask=offs_k[:, None] < K - kk * BLOCK_K, other=0.0)
        acc = tl.dot(a, b, acc)
        a_ptrs += BLOCK_K * stride_ak
        b_ptrs += BLOCK_K * stride_bk

    c = acc.to(c_ptr.dtype.element_ty)
    offs_cm = pid_m * BLOCK_M + tl.arange(0, BLOCK_M)
    offs_cn = pid_n * BLOCK_N + tl.arange(0, BLOCK_N)
    c_ptrs = c_ptr + offs_cm[:, None] * stride_cm + offs_cn[None, :] * stride_cn
    mask = (offs_cm[:, None] < M) & (offs_cn[None, :] < N)
    tl.store(c_ptrs, c, mask=mask)

# config = {"BLOCK_K": 128, "BLOCK_M": 512, "BLOCK_N": 64, "GROUP_M": 8, "arch": "sm_80", "dtype": "bf16", "num_ctas": 1, "num_stages": 2, "num_warps": 8}
# arch = sm_80


// ===== COMPILED SASS (sm_80) =====

	.target	sm_80

	.elftype	@"ET_EXEC"


//--------------------- .note.nv.tkinfo           --------------------------
	.section	.note.nv.tkinfo,"",@"SHT_NOTE"
	.sectionflags	@"SHF_NOTE_NV_TKINFO"
	.tkinfo
        /*0018*/ 	.word	0x00000002
        /*0030*/ 	.string	""
        /*0030*/ 	.string	"ptxas"
        /*0030*/ 	.string	"Cuda compilation tools, release 13.0, V13.0.88"
        /*0030*/ 	.string	"Build cuda_13.0.r13.0/compiler.36424714_0"
        /*0030*/ 	.string	"-v  -suppress-debug-info  -lineinfo  -arch sm_80 "



//--------------------- .note.nv.cuinfo           --------------------------
	.section	.note.nv.cuinfo,"",@"SHT_NOTE"
	.sectionflags	@"SHF_NOTE_NV_CUINFO"
        /*0018*/ 	.short	0x0002
        /*001a*/ 	.short	0x0050
        /*001c*/ 	.short	0x0082
	.zero		2


//--------------------- .nv.info                  --------------------------
	.section	.nv.info,"",@"SHT_CUDA_INFO"
	.align	4


	//----- nvinfo : EIATTR_REGCOUNT
	.align		4
        /*0000*/ 	.byte	0x04, 0x2f
        /*0002*/ 	.short	(.L_1 - .L_0)
	.align		4
.L_0:
        /*0004*/ 	.word	index@(matmul_kernel)
        /*0008*/ 	.word	0x00000020


	//----- nvinfo : EIATTR_FRAME_SIZE
	.align		4
.L_1:
        /*000c*/ 	.byte	0x04, 0x11
        /*000e*/ 	.short	(.L_3 - .L_2)
	.align		4
.L_2:
        /*0010*/ 	.word	index@(matmul_kernel)
        /*0014*/ 	.word	0x000025b0


	//----- nvinfo : EIATTR_MIN_STACK_SIZE
	.align		4
.L_3:
        /*0018*/ 	.byte	0x04, 0x12
        /*001a*/ 	.short	(.L_5 - .L_4)
	.align		4
.L_4:
        /*001c*/ 	.word	index@(matmul_kernel)
        /*0020*/ 	.word	0x000025b0
.L_5:


//--------------------- .nv.info.matmul_kernel    --------------------------
	.section	.nv.info.matmul_kernel,"",@"SHT_CUDA_INFO"
	.sectionflags	@""
	.align	4


	//----- nvinfo : EIATTR_CUDA_API_VERSION
	.align		4
        /*0000*/ 	.byte	0x04, 0x37
        /*0002*/ 	.short	(.L_7 - .L_6)
.L_6:
        /*0004*/ 	.word	0x00000082


	//----- nvinfo : EIATTR_SW2861232_WAR
	.align		4
.L_7:
        /*0008*/ 	.byte	0x01, 0x35
	.zero		2


	//----- nvinfo : EIATTR_PARAM_CBANK
	.align		4
        /*000c*/ 	.byte	0x04, 0x0a
        /*000e*/ 	.short	(.L_9 - .L_8)
	.align		4
.L_8:
        /*0010*/ 	.word	index@(.nv.constant0.matmul_kernel)
        /*0014*/ 	.short	0x0160
        /*0016*/ 	.short	0x0050


	//----- nvinfo : EIATTR_CBANK_PARAM_SIZE
	.align		4
.L_9:
        /*0018*/ 	.byte	0x03, 0x19
        /*001a*/ 	.short	0x0050


	//----- nvinfo : EIATTR_KPARAM_INFO
	.align		4
        /*001c*/ 	.byte	0x04, 0x17
        /*001e*/ 	.short	(.L_11 - .L_10)
.L_10:
        /*0020*/ 	.word	0x00000000
        /*0024*/ 	.short	0x000d
        /*0026*/ 	.short	0x0048
        /*0028*/ 	.byte	0x00, 0xf4, 0x21, 0x00


	//----- nvinfo : EIATTR_KPARAM_INFO
	.align		4
.L_11:
        /*002c*/ 	.byte	0x04, 0x17
        /*002e*/ 	.short	(.L_13 - .L_12)
.L_12:
        /*0030*/ 	.word	0x00000000
        /*0034*/ 	.short	0x000c
        /*0036*/ 	.short	0x0040
        /*0038*/ 	.byte	0x00, 0xf4, 0x21, 0x00


	//----- nvinfo : EIATTR_KPARAM_INFO
	.align		4
.L_13:
        /*003c*/ 	.byte	0x04, 0x17
        /*003e*/ 	.short	(.L_15 - .L_14)
.L_14:
        /*0040*/ 	.word	0x00000000
        /*0044*/ 	.short	0x000b
        /*0046*/ 	.short	0x0038
        /*0048*/ 	.byte	0x00, 0xf0, 0x11, 0x00


	//----- nvinfo : EIATTR_KPARAM_INFO
	.align		4
.L_15:
        /*004c*/ 	.byte	0x04, 0x17
        /*004e*/ 	.short	(.L_17 - .L_16)
.L_16:
        /*0050*/ 	.word	0x00000000
        /*0054*/ 	.short	0x000a
        /*0056*/ 	.short	0x0034
        /*0058*/ 	.byte	0x00, 0xf0, 0x11, 0x00


	//----- nvinfo : EIATTR_KPARAM_INFO
	.align		4
.L_17:
        /*005c*/ 	.byte	0x04, 0x17
        /*005e*/ 	.short	(.L_19 - .L_18)
.L_18:
        /*0060*/ 	.word	0x00000000
        /*0064*/ 	.short	0x0009
        /*0066*/ 	.short	0x0030
        /*0068*/ 	.byte	0x00, 0xf0, 0x11, 0x00


	//----- nvinfo : EIATTR_KPARAM_INFO
	.align		4
.L_19:
        /*006c*/ 	.byte	0x04, 0x17
        /*006e*/ 	.short	(.L_21 - .L_20)
.L_20:
        /*0070*/ 	.word	0x00000000
        /*0074*/ 	.short	0x0008
        /*0076*/ 	.short	0x002c
        /*0078*/ 	.byte	0x00, 0xf0, 0x11, 0x00


	//----- nvinfo : EIATTR_KPARAM_INFO
	.align		4
.L_21:
        /*007c*/ 	.byte	0x04, 0x17
        /*007e*/ 	.short	(.L_23 - .L_22)
.L_22:
        /*0080*/ 	.word	0x00000000
        /*0084*/ 	.short	0x0007
        /*0086*/ 	.short	0x0028
        /*0088*/ 	.byte	0x00, 0xf0, 0x11, 0x00


	//----- nvinfo : EIATTR_KPARAM_INFO
	.align		4
.L_23:
        /*008c*/ 	.byte	0x04, 0x17
        /*008e*/ 	.short	(.L_25 - .L_24)
.L_24:
        /*0090*/ 	.word	0x00000000
        /*0094*/ 	.short	0x0006
        /*0096*/ 	.short	0x0024
        /*0098*/ 	.byte	0x00, 0xf0, 0x11, 0x00


	//----- nvinfo : EIATTR_KPARAM_INFO
	.align		4
.L_25:
        /*009c*/ 	.byte	0x04, 0x17
        /*009e*/ 	.short	(.L_27 - .L_26)
.L_26:
        /*00a0*/ 	.word	0x00000000
        /*00a4*/ 	.short	0x0005
        /*00a6*/ 	.short	0x0020
        /*00a8*/ 	.byte	0x00, 0xf0, 0x11, 0x00


	//----- nvinfo : EIATTR_KPARAM_INFO
	.align		4
.L_27:
        /*00ac*/ 	.byte	0x04, 0x17
        /*00ae*/ 	.short	(.L_29 - .L_28)
.L_28:
        /*00b0*/ 	.word	0x00000000
        /*00b4*/ 	.short	0x0004
        /*00b6*/ 	.short	0x001c
        /*00b8*/ 	.byte	0x00, 0xf0, 0x11, 0x00


	//----- nvinfo : EIATTR_KPARAM_INFO
	.align		4
.L_29:
        /*00bc*/ 	.byte	0x04, 0x17
        /*00be*/ 	.short	(.L_31 - .L_30)
.L_30:
        /*00c0*/ 	.word	0x00000000
        /*00c4*/ 	.short	0x0003
        /*00c6*/ 	.short	0x0018
        /*00c8*/ 	.byte	0x00, 0xf0, 0x11, 0x00


	//----- nvinfo : EIATTR_KPARAM_INFO
	.align		4
.L_31:
        /*00cc*/ 	.byte	0x04, 0x17
        /*00ce*/ 	.short	(.L_33 - .L_32)
.L_32:
        /*00d0*/ 	.word	0x00000000
        /*00d4*/ 	.short	0x0002
        /*00d6*/ 	.short	0x0010
        /*00d8*/ 	.byte	0x00, 0xf4, 0x21, 0x00


	//----- nvinfo : EIATTR_KPARAM_INFO
	.align		4
.L_33:
        /*00dc*/ 	.byte	0x04, 0x17
        /*00de*/ 	.short	(.L_35 - .L_34)
.L_34:
        /*00e0*/ 	.word	0x00000000
        /*00e4*/ 	.short	0x0001
        /*00e6*/ 	.short	0x0008
        /*00e8*/ 	.byte	0x00, 0xf4, 0x21, 0x00


	//----- nvinfo : EIATTR_KPARAM_INFO
	.align		4
.L_35:
        /*00ec*/ 	.byte	0x04, 0x17
        /*00ee*/ 	.short	(.L_37 - .L_36)
.L_36:
        /*00f0*/ 	.word	0x00000000
        /*00f4*/ 	.short	0x0000
        /*00f6*/ 	.short	0x0000
        /*00f8*/ 	.byte	0x00, 0xf4, 0x21, 0x00


	//----- nvinfo : EIATTR_MAXREG_COUNT
	.align		4
.L_37:
        /*00fc*/ 	.byte	0x03, 0x1b
        /*00fe*/ 	.short	0x00ff


	//----- nvinfo : EIATTR_NUM_BARRIERS
	.align		4
        /*0100*/ 	.byte	0x02, 0x4c
        /*0102*/ 	.byte	0x01
	.zero		1


	//----- nvinfo : EIATTR_ANNOTATIONS
	.align		4
        /*0104*/ 	.byte	0x04, 0x55
        /*0106*/ 	.short	(.L_39 - .L_38)


	//   ....[0]....
.L_38:
        /*0108*/ 	.word	0x00000001
        /*010c*/ 	.byte	0x10, 0x05, 0x00, 0x00, 0x01, 0x00, 0x00, 0x00, 0x20, 0x05, 0x00, 0x00, 0x01, 0x00, 0x00, 0x00
        /* <DEDUP_REMOVED lines=3438> */
        /*d7fc*/ 	.byte	0x50, 0xff, 0x02, 0x00


	//----- nvinfo : EIATTR_MERCURY_ISA_VERSION
	.align		4
.L_39:
        /*d800*/ 	.byte	0x03, 0x5f
        /*d802*/ 	.short	0x0000


	//----- nvinfo : EIATTR_EXIT_INSTR_OFFSETS
	.align		4
        /*d804*/ 	.byte	0x04, 0x1c
        /*d806*/ 	.short	(.L_41 - .L_40)


	//   ....[0]....
.L_40:
        /*d808*/ 	.word	0x000302e0


	//   ....[1]....
        /*d80c*/ 	.word	0x00030310


	//----- nvinfo : EIATTR_REQNTID
	.align		4
.L_41:
        /*d810*/ 	.byte	0x04, 0x10
        /*d812*/ 	.short	(.L_43 - .L_42)
.L_42:
        /*d814*/ 	.word	0x00000100
        /*d818*/ 	.word	0x00000001
        /*d81c*/ 	.word	0x00000001
.L_43:


//--------------------- .nv.callgraph             --------------------------
	.section	.nv.callgraph,"",@"SHT_CUDA_CALLGRAPH"
	.align	4
	.sectionentsize	8
	.align		4
        /*0000*/ 	.word	0x00000000
	.align		4
        /*0004*/ 	.word	0xffffffff
	.align		4
        /*0008*/ 	.word	0x00000000
	.align		4
        /*000c*/ 	.word	0xfffffffe
	.align		4
        /*0010*/ 	.word	0x00000000
	.align		4
        /*0014*/ 	.word	0xfffffffd
	.align		4
        /*0018*/ 	.word	0x00000000
	.align		4
        /*001c*/ 	.word	0xfffffffc


//--------------------- .nv.rel.action            --------------------------
	.section	.nv.rel.action,"",@"SHT_CUDA_RELOCINFO"
	.align	8
	.sectionentsize	8
        /*0000*/ 	.byte	0x73, 0x00, 0x00, 0x00, 0x00, 0x00, 0x00, 0x00, 0x00, 0x00, 0x00, 0x11, 0x25, 0x00, 0x05, 0x36


//--------------------- .nv.constant0.matmul_kernel --------------------------
	.section	.nv.constant0.matmul_kernel,"a",@progbits
	.sectionflags	@""
	.align	4
.nv.constant0.matmul_kernel:
	.zero		432


//--------------------- .text.matmul_kernel       --------------------------
	.section	.text.matmul_kernel,"ax",@progbits
	.sectioninfo	@"SHI_REGISTERS=32"
	.align	128
        .global         matmul_kernel
        .type           matmul_kernel,@function
        .size           matmul_kernel,(.L_x_5 - matmul_kernel)
        .other          matmul_kernel,@"STO_CUDA_ENTRY STV_DEFAULT"
matmul_kernel:
.text.matmul_kernel:
[----:B------:R-:W-:-:S03]  /*0000*/  IMAD.MOV.U32 R1, RZ, RZ, c[0x0][0x28] ;  /* 0x00000a00ff017624 */ /* 0x000fc600078e00ff */
[----:B------:R-:W-:Y:S01]  /*0010*/  IMAD.MOV.U32 R0, RZ, RZ, c[0x0][0x17c] ;  /* 0x00005f00ff007624 */ /* 0x000fe200078e00ff */
[----:B------:R-:W0:Y:S01]  /*0020*/  S2R R28, SR_TID.X ;  /* 0x00000000001c7919 */ /* 0x000e220000002100 */
[----:B------:R-:W-:Y:S01]  /*0030*/  IADD3 R1, R1, -0x25b0, RZ ;  /* 0xffffda5001017810 */ /* 0x000fe20007ffe0ff */
[----:B------:R-:W-:Y:S02]  /*0040*/  ULDC.64 UR6, c[0x0][0x118] ;  /* 0x0000460000067ab9 */ /* 0x000fe40000000a00 */
[----:B------:R-:W-:-:S04]  /*0050*/  IADD3 R0, R0, 0x3f, RZ ;  /* 0x0000003f00007810 */ /* 0x000fc80007ffe0ff */
[----:B------:R-:W-:-:S04]  /*0060*/  SHF.R.S32.HI R3, RZ, 0x1f, R0 ;  /* 0x0000001fff037819 */ /* 0x000fc80000011400 */
[----:B------:R-:W-:-:S04]  /*0070*/  LEA.HI R3, R3, R0, RZ, 0x6 ;  /* 0x0000000003037211 */ /* 0x000fc800078f30ff */
[----:B------:R-:W-:Y:S02]  /*0080*/  SHF.R.S32.HI R0, RZ, 0x6, R3 ;  /* 0x00000006ff007819 */ /* 0x000fe40000011403 */
[----:B------:R-:W1:Y:S03]  /*0090*/  S2R R3, SR_CTAID.X ;  /* 0x0000000000037919 */ /* 0x000e660000002500 */
[----:B------:R-:W-:Y:S01]  /*00a0*/  IMAD.SHL.U32 R0, R0, 0x8, RZ ;  /* 0x0000000800007824 */ /* 0x000fe200078e00ff */
[----:B0-----:R-:W-:-:S04]  /*00b0*/  LOP3.LUT R12, R28, 0xff, RZ, 0xc0, !PT ;  /* 0x000000ff1c0c7812 */ /* 0x001fc800078ec0ff */
[-C--:B------:R-:W-:Y:S02]  /*00c0*/  IABS R7, R0.reuse ;  /* 0x0000000000077213 */ /* 0x080fe40000000000 */
[----:B------:R-:W-:Y:S02]  /*00d0*/  IABS R10, R0 ;  /* 0x00000000000a7213 */ /* 0x000fe40000000000 */
[----:B------:R-:W0:Y:S01]  /*00e0*/  I2F.RP R2, R7 ;  /* 0x0000000700027306 */ /* 0x000e220000209400 */
[----:B-1----:R-:W-:-:S07]  /*00f0*/  IABS R8, R3 ;  /* 0x0000000300087213 */ /* 0x002fce0000000000 */
[----:B0-----:R-:W0:Y:S02]  /*0100*/  MUFU.RCP R2, R2 ;  /* 0x0000000200027308 */ /* 0x001e240000001000 */
[----:B0-----:R-:W-:Y:S01]  /*0110*/  IADD3 R4, R2, 0xffffffe, RZ ;  /* 0x0ffffffe02047810 */ /* 0x001fe20007ffe0ff */
[----:B------:R-:W-:-:S05]  /*0120*/  IMAD.MOV R2, RZ, RZ, -R10 ;  /* 0x000000ffff027224 */ /* 0x000fca00078e0a0a */
[----:B------:R0:W1:Y:S02]  /*0130*/  F2I.FTZ.U32.TRUNC.NTZ R5, R4 ;  /* 0x0000000400057305 */ /* 0x000064000021f000 */
[----:B0-----:R-:W-:Y:S02]  /*0140*/  IMAD.MOV.U32 R4, RZ, RZ, RZ ;  /* 0x000000ffff047224 */ /* 0x001fe400078e00ff */
[----:B-1----:R-:W-:-:S04]  /*0150*/  IMAD.MOV R6, RZ, RZ, -R5 ;  /* 0x000000ffff067224 */ /* 0x002fc800078e0a05 */
[----:B------:R-:W-:Y:S02]  /*0160*/  IMAD R9, R6, R7, RZ ;  /* 0x0000000706097224 */ /* 0x000fe400078e02ff */
[----:B------:R-:W-:Y:S02]  /*0170*/  IMAD.MOV.U32 R6, RZ, RZ, R8 ;  /* 0x000000ffff067224 */ /* 0x000fe400078e0008 */
[----:B------:R-:W-:-:S06]  /*0180*/  IMAD.HI.U32 R5, R5, R9, R4 ;  /* 0x0000000905057227 */ /* 0x000fcc00078e0004 */
[----:B------:R-:W-:-:S04]  /*0190*/  IMAD.HI.U32 R5, R5, R6, RZ ;  /* 0x0000000605057227 */ /* 0x000fc800078e00ff */
[----:B------:R-:W-:-:S05]  /*01a0*/  IMAD R2, R5, R2, R6 ;  /* 0x0000000205027224 */ /* 0x000fca00078e0206 */
[----:B------:R-:W-:-:S13]  /*01b0*/  ISETP.GT.U32.AND P1, PT, R7, R2, PT ;  /* 0x000000020700720c */ /* 0x000fda0003f24070 */
[----:B------:R-:W-:Y:S01]  /*01c0*/  @!P1 IMAD.IADD R2, R2, 0x1, -R7 ;  /* 0x0000000102029824 */ /* 0x000fe200078e0a07 */
[----:B------:R-:W-:Y:S02]  /*01d0*/  @!P1 IADD3 R5, R5, 0x1, RZ ;  /* 0x0000000105059810 */ /* 0x000fe40007ffe0ff */
[----:B------:R-:W-:Y:S02]  /*01e0*/  ISETP.NE.AND P1, PT, R0, RZ, PT ;  /* 0x000000ff0000720c */ /* 0x000fe40003f25270 */
[----:B------:R-:W-:Y:S02]  /*01f0*/  ISETP.GE.U32.AND P0, PT, R2, R7, PT ;  /* 0x000000070200720c */ /* 0x000fe40003f06070 */
[----:B------:R-:W-:-:S04]  /*0200*/  LOP3.LUT R2, R3, R0, RZ, 0x3c, !PT ;  /* 0x0000000003027212 */ /* 0x000fc800078e3cff */
[----:B------:R-:W-:Y:S01]  /*0210*/  ISETP.GE.AND P2, PT, R2, RZ, PT ;  /* 0x000000ff0200720c */ /* 0x000fe20003f46270 */
[----:B------:R-:W-:-:S05]  /*0220*/  IMAD.MOV.U32 R2, RZ, RZ, c[0x0][0x178] ;  /* 0x00005e00ff027624 */ /* 0x000fca00078e00ff */
[----:B------:R-:W-:Y:S02]  /*0230*/  IADD3 R2, R2, 0x1ff, RZ ;  /* 0x000001ff02027810 */ /* 0x000fe40007ffe0ff */
[----:B------:R-:W-:-:S05]  /*0240*/  @P0 IADD3 R5, R5, 0x1, RZ ;  /* 0x0000000105050810 */ /* 0x000fca0007ffe0ff */
[----:B------:R-:W-:Y:S01]  /*0250*/  IMAD.MOV.U32 R4, RZ, RZ, R5 ;  /* 0x000000ffff047224 */ /* 0x000fe200078e0005 */
[----:B------:R-:W-:-:S03]  /*0260*/  SHF.R.S32.HI R5, RZ, 0x1f, R2 ;  /* 0x0000001fff057819 */ /* 0x000fc60000011402 */
[----:B------:R-:W-:Y:S01]  /*0270*/  @!P2 IMAD.MOV R4, RZ, RZ, -R4 ;  /* 0x000000ffff04a224 */ /* 0x000fe200078e0a04 */
[----:B------:R-:W-:Y:S02]  /*0280*/  @!P1 LOP3.LUT R4, RZ, R0, RZ, 0x33, !PT ;  /* 0x00000000ff049212 */ /* 0x000fe400078e33ff */
[----:B------:R-:W-:-:S03]  /*0290*/  LEA.HI R5, R5, R2, RZ, 0x9 ;  /* 0x0000000205057211 */ /* 0x000fc600078f48ff */
[----:B------:R-:W-:Y:S02]  /*02a0*/  IMAD.SHL.U32 R2, R4, 0x8, RZ ;  /* 0x0000000804027824 */ /* 0x000fe400078e00ff */
[----:B------:R-:W-:-:S03]  /*02b0*/  IMAD.MOV R4, RZ, RZ, -R4 ;  /* 0x000000ffff047224 */ /* 0x000fc600078e0a04 */
[----:B------:R-:W-:Y:S01]  /*02c0*/  LEA.HI.SX32 R5, R5, -R2, 0x17 ;  /* 0x8000000205057211 */ /* 0x000fe200078fbaff */
[----:B------:R-:W-:Y:S02]  /*02d0*/  IMAD R13, R0, R4, R3 ;  /* 0x00000004000d7224 */ /* 0x000fe400078e0203 */
[----:B------:R-:W-:Y:S01]  /*02e0*/  IMAD.MOV.U32 R4, RZ, RZ, RZ ;  /* 0x000000ffff047224 */ /* 0x000fe200078e00ff */
[----:B------:R-:W-:Y:S02]  /*02f0*/  IMNMX R6, R5, 0x8, PT ;  /* 0x0000000805067817 */ /* 0x000fe40003800200 */
[----:B------:R-:W-:Y:S02]  /*0300*/  IABS R11, R13 ;  /* 0x0000000d000b7213 */ /* 0x000fe40000000000 */
[----:B------:R-:W-:-:S04]  /*0310*/  IABS R9, R6 ;  /* 0x0000000600097213 */ /* 0x000fc80000000000 */
[----:B------:R-:W0:Y:S08]  /*0320*/  I2F.RP R7, R9 ;  /* 0x0000000900077306 */ /* 0x000e300000209400 */
[----:B0-----:R-:W0:Y:S02]  /*0330*/  MUFU.RCP R7, R7 ;  /* 0x0000000700077308 */ /* 0x001e240000001000 */
[----:B0-----:R-:W-:-:S06]  /*0340*/  IADD3 R5, R7, 0xffffffe, RZ ;  /* 0x0ffffffe07057810 */ /* 0x001fcc0007ffe0ff */
[----:B------:R-:W0:Y:S02]  /*0350*/  F2I.FTZ.U32.TRUNC.NTZ R5, R5 ;  /* 0x0000000500057305 */ /* 0x000e24000021f000 */
[----:B0-----:R-:W-:-:S04]  /*0360*/  IMAD.MOV R8, RZ, RZ, -R5 ;  /* 0x000000ffff087224 */ /* 0x001fc800078e0a05 */
[----:B------:R-:W-:-:S04]  /*0370*/  IMAD.MOV.U32 R0, RZ, RZ, R8 ;  /* 0x000000ffff007224 */ /* 0x000fc800078e0008 */
[----:B------:R-:W-:Y:S01]  /*0380*/  IMAD R3, R0, R9, RZ ;  /* 0x0000000900037224 */ /* 0x000fe200078e02ff */
[----:B------:R-:W-:-:S03]  /*0390*/  IABS R0, R6 ;  /* 0x0000000600007213 */ /* 0x000fc60000000000 */
[----:B------:R-:W-:-:S04]  /*03a0*/  IMAD.HI.U32 R4, R5, R3, R4 ;  /* 0x0000000305047227 */ /* 0x000fc800078e0004 */
[----:B------:R-:W-:Y:S02]  /*03b0*/  IMAD.MOV R0, RZ, RZ, -R0 ;  /* 0x000000ffff007224 */ /* 0x000fe400078e0a00 */
[----:B------:R-:W-:-:S04]  /*03c0*/  IMAD.HI.U32 R4, R4, R11, RZ ;  /* 0x0000000b04047227 */ /* 0x000fc800078e00ff */
[----:B------:R-:W-:Y:S02]  /*03d0*/  IMAD R0, R4, R0, R11 ;  /* 0x0000000004007224 */ /* 0x000fe400078e020b */
[----:B------:R-:W-:-:S03]  /*03e0*/  IMAD.MOV.U32 R5, RZ, RZ, 0x7f ;  /* 0x0000007fff057424 */ /* 0x000fc600078e00ff */
[----:B------:R-:W-:Y:S02]  /*03f0*/  ISETP.GT.U32.AND P1, PT, R9, R0, PT ;  /* 0x000000000900720c */ /* 0x000fe40003f24070 */
[----:B------:R-:W-:-:S11]  /*0400*/  IADD3 R5, R5, c[0x0][0x180], RZ ;  /* 0x0000600005057a10 */ /* 0x000fd60007ffe0ff */
[----:B------:R-:W-:Y:S01]  /*0410*/  @!P1 IMAD.IADD R0, R0, 0x1, -R9 ;  /* 0x0000000100009824 */ /* 0x000fe200078e0a09 */
[----:B------:R-:W-:Y:S02]  /*0420*/  @!P1 IADD3 R4, R4, 0x1, RZ ;  /* 0x0000000104049810 */ /* 0x000fe40007ffe0ff */
[----:B------:R-:W-:Y:S02]  /*0430*/  ISETP.NE.AND P1, PT, R6, RZ, PT ;  /* 0x000000ff0600720c */ /* 0x000fe40003f25270 */
[----:B------:R-:W-:Y:S02]  /*0440*/  ISETP.GE.U32.AND P0, PT, R0, R9, PT ;  /* 0x000000090000720c */ /* 0x000fe40003f06070 */
[----:B------:R-:W-:-:S04]  /*0450*/  LOP3.LUT R0, R13, R6, RZ, 0x3c, !PT ;  /* 0x000000060d007212 */ /* 0x000fc800078e3cff */
[----:B------:R-:W-:-:S07]  /*0460*/  ISETP.GE.AND P2, PT, R0, RZ, PT ;  /* 0x000000ff0000720c */ /* 0x000fce0003f46270 */
[----:B------:R-:W-:Y:S02]  /*0470*/  @P0 IADD3 R4, R4, 0x1, RZ ;  /* 0x0000000104040810 */ /* 0x000fe40007ffe0ff */
[----:B------:R-:W-:-:S04]  /*0480*/  ISETP.GT.AND P0, PT, R5, 0x7f, PT ;  /* 0x0000007f0500780c */ /* 0x000fc80003f04270 */
[----:B------:R-:W-:Y:S01]  /*0490*/  @!P2 IMAD.MOV R4, RZ, RZ, -R4 ;  /* 0x000000ffff04a224 */ /* 0x000fe200078e0a04 */
[----:B------:R-:W-:-:S05]  /*04a0*/  @!P1 LOP3.LUT R4, RZ, R6, RZ, 0x33, !PT ;  /* 0x00000006ff049212 */ /* 0x000fca00078e33ff */
[----:B------:R-:W-:Y:S02]  /*04b0*/  IMAD.MOV R3, RZ, RZ, -R4 ;  /* 0x000000ffff037224 */ /* 0x000fe400078e0a04 */
[----:B------:R-:W-:Y:S02]  /*04c0*/  IMAD.SHL.U32 R29, R4, 0x40, RZ ;  /* 0x00000040041d7824 */ /* 0x000fe400078e00ff */
[----:B------:R-:W-:-:S04]  /*04d0*/  IMAD R3, R6, R3, R13 ;  /* 0x0000000306037224 */ /* 0x000fc800078e020d */
[----:B------:R-:W-:-:S04]  /*04e0*/  IMAD.IADD R3, R2, 0x1, R3 ;  /* 0x0000000102037824 */ /* 0x000fc800078e0203 */
[----:B------:R-:W-:-:S05]  /*04f0*/  IMAD R2, R3, 0x200, R12 ;  /* 0x0000020003027824 */ /* 0x000fca00078e020c */
[----:B------:R-:W-:Y:S01]  /*0500*/  IADD3 R0, R2, 0x100, RZ ;  /* 0x0000010002007810 */ /* 0x000fe20007ffe0ff */
[----:B------:R0:W-:Y:S04]  /*0510*/  STL [R1+0x5c8], R2 ;  /* 0x0005c80201007387 */ /* 0x0001e80000100800 */
[----:B------:R0:W-:Y:S04]  /*0520*/  STL [R1+0x5c4], R29 ;  /* 0x0005c41d01007387 */ /* 0x0001e80000100800 */
[----:B------:R0:W-:Y:S01]  /*0530*/  STL [R1+0x5cc], R0 ;  /* 0x0005cc0001007387 */ /* 0x0001e20000100800 */
[----:B------:R-:W-:Y:S05]  /*0540*/  @P0 BRA `(.L_x_0) ;  /* 0x0000037000000947 */ /* 0x000fea0003800000 */
[----:B0-----:R-:W-:Y:S01]  /*0550*/  IMAD.SHL.U32 R0, R28, 0x200, RZ ;  /* 0x000002001c007824 */ /* 0x001fe200078e00ff */
[----:B------:R-:W-:Y:S01]  /*0560*/  CS2R R24, SRZ ;  /* 0x0000000000187805 */ /* 0x000fe2000001ff00 */
[----:B------:R-:W-:Y:S01]  /*0570*/  CS2R R26, SRZ ;  /* 0x00000000001a7805 */ /* 0x000fe2000001ff00 */
[----:B------:R-:W-:Y:S01]  /*0580*/  CS2R R20, SRZ ;  /* 0x0000000000147805 */ /* 0x000fe2000001ff00 */
[----:B------:R-:W-:Y:S01]  /*0590*/  CS2R R22, SRZ ;  /* 0x0000000000167805 */ /* 0x000fe2000001ff00 */
[----:B------:R0:W-:Y:S01]  /*05a0*/  STL [R1+0xef0], R0 ;  /* 0x000ef00001007387 */ /* 0x0001e20000100800 */
[----:B------:R-:W-:Y:S01]  /*05b0*/  CS2R R16, SRZ ;  /* 0x0000000000107805 */ /* 0x000fe2000001ff00 */
[----:B------:R-:W-:Y:S01]  /*05c0*/  CS2R R18, SRZ ;  /* 0x0000000000127805 */ /* 0x000fe2000001ff00 */
[----:B------:R-:W-:Y:S01]  /*05d0*/  CS2R R12, SRZ ;  /* 0x00000000000c7805 */ /* 0x000fe2000001ff00 */
[----:B------:R0:W-:Y:S01]  /*05e0*/  STL [R1], RZ ;  /* 0x000000ff01007387 */ /* 0x0001e20000100800 */
[----:B------:R-:W-:Y:S01]  /*05f0*/  CS2R R14, SRZ ;  /* 0x00000000000e7805 */ /* 0x000fe2000001ff00 */
[----:B------:R-:W-:Y:S01]  /*0600*/  CS2R R8, SRZ ;  /* 0x0000000000087805 */ /* 0x000fe2000001ff00 */
[----:B------:R-:W-:Y:S01]  /*0610*/  CS2R R10, SRZ ;  /* 0x00000000000a7805 */ /* 0x000fe2000001ff00 */
[----:B------:R0:W-:Y:S01]  /*0620*/  STL [R1+0x4], RZ ;  /* 0x000004ff01007387 */ /* 0x0001e20000100800 */
[----:B------:R-:W-:Y:S01]  /*0630*/  CS2R R4, SRZ ;  /* 0x0000000000047805 */ /* 0x000fe2000001ff00 */
[----:B------:R-:W-:-:S02]  /*0640*/  CS2R R6, SRZ ;  /* 0x0000000000067805 */ /* 0x000fc4000001ff00 */
[----:B------:R0:W-:Y:S04]  /*0650*/  STL [R1+0x8], RZ ;  /* 0x000008ff01007387 */ /* 0x0001e80000100800 */
        /* <DEDUP_REMOVED lines=36> */
[----:B------:R0:W-:Y:S01]  /*08a0*/  STL [R1+0x9c], RZ ;  /* 0x00009cff01007387 */ /* 0x0001e20000100800 */
[----:B------:R-:W-:Y:S05]  /*08b0*/  BRA `(.L_x_1) ;  /* 0x0002c35000007947 */ /* 0x000fea0003800000 */
.L_x_0:
[----:B------:R-:W-:Y:S01]  /*08c0*/  IMAD.MOV.U32 R19, RZ, RZ, R0 ;  /* 0x000000ffff137224 */ /* 0x000fe200078e0000 */
[----:B------:R-:W-:Y:S01]  /*08d0*/  IABS R4, c[0x0][0x178] ;  /* 0x00005e0000047a13 */ /* 0x000fe20000000000 */
[----:B------:R-:W-:Y:S01]  /*08e0*/  IMAD.MOV.U32 R18, RZ, RZ, R2 ;  /* 0x000000ffff127224 */ /* 0x000fe200078e0002 */
[----:B0-----:R-:W-:-:S02]  /*08f0*/  IABS R0, c[0x0][0x17c] ;  /* 0x00005f0000007a13 */ /* 0x001fc40000000000 */
[----:B------:R-:W0:Y:S01]  /*0900*/  I2F.RP R2, R4 ;  /* 0x0000000400027306 */ /* 0x000e220000209400 */
[----:B------:R-:W-:Y:S02]  /*0910*/  SHF.R.U32.HI R3, RZ, 0x7, R28 ;  /* 0x00000007ff037819 */ /* 0x000fe4000001161c */
[----:B------:R-:W-:Y:S02]  /*0920*/  LOP3.LUT R16, R28, 0x7f, RZ, 0xc0, !PT ;  /* 0x0000007f1c107812 */ /* 0x000fe400078ec0ff */
[----:B------:R-:W-:Y:S02]  /*0930*/  SGXT.U32 R3, R3, 0x1 ;  /* 0x000000010303781a */ /* 0x000fe40000000000 */
[----:B------:R-:W-:Y:S01]  /*0940*/  SHF.R.S32.HI R14, RZ, 0x1f, R5 ;  /* 0x0000001fff0e7819 */ /* 0x000fe20000011405 */
[----:B------:R-:W1:Y:S01]  /*0950*/  I2F.RP R10, R0 ;  /* 0x00000000000a7306 */ /* 0x000e620000209400 */
[----:B------:R-:W-:Y:S02]  /*0960*/  ISETP.GE.AND P6, PT, R18, RZ, PT ;  /* 0x000000ff1200720c */ /* 0x000fe40003fc6270 */
[----:B------:R-:W-:-:S02]  /*0970*/  LEA.HI R5, R14, R5, RZ, 0x7 ;  /* 0x000000050e057211 */ /* 0x000fc400078f38ff */
[----:B------:R-:W-:-:S03]  /*0980*/  ISETP.GE.AND P4, PT, R19, RZ, PT ;  /* 0x000000ff1300720c */ /* 0x000fc60003f86270 */
[----:B0-----:R-:W0:Y:S01]  /*0990*/  MUFU.RCP R2, R2 ;  /* 0x0000000200027308 */ /* 0x001e220000001000 */
[----:B------:R2:W-:Y:S07]  /*09a0*/  STL [R1+0x48], R5 ;  /* 0x0000480501007387 */ /* 0x0005ee0000100800 */
[----:B-1----:R-:W1:Y:S01]  /*09b0*/  MUFU.RCP R10, R10 ;  /* 0x0000000a000a7308 */ /* 0x002e620000001000 */
[----:B0-----:R-:W-:Y:S02]  /*09c0*/  IADD3 R6, R2, 0xffffffe, RZ ;  /* 0x0ffffffe02067810 */ /* 0x001fe40007ffe0ff */
[----:B------:R-:W-:-:S05]  /*09d0*/  LOP3.LUT R2, R29, R3, RZ, 0xfc, !PT ;  /* 0x000000031d027212 */ /* 0x000fca00078efcff */
[----:B------:R0:W3:Y:S01]  /*09e0*/  F2I.FTZ.U32.TRUNC.NTZ R7, R6 ;  /* 0x0000000600077305 */ /* 0x0000e2000021f000 */
[----:B------:R-:W-:Y:S02]  /*09f0*/  LOP3.LUT R15, R2, 0x3e, RZ, 0xfc, !PT ;  /* 0x0000003e020f7812 */ /* 0x000fe400078efcff */
[----:B-1----:R-:W-:Y:S02]  /*0a00*/  IADD3 R8, R10, 0xffffffe, RZ ;  /* 0x0ffffffe0a087810 */ /* 0x002fe40007ffe0ff */
[----:B------:R-:W-:-:S03]  /*0a10*/  SHF.R.S32.HI R10, RZ, 0x7, R28 ;  /* 0x00000007ff0a7819 */ /* 0x000fc6000001141c */
[----:B------:R1:W4:Y:S01]  /*0a20*/  F2I.FTZ.U32.TRUNC.NTZ R9, R8 ;  /* 0x0000000800097305 */ /* 0x000322000021f000 */
[----:B0-----:R-:W-:Y:S01]  /*0a30*/  IMAD.MOV.U32 R6, RZ, RZ, RZ ;  /* 0x000000ffff067224 */ /* 0x001fe200078e00ff */
[----:B------:R-:W-:Y:S02]  /*0a40*/  SGXT R10, R10, 0x1 ;  /* 0x000000010a0a781a */ /* 0x000fe40000000200 */
[----:B------:R-:W-:Y:S02]  /*0a50*/  IABS R12, R15 ;  /* 0x0000000f000c7213 */ /* 0x000fe40000000000 */
[----:B------:R-:W-:Y:S01]  /*0a60*/  ISETP.GE.AND P5, PT, R15, RZ, PT ;  /* 0x000000ff0f00720c */ /* 0x000fe20003fa6270 */
[----:B---3--:R-:W-:Y:S01]  /*0a70*/  IMAD.MOV R11, RZ, RZ, -R7 ;  /* 0x000000ffff0b7224 */ /* 0x008fe200078e0a07 */
[----:B------:R-:W-:Y:S01]  /*0a80*/  LOP3.LUT R20, R2, 0x20, RZ, 0xfc, !PT ;  /* 0x0000002002147812 */ /* 0x000fe200078efcff */
[----:B-1----:R-:W-:Y:S02]  /*0a90*/  IMAD.MOV.U32 R8, RZ, RZ, RZ ;  /* 0x000000ffff087224 */ /* 0x002fe400078e00ff */
[----:B------:R-:W-:-:S02]  /*0aa0*/  IMAD R11, R11, R4, RZ ;  /* 0x000000040b0b7224 */ /* 0x000fc400078e02ff */
[----:B----4-:R-:W-:Y:S02]  /*0ab0*/  IMAD.MOV R13, RZ, RZ, -R9 ;  /* 0x000000ffff0d7224 */ /* 0x010fe400078e0a09 */
[----:B------:R-:W-:Y:S01]  /*0ac0*/  IMAD.HI.U32 R6, R7, R11, R6 ;  /* 0x0000000b07067227 */ /* 0x000fe200078e0006 */
[----:B------:R-:W-:-:S03]  /*0ad0*/  IABS R7, R19 ;  /* 0x0000001300077213 */ /* 0x000fc60000000000 */
[----:B------:R-:W-:Y:S02]  /*0ae0*/  IMAD R3, R13, R0, RZ ;  /* 0x000000000d037224 */ /* 0x000fe400078e02ff */
[----:B------:R-:W-:Y:S02]  /*0af0*/  IMAD.SHL.U32 R13, R16, 0x2, RZ ;  /* 0x00000002100d7824 */ /* 0x000fe400078e00ff */
[----:B------:R-:W-:Y:S01]  /*0b00*/  IMAD.HI.U32 R3, R9, R3, R8 ;  /* 0x0000000309037227 */ /* 0x000fe200078e0008 */
[----:B------:R-:W-:Y:S02]  /*0b10*/  IABS R9, R18 ;  /* 0x0000001200097213 */ /* 0x000fe40000000000 */
[----:B--2---:R-:W-:-:S03]  /*0b20*/  LOP3.LUT R5, R13, 0x110, R10, 0x78, !PT ;  /* 0x000001100d057812 */ /* 0x004fc600078e780a */
[C---:B------:R-:W-:Y:S02]  /*0b30*/  IMAD.HI.U32 R8, R6.reuse, R9, RZ ;  /* 0x0000000906087227 */ /* 0x040fe400078e00ff */
[----:B------:R0:W-:Y:S02]  /*0b40*/  STL [R1+0x3a0], R5 ;  /* 0x0003a00501007387 */ /* 0x0001e40000100800 */
[----:B------:R-:W-:-:S04]  /*0b50*/  IMAD.HI.U32 R6, R6, R7, RZ ;  /* 0x0000000706067227 */ /* 0x000fc800078e00ff */
[----:B------:R-:W-:Y:S02]  /*0b60*/  IMAD.MOV R8, RZ, RZ, -R8 ;  /* 0x000000ffff087224 */ /* 0x000fe400078e0a08 */
[----:B------:R-:W-:Y:S02]  /*0b70*/  IMAD.MOV R6, RZ, RZ, -R6 ;  /* 0x000000ffff067224 */ /* 0x000fe400078e0a06 */
[----:B------:R-:W-:Y:S01]  /*0b80*/  IMAD R9, R4, R8, R9 ;  /* 0x0000000804097224 */ /* 0x000fe200078e0209 */
[----:B------:R-:W-:Y:S01]  /*0b90*/  LOP3.LUT R8, R2, 0x3a, RZ, 0xfc, !PT ;  /* 0x0000003a02087812 */ /* 0x000fe200078efcff */
[----:B------:R-:W-:Y:S01]  /*0ba0*/  IMAD R7, R4, R6, R7 ;  /* 0x0000000604077224 */ /* 0x000fe200078e0207 */
[----:B------:R-:W-:Y:S01]  /*0bb0*/  LOP3.LUT R6, R2, 0x3c, RZ, 0xfc, !PT ;  /* 0x0000003c02067812 */ /* 0x000fe200078efcff */
[----:B------:R-:W-:Y:S01]  /*0bc0*/  IMAD.HI.U32 R11, R3, R12, RZ ;  /* 0x0000000c030b7227 */ /* 0x000fe200078e00ff */
[C---:B------:R-:W-:Y:S02]  /*0bd0*/  ISETP.GT.U32.AND P0, PT, R4.reuse, R9, PT ;  /* 0x000000090400720c */ /* 0x040fe40003f04070 */
[----:B------:R-:W-:Y:S01]  /*0be0*/  ISETP.GT.U32.AND P3, PT, R4, R7, PT ;  /* 0x000000070400720c */ /* 0x000fe20003f64070 */
[----:B------:R-:W-:Y:S01]  /*0bf0*/  IMAD.MOV R11, RZ, RZ, -R11 ;  /* 0x000000ffff0b7224 */ /* 0x000fe200078e0a0b */
[----:B------:R-:W-:-:S02]  /*0c00*/  IABS R14, R6 ;  /* 0x00000006000e7213 */ /* 0x000fc40000000000 */
[----:B0-----:R-:W-:Y:S01]  /*0c10*/  LOP3.LUT R5, R2, 0x38, RZ, 0xfc, !PT ;  /* 0x0000003802057812 */ /* 0x001fe200078efcff */
[----:B------:R-:W-:Y:S01]  /*0c20*/  IMAD R12, R0, R11, R12 ;  /* 0x0000000b000c7224 */ /* 0x000fe200078e020c */
[----:B------:R-:W-:Y:S02]  /*0c30*/  ISETP.GE.AND P2, PT, R8, RZ, PT ;  /* 0x000000ff0800720c */ /* 0x000fe40003f46270 */
[----:B------:R-:W-:Y:S01]  /*0c40*/  IABS R13, R8 ;  /* 0x00000008000d7213 */ /* 0x000fe20000000000 */
[----:B------:R-:W-:Y:S01]  /*0c50*/  IMAD.HI.U32 R8, R3, R14, RZ ;  /* 0x0000000e03087227 */ /* 0x000fe200078e00ff */
[----:B------:R-:W-:Y:S02]  /*0c60*/  IABS R29, R5 ;  /* 0x00000005001d7213 */ /* 0x000fe40000000000 */
[----:B------:R-:W-:Y:S01]  /*0c70*/  LOP3.LUT R11, R2, 0x36, RZ, 0xfc, !PT ;  /* 0x00000036020b7812 */ /* 0x000fe200078efcff */
[--C-:B------:R-:W-:Y:S01]  /*0c80*/  @!P0 IMAD.IADD R9, R9, 0x1, -R4.reuse ;  /* 0x0000000109098824 */ /* 0x100fe200078e0a04 */
[----:B------:R-:W-:Y:S01]  /*0c90*/  ISETP.GE.AND P1, PT, R6, RZ, PT ;  /* 0x000000ff0600720c */ /* 0x000fe20003f26270 */
[----:B------:R-:W-:Y:S01]  /*0ca0*/  @!P3 IMAD.IADD R7, R7, 0x1, -R4 ;  /* 0x000000010707b824 */ /* 0x000fe200078e0a04 */
[----:B------:R-:W-:Y:S01]  /*0cb0*/  IABS R28, R11 ;  /* 0x0000000b001c7213 */ /* 0x000fe20000000000 */
[----:B------:R-:W-:Y:S01]  /*0cc0*/  IMAD.MOV R15, RZ, RZ, -R8 ;  /* 0x000000ffff0f7224 */ /* 0x000fe200078e0a08 */
[C---:B------:R-:W-:Y:S01]  /*0cd0*/  ISETP.GT.U32.AND P0, PT, R4.reuse, R9, PT ;  /* 0x000000090400720c */ /* 0x040fe20003f04070 */
[----:B------:R-:W-:Y:S01]  /*0ce0*/  IMAD.HI.U32 R8, R3, R29, RZ ;  /* 0x0000001d03087227 */ /* 0x000fe200078e00ff */
[----:B------:R-:W-:-:S02]  /*0cf0*/  ISETP.GT.U32.AND P3, PT, R4, R7, PT ;  /* 0x000000070400720c */ /* 0x000fc40003f64070 */
[----:B------:R-:W-:Y:S01]  /*0d00*/  LOP3.LUT R6, R2, 0x34, RZ, 0xfc, !PT ;  /* 0x0000003402067812 */ /* 0x000fe200078efcff */
[----:B------:R-:W-:Y:S02]  /*0d10*/  IMAD.MOV R8, RZ, RZ, -R8 ;  /* 0x000000ffff087224 */ /* 0x000fe400078e0a08 */
[C---:B------:R-:W-:Y:S01]  /*0d20*/  IMAD R14, R0.reuse, R15, R14 ;  /* 0x0000000f000e7224 */ /* 0x040fe200078e020e */
[----:B------:R-:W-:Y:S01]  /*0d30*/  IABS R27, R6 ;  /* 0x00000006001b7213 */ /* 0x000fe20000000000 */
[----:B------:R-:W-:Y:S02]  /*0d40*/  IMAD R29, R0, R8, R29 ;  /* 0x00000008001d7224 */ /* 0x000fe400078e021d */
[----:B------:R-:W-:-:S04]  /*0d50*/  IMAD.HI.U32 R10, R3, R13, RZ ;  /* 0x0000000d030a7227 */ /* 0x000fc800078e00ff */
[--C-:B------:R-:W-:Y:S01]  /*0d60*/  @!P0 IMAD.IADD R9, R9, 0x1, -R4.reuse ;  /* 0x0000000109098824 */ /* 0x100fe200078e0a04 */
[C---:B------:R-:W-:Y:S01]  /*0d70*/  ISETP.GT.U32.AND P0, PT, R0.reuse, R12, PT ;  /* 0x0000000c0000720c */ /* 0x040fe20003f04070 */
[----:B------:R-:W-:Y:S01]  /*0d80*/  @!P3 IMAD.IADD R7, R7, 0x1, -R4 ;  /* 0x000000010707b824 */ /* 0x000fe200078e0a04 */
[----:B------:R-:W-:Y:S01]  /*0d90*/  LOP3.LUT R4, RZ, c[0x0][0x178], RZ, 0x33, !PT ;  /* 0x00005e00ff047a12 */ /* 0x000fe200078e33ff */
[----:B------:R-:W-:Y:S01]  /*0da0*/  @!P6 IMAD.MOV R9, RZ, RZ, -R9 ;  /* 0x000000ffff09e224 */ /* 0x000fe200078e0a09 */
[----:B------:R-:W-:Y:S01]  /*0db0*/  ISETP.NE.AND P6, PT, RZ, c[0x0][0x178], PT ;  /* 0x00005e00ff007a0c */ /* 0x000fe20003fc5270 */
[----:B------:R-:W-:Y:S01]  /*0dc0*/  @!P4 IMAD.MOV R7, RZ, RZ, -R7 ;  /* 0x000000ffff07c224 */ /* 0x000fe200078e0a07 */
[----:B------:R-:W-:Y:S01]  /*0dd0*/  ISETP.GT.U32.AND P3, PT, R0, R14, PT ;  /* 0x0000000e0000720c */ /* 0x000fe20003f64070 */
[----:B------:R-:W-:Y:S01]  /*0de0*/  IMAD.MOV R16, RZ, RZ, -R10 ;  /* 0x000000ffff107224 */ /* 0x000fe200078e0a0a */
[C---:B------:R-:W-:Y:S01]  /*0df0*/  SEL R9, R4.reuse, R9, !P6 ;  /* 0x0000000904097207 */ /* 0x040fe20007000000 */
[----:B------:R-:W-:Y:S01]  /*0e00*/  IMAD.HI.U32 R10, R3, R28, RZ ;  /* 0x0000001c030a7227 */ /* 0x000fe200078e00ff */
[----:B------:R-:W-:-:S02]  /*0e10*/  SEL R4, R4, R7, !P6 ;  /* 0x0000000704047207 */ /* 0x000fc40007000000 */
[C---:B------:R-:W-:Y:S01]  /*0e20*/  ISETP.GT.U32.AND P6, PT, R0.reuse, R29, PT ;  /* 0x0000001d0000720c */ /* 0x040fe20003fc4070 */
[----:B------:R-:W-:Y:S01]  /*0e30*/  IMAD R13, R0, R16, R13 ;  /* 0x00000010000d7224 */ /* 0x000fe200078e020d */
[----:B------:R0:W-:Y:S01]  /*0e40*/  STL [R1+0x40], R9 ;  /* 0x0000400901007387 */ /* 0x0001e20000100800 */
[----:B------:R-:W-:Y:S02]  /*0e50*/  @!P0 IMAD.IADD R12, R12, 0x1, -R0 ;  /* 0x000000010c0c8824 */ /* 0x000fe400078e0a00 */
[----:B------:R-:W-:Y:S01]  /*0e60*/  IMAD.MOV R15, RZ, RZ, -R10 ;  /* 0x000000ffff0f7224 */ /* 0x000fe200078e0a0a */
[----:B------:R1:W-:Y:S01]  /*0e70*/  STL [R1+0x44], R4 ;  /* 0x0000440401007387 */ /* 0x0003e20000100800 */
[----:B------:R-:W-:Y:S01]  /*0e80*/  ISETP.GT.U32.AND P4, PT, R0, R13, PT ;  /* 0x0000000d0000720c */ /* 0x000fe20003f84070 */
[----:B------:R-:W-:Y:S01]  /*0e90*/  @!P3 IMAD.IADD R14, R14, 0x1, -R0 ;  /* 0x000000010e0eb824 */ /* 0x000fe200078e0a00 */
[----:B------:R-:W-:Y:S01]  /*0ea0*/  ISETP.GT.U32.AND P0, PT, R0, R12, PT ;  /* 0x0000000c0000720c */ /* 0x000fe20003f04070 */
[----:B------:R-:W-:Y:S01]  /*0eb0*/  IMAD.HI.U32 R8, R3, R27, RZ ;  /* 0x0000001b03087227 */ /* 0x000fe200078e00ff */
[----:B------:R-:W-:-:S02]  /*0ec0*/  LOP3.LUT R10, R2, 0x2e, RZ, 0xfc, !PT ;  /* 0x0000002e020a7812 */ /* 0x000fc400078efcff */
[----:B0-----:R-:W-:Y:S01]  /*0ed0*/  LOP3.LUT R9, R2, 0x32, RZ, 0xfc, !PT ;  /* 0x0000003202097812 */ /* 0x001fe200078efcff */
[----:B------:R-:W-:Y:S01]  /*0ee0*/  @!P6 IMAD.IADD R29, R29, 0x1, -R0 ;  /* 0x000000011d1de824 */ /* 0x000fe200078e0a00 */
[C---:B------:R-:W-:Y:S01]  /*0ef0*/  ISETP.GT.U32.AND P3, PT, R0.reuse, R14, PT ;  /* 0x0000000e0000720c */ /* 0x040fe20003f64070 */
[C---:B------:R-:W-:Y:S01]  /*0f00*/  IMAD R28, R0.reuse, R15, R28 ;  /* 0x0000000f001c7224 */ /* 0x040fe200078e021c */
[----:B-1----:R-:W-:Y:S01]  /*0f10*/  IABS R4, R9 ;  /* 0x0000000900047213 */ /* 0x002fe20000000000 */
[----:B------:R-:W-:Y:S01]  /*0f20*/  IMAD.MOV R8, RZ, RZ, -R8 ;  /* 0x000000ffff087224 */ /* 0x000fe200078e0a08 */
[----:B------:R-:W-:Y:S01]  /*0f30*/  ISETP.GT.U32.AND P6, PT, R0, R29, PT ;  /* 0x0000001d0000720c */ /* 0x000fe20003fc4070 */
[----:B------:R-:W-:Y:S01]  /*0f40*/  @!P4 IMAD.IADD R13, R13, 0x1, -R0 ;  /* 0x000000010d0dc824 */ /* 0x000fe200078e0a00 */
[----:B------:R-:W-:Y:S01]  /*0f50*/  IABS R7, R10 ;  /* 0x0000000a00077213 */ /* 0x000fe20000000000 */
[----:B------:R-:W-:-:S03]  /*0f60*/  IMAD.HI.U32 R17, R3, R4, RZ ;  /* 0x0000000403117227 */ /* 0x000fc600078e00ff */
[----:B------:R-:W-:Y:S01]  /*0f70*/  ISETP.GT.U32.AND P4, PT, R0, R13, PT ;  /* 0x0000000d0000720c */ /* 0x000fe20003f84070 */
[----:B------:R-:W-:Y:S02]  /*0f80*/  IMAD.MOV R17, RZ, RZ, -R17 ;  /* 0x000000ffff117224 */ /* 0x000fe400078e0a11 */
[----:B------:R-:W-:Y:S01]  /*0f90*/  @!P0 IMAD.IADD R12, R12, 0x1, -R0 ;  /* 0x000000010c0c8824 */ /* 0x000fe200078e0a00 */
[C---:B------:R-:W-:Y:S01]  /*0fa0*/  ISETP.GT.U32.AND P0, PT, R0.reuse, R28, PT ;  /* 0x0000001c0000720c */ /* 0x040fe20003f04070 */
[C---:B------:R-:W-:Y:S02]  /*0fb0*/  IMAD R4, R0.reuse, R17, R4 ;  /* 0x0000001100047224 */ /* 0x040fe400078e0204 */
[----:B------:R-:W-:Y:S01]  /*0fc0*/  IMAD R27, R0, R8, R27 ;  /* 0x00000008001b7224 */ /* 0x000fe200078e021b */
[----:B------:R-:W-:Y:S01]  /*0fd0*/  LOP3.LUT R8, R2, 0x30, RZ, 0xfc, !PT ;  /* 0x0000003002087812 */ /* 0x000fe200078efcff */
[--C-:B------:R-:W-:Y:S01]  /*0fe0*/  @!P6 IMAD.IADD R29, R29, 0x1, -R0.reuse ;  /* 0x000000011d1de824 */ /* 0x100fe200078e0a00 */
[----:B------:R-:W-:Y:S01]  /*0ff0*/  ISETP.GT.U32.AND P6, PT, R0, R4, PT ;  /* 0x000000040000720c */ /* 0x000fe20003fc4070 */
[--C-:B------:R-:W-:Y:S01]  /*1000*/  @!P3 IMAD.IADD R14, R14, 0x1, -R0.reuse ;  /* 0x000000010e0eb824 */ /* 0x100fe200078e0a00 */
[----:B------:R-:W-:Y:S01]  /*1010*/  ISETP.GT.U32.AND P3, PT, R0, R27, PT ;  /* 0x0000001b0000720c */ /* 0x000fe20003f64070 */
[----:B------:R-:W-:Y:S01]  /*1020*/  @!P4 IMAD.IADD R13, R13, 0x1, -R0 ;  /* 0x000000010d0dc824 */ /* 0x000fe200078e0a00 */
[----:B------:R-:W-:Y:S01]  /*1030*/  IABS R15, R8 ;  /* 0x00000008000f7213 */ /* 0x000fe20000000000 */
[----:B------:R-:W-:Y:S01]  /*1040*/  IMAD.MOV.U32 R18, RZ, RZ, R14 ;  /* 0x000000ffff127224 */ /* 0x000fe200078e000e */
[----:B------:R-:W-:Y:S01]  /*1050*/  ISETP.GE.AND P4, PT, R5, RZ, PT ;  /* 0x000000ff0500720c */ /* 0x000fe20003f86270 */
[----:B------:R-:W-:Y:S01]  /*1060*/  @!P0 IMAD.IADD R28, R28, 0x1, -R0 ;  /* 0x000000011c1c8824 */ /* 0x000fe200078e0a00 */
[----:B------:R-:W-:Y:S01]  /*1070*/  ISETP.GE.AND P0, PT, R11, RZ, PT ;  /* 0x000000ff0b00720c */ /* 0x000fe20003f06270 */
[----:B------:R-:W-:Y:S01]  /*1080*/  IMAD.HI.U32 R16, R3, R15, RZ ;  /* 0x0000000f03107227 */ /* 0x000fe200078e00ff */
[----:B------:R-:W-:-:S03]  /*1090*/  LOP3.LUT R11, R2, 0x2c, RZ, 0xfc, !PT ;  /* 0x0000002c020b7812 */ /* 0x000fc600078efcff */
[----:B------:R-:W-:Y:S01]  /*10a0*/  @!P6 IMAD.IADD R4, R4, 0x1, -R0 ;  /* 0x000000010404e824 */ /* 0x000fe200078e0a00 */
[----:B------:R-:W-:Y:S01]  /*10b0*/  ISETP.GT.U32.AND P6, PT, R0, R28, PT ;  /* 0x0000001c0000720c */ /* 0x000fe20003fc4070 */
[----:B------:R-:W-:-:S04]  /*10c0*/  IMAD.HI.U32 R5, R3, R7, RZ ;  /* 0x0000000703057227 */ /* 0x000fc800078e00ff */
[----:B------:R-:W-:Y:S02]  /*10d0*/  IMAD.MOV R16, RZ, RZ, -R16 ;  /* 0x000000ffff107224 */ /* 0x000fe400078e0a10 */
[----:B------:R-:W-:Y:S01]  /*10e0*/  @!P3 IMAD.IADD R27, R27, 0x1, -R0 ;  /* 0x000000011b1bb824 */ /* 0x000fe200078e0a00 */
[----:B------:R-:W-:Y:S01]  /*10f0*/  ISETP.GE.AND P3, PT, R6, RZ, PT ;  /* 0x000000ff0600720c */ /* 0x000fe20003f66270 */
[----:B------:R-:W-:Y:S02]  /*1100*/  IMAD.MOV R5, RZ, RZ, -R5 ;  /* 0x000000ffff057224 */ /* 0x000fe400078e0a05 */
[----:B------:R-:W-:Y:S01]  /*1110*/  IMAD R6, R0, R16, R15 ;  /* 0x0000001000067224 */ /* 0x000fe200078e020f */
[----:B------:R-:W-:Y:S01]  /*1120*/  LOP3.LUT R15, R2, 0x22, RZ, 0xfc, !PT ;  /* 0x00000022020f7812 */ /* 0x000fe200078efcff */
[----:B------:R-:W-:Y:S01]  /*1130*/  @!P1 IMAD.MOV R18, RZ, RZ, -R18 ;  /* 0x000000ffff129224 */ /* 0x000fe200078e0a12 */
[----:B------:R-:W-:Y:S01]  /*1140*/  ISETP.GT.U32.AND P1, PT, R0, R27, PT ;  /* 0x0000001b0000720c */ /* 0x000fe20003f24070 */
[----:B------:R-:W-:-:S02]  /*1150*/  IMAD.MOV.U32 R14, RZ, RZ, R13 ;  /* 0x000000ffff0e7224 */ /* 0x000fc400078e000d */
[----:B------:R-:W-:Y:S01]  /*1160*/  IMAD.MOV.U32 R19, RZ, RZ, R12 ;  /* 0x000000ffff137224 */ /* 0x000fe200078e000c */
[----:B------:R-:W-:Y:S01]  /*1170*/  IABS R12, R11 ;  /* 0x0000000b000c7213 */ /* 0x000fe20000000000 */
[----:B------:R-:W-:Y:S01]  /*1180*/  IMAD R7, R0, R5, R7 ;  /* 0x0000000500077224 */ /* 0x000fe200078e0207 */
[----:B------:R-:W-:Y:S01]  /*1190*/  LOP3.LUT R5, R2, 0x2a, RZ, 0xfc, !PT ;  /* 0x0000002a02057812 */ /* 0x000fe200078efcff */
[----:B------:R-:W-:Y:S01]  /*11a0*/  @!P2 IMAD.MOV R14, RZ, RZ, -R14 ;  /* 0x000000ffff0ea224 */ /* 0x000fe200078e0a0e */
[C---:B------:R-:W-:Y:S01]  /*11b0*/  ISETP.GT.U32.AND P2, PT, R0.reuse, R6, PT ;  /* 0x000000060000720c */ /* 0x040fe20003f44070 */
[----:B------:R-:W-:Y:S01]  /*11c0*/  @!P5 IMAD.MOV R19, RZ, RZ, -R19 ;  /* 0x000000ffff13d224 */ /* 0x000fe200078e0a13 */
[----:B------:R-:W-:Y:S01]  /*11d0*/  ISETP.GT.U32.AND P5, PT, R0, R4, PT ;  /* 0x000000040000720c */ /* 0x000fe20003fa4070 */
[--C-:B------:R-:W-:Y:S01]  /*11e0*/  @!P6 IMAD.IADD R28, R28, 0x1, -R0.reuse ;  /* 0x000000011c1ce824 */ /* 0x100fe200078e0a00 */
[----:B------:R-:W-:Y:S01]  /*11f0*/  ISETP.GT.U32.AND P6, PT, R0, R7, PT ;  /* 0x000000070000720c */ /* 0x000fe20003fc4070 */
[----:B------:R-:W-:Y:S01]  /*1200*/  @!P4 IMAD.MOV R29, RZ, RZ, -R29 ;  /* 0x000000ffff1dc224 */ /* 0x000fe200078e0a1d */
[----:B------:R-:W-:Y:S01]  /*1210*/  ISETP.GE.AND P4, PT, R9, RZ, PT ;  /* 0x000000ff0900720c */ /* 0x000fe20003f86270 */
[--C-:B------:R-:W-:Y:S01]  /*1220*/  @!P1 IMAD.IADD R27, R27, 0x1, -R0.reuse ;  /* 0x000000011b1b9824 */ /* 0x100fe200078e0a00 */
[----:B------:R-:W-:Y:S01]  /*1230*/  ISETP.GE.AND P1, PT, R8, RZ, PT ;  /* 0x000000ff0800720c */ /* 0x000fe20003f26270 */
[----:B------:R-:W-:Y:S01]  /*1240*/  IMAD.HI.U32 R8, R3, R12, RZ ;  /* 0x0000000c03087227 */ /* 0x000fe200078e00ff */
[----:B------:R-:W-:Y:S01]  /*1250*/  IABS R13, R5 ;  /* 0x00000005000d7213 */ /* 0x000fe20000000000 */
[----:B------:R-:W-:Y:S02]  /*1260*/  STL [R1+0x8], R19 ;  /* 0x0000081301007387 */ /* 0x000fe40000100800 */
[--C-:B------:R-:W-:Y:S01]  /*1270*/  @!P2 IMAD.IADD R6, R6, 0x1, -R0.reuse ;  /* 0x000000010606a824 */ /* 0x100fe200078e0a00 */
[----:B------:R-:W-:Y:S01]  /*1280*/  ISETP.GE.AND P2, PT, R11, RZ, PT ;  /* 0x000000ff0b00720c */ /* 0x000fe20003f46270 */
[----:B------:R-:W-:Y:S01]  /*1290*/  @!P5 IMAD.IADD R4, R4, 0x1, -R0 ;  /* 0x000000010404d824 */ /* 0x000fe200078e0a00 */
[----:B------:R-:W-:Y:S01]  /*12a0*/  ISETP.GE.AND P5, PT, R10, RZ, PT ;  /* 0x000000ff0a00720c */ /* 0x000fe20003fa6270 */
[----:B------:R-:W-:Y:S01]  /*12b0*/  IMAD.MOV R11, RZ, RZ, -R8 ;  /* 0x000000ffff0b7224 */ /* 0x000fe200078e0a08 */
[----:B------:R-:W-:Y:S01]  /*12c0*/  STL [R1+0x4], R18 ;  /* 0x0000041201007387 */ /* 0x000fe20000100800 */
[----:B------:R-:W-:Y:S01]  /*12d0*/  @!P6 IMAD.IADD R7, R7, 0x1, -R0 ;  /* 0x000000010707e824 */ /* 0x000fe200078e0a00 */
[----:B------:R-:W-:Y:S01]  /*12e0*/  ISETP.GE.AND P6, PT, R5, RZ, PT ;  /* 0x000000ff0500720c */ /* 0x000fe20003fc6270 */
[----:B------:R-:W-:Y:S01]  /*12f0*/  IMAD R8, R0, R11, R12 ;  /* 0x0000000b00087224 */ /* 0x000fe200078e020c */
[----:B------:R0:W-:Y:S01]  /*1300*/  STL [R1+0xf28], R29 ;  /* 0x000f281d01007387 */ /* 0x0001e20000100800 */
[----:B------:R-:W-:Y:S01]  /*1310*/  IMAD.MOV.U32 R5, RZ, RZ, R4 ;  /* 0x000000ffff057224 */ /* 0x000fe200078e0004 */
[----:B------:R-:W-:Y:S01]  /*1320*/  LOP3.LUT R11, R2, 0x26, RZ, 0xfc, !PT ;  /* 0x00000026020b7812 */ /* 0x000fe200078efcff */
[----:B------:R-:W-:Y:S01]  /*1330*/  IMAD.MOV.U32 R9, RZ, RZ, R13 ;  /* 0x000000ffff097224 */ /* 0x000fe200078e000d */
[----:B------:R1:W-:Y:S01]  /*1340*/  STL [R1], R14 ;  /* 0x0000000e01007387 */ /* 0x0003e20000100800 */
[----:B------:R-:W-:Y:S01]  /*1350*/  @!P4 IMAD.MOV R5, RZ, RZ, -R5 ;  /* 0x000000ffff05c224 */ /* 0x000fe200078e0a05 */
[----:B------:R-:W-:Y:S01]  /*1360*/  ISETP.GT.U32.AND P4, PT, R0, R8, PT ;  /* 0x000000080000720c */ /* 0x000fe20003f84070 */
[----:B------:R-:W-:Y:S01]  /*1370*/  IMAD.HI.U32 R10, R3, R9, RZ ;  /* 0x00000009030a7227 */ /* 0x000fe200078e00ff */
[----:B------:R-:W-:-:S02]  /*1380*/  IABS R13, R15 ;  /* 0x0000000f000d7213 */ /* 0x000fc40000000000 */
[----:B0-----:R-:W-:Y:S01]  /*1390*/  LOP3.LUT R29, R2, 0xc, RZ, 0xfc, !PT ;  /* 0x0000000c021d7812 */ /* 0x001fe200078efcff */
[----:B------:R-:W-:Y:S01]  /*13a0*/  @!P0 IMAD.MOV R28, RZ, RZ, -R28 ;  /* 0x000000ffff1c8224 */ /* 0x000fe200078e0a1c */
[----:B------:R-:W-:Y:S01]  /*13b0*/  ISETP.GT.U32.AND P0, PT, R0, R6, PT ;  /* 0x000000060000720c */ /* 0x000fe20003f04070 */
[----:B------:R-:W-:Y:S01]  /*13c0*/  IMAD.MOV R10, RZ, RZ, -R10 ;  /* 0x000000ffff0a7224 */ /* 0x000fe200078e0a0a */
[----:B-1----:R-:W-:Y:S01]  /*13d0*/  LOP3.LUT R14, R2, 0x28, RZ, 0xfc, !PT ;  /* 0x00000028020e7812 */ /* 0x002fe200078efcff */
[----:B------:R-:W-:Y:S01]  /*13e0*/  @!P3 IMAD.MOV R27, RZ, RZ, -R27 ;  /* 0x000000ffff1bb224 */ /* 0x000fe200078e0a1b */
[C---:B------:R-:W-:Y:S01]  /*13f0*/  ISETP.GT.U32.AND P3, PT, R0.reuse, R7, PT ;  /* 0x000000070000720c */ /* 0x040fe20003f64070 */
[----:B------:R-:W-:Y:S01]  /*1400*/  IMAD R9, R0, R10, R9 ;  /* 0x0000000a00097224 */ /* 0x000fe200078e0209 */
[----:B------:R-:W-:Y:S01]  /*1410*/  LOP3.LUT R10, R2, 0x24, RZ, 0xfc, !PT ;  /* 0x00000024020a7812 */ /* 0x000fe200078efcff */
[----:B------:R-:W-:Y:S01]  /*1420*/  @!P4 IMAD.IADD R8, R8, 0x1, -R0 ;  /* 0x000000010808c824 */ /* 0x000fe200078e0a00 */
[----:B------:R0:W-:Y:S01]  /*1430*/  STL [R1+0xf2c], R28 ;  /* 0x000f2c1c01007387 */ /* 0x0001e20000100800 */
[----:B------:R-:W-:-:S02]  /*1440*/  IABS R23, R29 ;  /* 0x0000001d00177213 */ /* 0x000fc40000000000 */
[----:B------:R-:W-:Y:S01]  /*1450*/  ISETP.GT.U32.AND P4, PT, R0, R9, PT ;  /* 0x000000090000720c */ /* 0x000fe20003f84070 */
[----:B------:R1:W-:Y:S01]  /*1460*/  STL [R1+0xf30], R27 ;  /* 0x000f301b01007387 */ /* 0x0003e20000100800 */
[--C-:B------:R-:W-:Y:S01]  /*1470*/  @!P0 IMAD.IADD R6, R6, 0x1, -R0.reuse ;  /* 0x0000000106068824 */ /* 0x100fe200078e0a00 */
[----:B------:R-:W-:Y:S02]  /*1480*/  ISETP.GE.AND P0, PT, R14, RZ, PT ;  /* 0x000000ff0e00720c */ /* 0x000fe40003f06270 */
[----:B------:R-:W-:Y:S01]  /*1490*/  IABS R14, R14 ;  /* 0x0000000e000e7213 */ /* 0x000fe20000000000 */
[----:B------:R-:W-:Y:S01]  /*14a0*/  @!P3 IMAD.IADD R7, R7, 0x1, -R0 ;  /* 0x000000010707b824 */ /* 0x000fe200078e0a00 */
[----:B------:R-:W-:Y:S01]  /*14b0*/  ISETP.GE.AND P3, PT, R11, RZ, PT ;  /* 0x000000ff0b00720c */ /* 0x000fe20003f66270 */
[----:B------:R-:W-:Y:S01]  /*14c0*/  @!P1 IMAD.MOV R6, RZ, RZ, -R6 ;  /* 0x000000ffff069224 */ /* 0x000fe200078e0a06 */
[----:B------:R-:W-:Y:S01]  /*14d0*/  IABS R11, R11 ;  /* 0x0000000b000b7213 */ /* 0x000fe20000000000 */
[C---:B------:R-:W-:Y:S01]  /*14e0*/  IMAD.HI.U32 R16, R3.reuse, R14, RZ ;  /* 0x0000000e03107227 */ /* 0x040fe200078e00ff */
[----:B------:R-:W-:Y:S01]  /*14f0*/  ISETP.GT.U32.AND P1, PT, R0, R8, PT ;  /* 0x000000080000720c */ /* 0x000fe20003f24070 */
[----:B------:R-:W-:Y:S01]  /*1500*/  STL [R1+0xf34], R5 ;  /* 0x000f340501007387 */ /* 0x000fe20000100800 */
[----:B------:R-:W-:Y:S01]  /*1510*/  IABS R12, R10 ;  /* 0x0000000a000c7213 */ /* 0x000fe20000000000 */
[----:B------:R-:W-:Y:S01]  /*1520*/  IMAD.MOV R16, RZ, RZ, -R16 ;  /* 0x000000ffff107224 */ /* 0x000fe200078e0a10 */
[C---:B0-----:R-:W-:Y:S01]  /*1530*/  LOP3.LUT R28, R2.reuse, 0x12, RZ, 0xfc, !PT ;  /* 0x00000012021c7812 */ /* 0x041fe200078efcff */
[----:B------:R-:W-:Y:S01]  /*1540*/  IMAD.HI.U32 R4, R3, R11, RZ ;  /* 0x0000000b03047227 */ /* 0x000fe200078e00ff */
[----:B------:R0:W-:Y:S01]  /*1550*/  STL [R1+0xf38], R6 ;  /* 0x000f380601007387 */ /* 0x0001e20000100800 */
[----:B-1----:R-:W-:-:S02]  /*1560*/  LOP3.LUT R27, R2, 0xa, RZ, 0xfc, !PT ;  /* 0x0000000a021b7812 */ /* 0x002fc400078efcff */
[----:B------:R-:W-:Y:S02]  /*1570*/  @!P4 IMAD.IADD R9, R9, 0x1, -R0 ;  /* 0x000000010909c824 */ /* 0x000fe400078e0a00 */
[----:B------:R-:W-:Y:S01]  /*1580*/  @!P5 IMAD.MOV R7, RZ, RZ, -R7 ;  /* 0x000000ffff07d224 */ /* 0x000fe200078e0a07 */
[----:B------:R-:W-:Y:S01]  /*1590*/  ISETP.GE.AND P5, PT, R10, RZ, PT ;  /* 0x000000ff0a00720c */ /* 0x000fe20003fa6270 */
[C---:B------:R-:W-:Y:S01]  /*15a0*/  IMAD R10, R0.reuse, R16, R14 ;  /* 0x00000010000a7224 */ /* 0x040fe200078e020e */
[----:B------:R-:W-:Y:S01]  /*15b0*/  ISETP.GT.U32.AND P4, PT, R0, R9, PT ;  /* 0x000000090000720c */ /* 0x000fe20003f84070 */
[----:B------:R-:W-:Y:S01]  /*15c0*/  IMAD.MOV R16, RZ, RZ, -R4 ;  /* 0x000000ffff107224 */ /* 0x000fe200078e0a04 */
[----:B------:R-:W-:Y:S01]  /*15d0*/  STL [R1+0xf3c], R7 ;  /* 0x000f3c0701007387 */ /* 0x000fe20000100800 */
[----:B------:R-:W-:Y:S01]  /*15e0*/  @!P1 IMAD.IADD R8, R8, 0x1, -R0 ;  /* 0x0000000108089824 */ /* 0x000fe200078e0a00 */
[C---:B------:R-:W-:Y:S01]  /*15f0*/  ISETP.GT.U32.AND P1, PT, R0.reuse, R10, PT ;  /* 0x0000000a0000720c */ /* 0x040fe20003f24070 */
[----:B------:R-:W-:Y:S01]  /*1600*/  IMAD R11, R0, R16, R11 ;  /* 0x00000010000b7224 */ /* 0x000fe200078e020b */
[C---:B------:R-:W-:Y:S01]  /*1610*/  LOP3.LUT R16, R2.reuse, 0x1c, RZ, 0xfc, !PT ;  /* 0x0000001c02107812 */ /* 0x040fe200078efcff */
[----:B------:R-:W-:Y:S01]  /*1620*/  IMAD.HI.U32 R4, R3, R13, RZ ;  /* 0x0000000d03047227 */ /* 0x000fe200078e00ff */
[----:B0-----:R-:W-:-:S02]  /*1630*/  LOP3.LUT R6, R2, 0x10, RZ, 0xfc, !PT ;  /* 0x0000001002067812 */ /* 0x001fc400078efcff */
[----:B------:R-:W-:Y:S01]  /*1640*/  IABS R19, R16 ;  /* 0x0000001000137213 */ /* 0x000fe20000000000 */
[----:B------:R-:W-:Y:S01]  /*1650*/  @!P2 IMAD.MOV R8, RZ, RZ, -R8 ;  /* 0x000000ffff08a224 */ /* 0x000fe200078e0a08 */
[----:B------:R-:W-:Y:S01]  /*1660*/  ISETP.GT.U32.AND P2, PT, R0, R11, PT ;  /* 0x0000000b0000720c */ /* 0x000fe20003f44070 */
[----:B------:R-:W-:Y:S01]  /*1670*/  IMAD.MOV R4, RZ, RZ, -R4 ;  /* 0x000000ffff047224 */ /* 0x000fe200078e0a04 */
[----:B------:R-:W-:Y:S01]  /*1680*/  LOP3.LUT R5, R2, 0x8, RZ, 0xfc, !PT ;  /* 0x0000000802057812 */ /* 0x000fe200078efcff */
[----:B------:R-:W-:Y:S01]  /*1690*/  @!P4 IMAD.IADD R9, R9, 0x1, -R0 ;  /* 0x000000010909c824 */ /* 0x000fe200078e0a00 */
[----:B------:R-:W-:Y:S01]  /*16a0*/  STL [R1+0xf40], R8 ;  /* 0x000f400801007387 */ /* 0x000fe20000100800 */
[C---:B------:R-:W-:Y:S01]  /*16b0*/  IMAD R13, R0.reuse, R4, R13 ;  /* 0x00000004000d7224 */ /* 0x040fe200078e020d */
[----:B------:R-:W-:Y:S01]  /*16c0*/  IABS R4, R20 ;  /* 0x0000001400047213 */ /* 0x000fe20000000000 */
[----:B------:R-:W-:Y:S01]  /*16d0*/  @!P6 IMAD.MOV R9, RZ, RZ, -R9 ;  /* 0x000000ffff09e224 */ /* 0x000fe200078e0a09 */
[----:B------:R-:W-:Y:S01]  /*16e0*/  IABS R26, R5 ;  /* 0x00000005001a7213 */ /* 0x000fe20000000000 */
[----:B------:R-:W-:Y:S01]  /*16f0*/  IMAD.HI.U32 R14, R3, R12, RZ ;  /* 0x0000000c030e7227 */ /* 0x000fe200078e00ff */
[----:B------:R-:W-:-:S02]  /*1700*/  ISETP.GT.U32.AND P6, PT, R0, R13, PT ;  /* 0x0000000d0000720c */ /* 0x000fc40003fc4070 */
[----:B------:R0:W-:Y:S01]  /*1710*/  STL [R1+0xf44], R9 ;  /* 0x000f440901007387 */ /* 0x0001e20000100800 */
[----:B------:R-:W-:Y:S01]  /*1720*/  @!P2 IMAD.IADD R11, R11, 0x1, -R0 ;  /* 0x000000010b0ba824 */ /* 0x000fe200078e0a00 */
[----:B------:R-:W-:Y:S01]  /*1730*/  IABS R25, R27 ;  /* 0x0000001b00197213 */ /* 0x000fe20000000000 */
[----:B------:R-:W-:Y:S02]  /*1740*/  IMAD.MOV R14, RZ, RZ, -R14 ;  /* 0x000000ffff0e7224 */ /* 0x000fe400078e0a0e */
[----:B------:R-:W-:Y:S01]  /*1750*/  IMAD.HI.U32 R18, R3, R4, RZ ;  /* 0x0000000403127227 */ /* 0x000fe200078e00ff */
[----:B------:R-:W-:-:S03]  /*1760*/  ISETP.GT.U32.AND P2, PT, R0, R11, PT ;  /* 0x0000000b0000720c */ /* 0x000fc60003f44070 */
[----:B------:R-:W-:Y:S01]  /*1770*/  IMAD R12, R0, R14, R12 ;  /* 0x0000000e000c7224 */ /* 0x000fe200078e020c */
[C---:B------:R-:W-:Y:S01]  /*1780*/  LOP3.LUT R14, R2.reuse, 0x1e, RZ, 0xfc, !PT ;  /* 0x0000001e020e7812 */ /* 0x040fe200078efcff */
[----:B------:R-:W-:Y:S01]  /*1790*/  @!P6 IMAD.IADD R13, R13, 0x1, -R0 ;  /* 0x000000010d0de824 */ /* 0x000fe200078e0a00 */
[----:B0-----:R-:W-:Y:S01]  /*17a0*/  LOP3.LUT R9, R2, 0xe, RZ, 0xfc, !PT ;  /* 0x0000000e02097812 */ /* 0x001fe200078efcff */
[----:B------:R-:W-:Y:S01]  /*17b0*/  IMAD.MOV R18, RZ, RZ, -R18 ;  /* 0x000000ffff127224 */ /* 0x000fe200078e0a12 */
[----:B------:R-:W-:Y:S01]  /*17c0*/  IABS R17, R14 ;  /* 0x0000000e00117213 */ /* 0x000fe20000000000 */
[----:B------:R-:W-:Y:S01]  /*17d0*/  @!P1 IMAD.IADD R10, R10, 0x1, -R0 ;  /* 0x000000010a0a9824 */ /* 0x000fe200078e0a00 */
[C---:B------:R-:W-:Y:S01]  /*17e0*/  ISETP.GT.U32.AND P6, PT, R0.reuse, R13, PT ;  /* 0x0000000d0000720c */ /* 0x040fe20003fc4070 */
[C---:B------:R-:W-:Y:S01]  /*17f0*/  IMAD R4, R0.reuse, R18, R4 ;  /* 0x0000001200047224 */ /* 0x040fe200078e0204 */
[C---:B------:R-:W-:Y:S01]  /*1800*/  ISETP.GT.U32.AND P4, PT, R0.reuse, R12, PT ;  /* 0x0000000c0000720c */ /* 0x040fe20003f84070 */
[----:B------:R-:W-:Y:S01]  /*1810*/  IMAD.HI.U32 R18, R3, R17, RZ ;  /* 0x0000001103127227 */ /* 0x000fe200078e00ff */
[----:B------:R-:W-:-:S03]  /*1820*/  ISETP.GT.U32.AND P1, PT, R0, R10, PT ;  /* 0x0000000a0000720c */ /* 0x000fc60003f24070 */
[----:B------:R-:W-:Y:S01]  /*1830*/  @!P2 IMAD.IADD R11, R11, 0x1, -R0 ;  /* 0x000000010b0ba824 */ /* 0x000fe200078e0a00 */
[----:B------:R-:W-:Y:S01]  /*1840*/  ISETP.GT.U32.AND P2, PT, R0, R4, PT ;  /* 0x000000040000720c */ /* 0x000fe20003f44070 */
[----:B------:R-:W-:Y:S02]  /*1850*/  IMAD.MOV R18, RZ, RZ, -R18 ;  /* 0x000000ffff127224 */ /* 0x000fe400078e0a12 */
[----:B------:R-:W-:Y:S01]  /*1860*/  @!P3 IMAD.MOV R11, RZ, RZ, -R11 ;  /* 0x000000ffff0bb224 */ /* 0x000fe200078e0a0b */
[----:B------:R-:W-:Y:S01]  /*1870*/  ISETP.GE.AND P3, PT, R14, RZ, PT ;  /* 0x000000ff0e00720c */ /* 0x000fe20003f66270 */
[----:B------:R-:W-:Y:S01]  /*1880*/  IMAD R14, R0, R18, R17 ;  /* 0x00000012000e7224 */ /* 0x000fe200078e0211 */
[C---:B------:R-:W-:Y:S01]  /*1890*/  LOP3.LUT R17, R2.reuse, 0x18, RZ, 0xfc, !PT ;  /* 0x0000001802117812 */ /* 0x040fe200078efcff */
[--C-:B------:R-:W-:Y:S01]  /*18a0*/  @!P6 IMAD.IADD R13, R13, 0x1, -R0.reuse ;  /* 0x000000010d0de824 */ /* 0x100fe200078e0a00 */
[----:B------:R-:W-:Y:S01]  /*18b0*/  LOP3.LUT R18, R2, 0x16, RZ, 0xfc, !PT ;  /* 0x0000001602127812 */ /* 0x000fe200078efcff */
[--C-:B------:R-:W-:Y:S01]  /*18c0*/  @!P4 IMAD.IADD R12, R12, 0x1, -R0.reuse ;  /* 0x000000010c0cc824 */ /* 0x100fe200078e0a00 */
[----:B------:R-:W-:Y:S01]  /*18d0*/  ISETP.GT.U32.AND P6, PT, R0, R14, PT ;  /* 0x0000000e0000720c */ /* 0x000fe20003fc4070 */
[--C-:B------:R-:W-:Y:S01]  /*18e0*/  @!P1 IMAD.IADD R10, R10, 0x1, -R0.reuse ;  /* 0x000000010a0a9824 */ /* 0x100fe200078e0a00 */
[----:B------:R-:W-:Y:S01]  /*18f0*/  ISETP.GE.AND P1, PT, R15, RZ, PT ;  /* 0x000000ff0f00720c */ /* 0x000fe20003f26270 */
[----:B------:R-:W-:Y:S01]  /*1900*/  IMAD.MOV.U32 R15, RZ, RZ, R19 ;  /* 0x000000ffff0f7224 */ /* 0x000fe200078e0013 */
[----:B------:R-:W-:Y:S01]  /*1910*/  ISETP.GT.U32.AND P4, PT, R0, R12, PT ;  /* 0x0000000c0000720c */ /* 0x000fe20003f84070 */
[----:B------:R-:W-:-:S02]  /*1920*/  @!P2 IMAD.IADD R4, R4, 0x1, -R0 ;  /* 0x000000010404a824 */ /* 0x000fc400078e0a00 */
[----:B------:R-:W-:-:S03]  /*1930*/  IMAD.HI.U32 R19, R3, R15, RZ ;  /* 0x0000000f03137227 */ /* 0x000fc600078e00ff */
[----:B------:R-:W-:Y:S01]  /*1940*/  ISETP.GT.U32.AND P2, PT, R0, R4, PT ;  /* 0x000000040000720c */ /* 0x000fe20003f44070 */
[----:B------:R-:W-:Y:S02]  /*1950*/  IMAD.MOV R19, RZ, RZ, -R19 ;  /* 0x000000ffff137224 */ /* 0x000fe400078e0a13 */
[--C-:B------:R-:W-:Y:S02]  /*1960*/  @!P6 IMAD.IADD R14, R14, 0x1, -R0.reuse ;  /* 0x000000010e0ee824 */ /* 0x100fe400078e0a00 */
[----:B------:R-:W-:Y:S01]  /*1970*/  IMAD R15, R0, R19, R15 ;  /* 0x00000013000f7224 */ /* 0x000fe200078e020f */
[----:B------:R-:W-:Y:S01]  /*1980*/  LOP3.LUT R19, R2, 0x14, RZ, 0xfc, !PT ;  /* 0x0000001402137812 */ /* 0x000fe200078efcff */
[----:B------:R-:W-:Y:S01]  /*1990*/  @!P4 IMAD.IADD R12, R12, 0x1, -R0 ;  /* 0x000000010c0cc824 */ /* 0x000fe200078e0a00 */
[----:B------:R-:W-:Y:S01]  /*19a0*/  ISETP.GT.U32.AND P6, PT, R0, R14, PT ;  /* 0x0000000e0000720c */ /* 0x000fe20003fc4070 */
[----:B------:R-:W-:Y:S01]  /*19b0*/  @!P0 IMAD.MOV R10, RZ, RZ, -R10 ;  /* 0x000000ffff0a8224 */ /* 0x000fe200078e0a0a */
[----:B------:R-:W-:Y:S01]  /*19c0*/  ISETP.GE.AND P4, PT, R16, RZ, PT ;  /* 0x000000ff1000720c */ /* 0x000fe20003f86270 */
[----:B------:R-:W-:Y:S01]  /*19d0*/  @!P5 IMAD.MOV R12, RZ, RZ, -R12 ;  /* 0x000000ffff0cd224 */ /* 0x000fe200078e0a0c */
[----:B------:R-:W-:Y:S01]  /*19e0*/  LOP3.LUT R16, R2, 0x1a, RZ, 0xfc, !PT ;  /* 0x0000001a02107812 */ /* 0x000fe200078efcff */
[----:B------:R-:W-:Y:S01]  /*19f0*/  @!P1 IMAD.MOV R13, RZ, RZ, -R13 ;  /* 0x000000ffff0d9224 */ /* 0x000fe200078e0a0d */
[----:B------:R-:W-:Y:S01]  /*1a00*/  ISETP.GE.AND P0, PT, R20, RZ, PT ;  /* 0x000000ff1400720c */ /* 0x000fe20003f06270 */
[----:B------:R-:W-:Y:S01]  /*1a10*/  @!P2 IMAD.IADD R4, R4, 0x1, -R0 ;  /* 0x000000010404a824 */ /* 0x000fe200078e0a00 */
[----:B------:R-:W-:Y:S01]  /*1a20*/  ISETP.GE.AND P5, PT, R16, RZ, PT ;  /* 0x000000ff1000720c */ /* 0x000fe20003fa6270 */
[----:B------:R-:W-:Y:S01]  /*1a30*/  STL [R1+0xf48], R10 ;  /* 0x000f480a01007387 */ /* 0x000fe20000100800 */
[----:B------:R-:W-:Y:S01]  /*1a40*/  IABS R16, R16 ;  /* 0x0000001000107213 */ /* 0x000fe20000000000 */
[----:B------:R-:W-:Y:S01]  /*1a50*/  IMAD.MOV.U32 R22, RZ, RZ, R4 ;  /* 0x000000ffff167224 */ /* 0x000fe200078e0004 */
[----:B------:R-:W-:Y:S01]  /*1a60*/  ISETP.GE.AND P1, PT, R17, RZ, PT ;  /* 0x000000ff1100720c */ /* 0x000fe20003f26270 */
[----:B------:R-:W-:Y:S01]  /*1a70*/  @!P6 IMAD.IADD R14, R14, 0x1, -R0 ;  /* 0x000000010e0ee824 */ /* 0x000fe200078e0a00 */
[----:B------:R-:W-:Y:S01]  /*1a80*/  ISETP.GT.U32.AND P6, PT, R0, R15, PT ;  /* 0x0000000f0000720c */ /* 0x000fe20003fc4070 */
[----:B------:R-:W-:Y:S01]  /*1a90*/  IMAD.HI.U32 R21, R3, R16, RZ ;  /* 0x0000001003157227 */ /* 0x000fe200078e00ff */
[----:B------:R-:W-:-:S02]  /*1aa0*/  IABS R17, R17 ;  /* 0x0000001100117213 */ /* 0x000fc40000000000 */
[----:B------:R-:W-:Y:S01]  /*1ab0*/  ISETP.GE.AND P2, PT, R18, RZ, PT ;  /* 0x000000ff1200720c */ /* 0x000fe20003f46270 */
[----:B------:R-:W-:Y:S01]  /*1ac0*/  IMAD.MOV R21, RZ, RZ, -R21 ;  /* 0x000000ffff157224 */ /* 0x000fe200078e0a15 */
[----:B------:R-:W-:Y:S01]  /*1ad0*/  IABS R18, R18 ;  /* 0x0000001200127213 */ /* 0x000fe20000000000 */
[----:B------:R-:W-:Y:S01]  /*1ae0*/  @!P3 IMAD.MOV R14, RZ, RZ, -R14 ;  /* 0x000000ffff0eb224 */ /* 0x000fe200078e0a0e */
[----:B------:R-:W-:Y:S01]  /*1af0*/  IABS R20, R28 ;  /* 0x0000001c00147213 */ /* 0x000fe20000000000 */
[----:B------:R-:W-:Y:S02]  /*1b00*/  IMAD R16, R0, R21, R16 ;  /* 0x0000001500107224 */ /* 0x000fe400078e0210 */
[----:B------:R-:W-:-:S03]  /*1b10*/  IMAD.HI.U32 R4, R3, R17, RZ ;  /* 0x0000001103047227 */ /* 0x000fc600078e00ff */
[C---:B------:R-:W-:Y:S01]  /*1b20*/  ISETP.GT.U32.AND P3, PT, R0.reuse, R16, PT ;  /* 0x000000100000720c */ /* 0x040fe20003f64070 */
[----:B------:R-:W-:Y:S02]  /*1b30*/  @!P6 IMAD.IADD R15, R15, 0x1, -R0 ;  /* 0x000000010f0fe824 */ /* 0x000fe400078e0a00 */
[----:B------:R-:W-:Y:S02]  /*1b40*/  IMAD.MOV R4, RZ, RZ, -R4 ;  /* 0x000000ffff047224 */ /* 0x000fe400078e0a04 */
[----:B------:R-:W-:Y:S01]  /*1b50*/  @!P0 IMAD.MOV R22, RZ, RZ, -R22 ;  /* 0x000000ffff168224 */ /* 0x000fe200078e0a16 */
[C---:B------:R-:W-:Y:S01]  /*1b60*/  ISETP.GT.U32.AND P6, PT, R0.reuse, R15, PT ;  /* 0x0000000f0000720c */ /* 0x040fe20003fc4070 */
[----:B------:R-:W-:Y:S01]  /*1b70*/  IMAD R17, R0, R4, R17 ;  /* 0x0000000400117224 */ /* 0x000fe200078e0211 */
[----:B------:R-:W-:Y:S01]  /*1b80*/  ISETP.GE.AND P0, PT, R19, RZ, PT ;  /* 0x000000ff1300720c */ /* 0x000fe20003f06270 */
[----:B------:R-:W-:Y:S01]  /*1b90*/  IMAD.HI.U32 R4, R3, R20, RZ ;  /* 0x0000001403047227 */ /* 0x000fe200078e00ff */
[----:B------:R-:W-:Y:S01]  /*1ba0*/  IABS R19, R19 ;  /* 0x0000001300137213 */ /* 0x000fe20000000000 */
[----:B------:R0:W-:Y:S02]  /*1bb0*/  STL [R1+0x18], R22 ;  /* 0x0000181601007387 */ /* 0x0001e40000100800 */
[----:B------:R-:W-:-:S02]  /*1bc0*/  @!P3 IMAD.IADD R16, R16, 0x1, -R0 ;  /* 0x000000011010b824 */ /* 0x000fc400078e0a00 */
[----:B------:R-:W-:Y:S01]  /*1bd0*/  IMAD.HI.U32 R21, R3, R19, RZ ;  /* 0x0000001303157227 */ /* 0x000fe200078e00ff */
[----:B------:R1:W-:Y:S02]  /*1be0*/  STL [R1+0x2c], R6 ;  /* 0x00002c0601007387 */ /* 0x0003e40000100800 */
[C---:B------:R-:W-:Y:S01]  /*1bf0*/  ISETP.GT.U32.AND P3, PT, R0.reuse, R16, PT ;  /* 0x000000100000720c */ /* 0x040fe20003f64070 */
[----:B------:R-:W-:Y:S01]  /*1c00*/  @!P6 IMAD.IADD R15, R15, 0x1, -R0 ;  /* 0x000000010f0fe824 */ /* 0x000fe200078e0a00 */
[----:B------:R-:W-:Y:S01]  /*1c10*/  ISETP.GT.U32.AND P6, PT, R0, R17, PT ;  /* 0x000000110000720c */ /* 0x000fe20003fc4070 */
[----:B0-----:R-:W-:-:S04]  /*1c20*/  IMAD.HI.U32 R22, R3, R18, RZ ;  /* 0x0000001203167227 */ /* 0x001fc800078e00ff */
[----:B------:R-:W-:Y:S02]  /*1c30*/  IMAD.MOV R22, RZ, RZ, -R22 ;  /* 0x000000ffff167224 */ /* 0x000fe400078e0a16 */
[----:B------:R-:W-:Y:S02]  /*1c40*/  IMAD.MOV R21, RZ, RZ, -R21 ;  /* 0x000000ffff157224 */ /* 0x000fe400078e0a15 */
[C---:B------:R-:W-:Y:S01]  /*1c50*/  IMAD R18, R0.reuse, R22, R18 ;  /* 0x0000001600127224 */ /* 0x040fe200078e0212 */
[----:B------:R-:W-:Y:S01]  /*1c60*/  IABS R22, R9 ;  /* 0x0000000900167213 */ /* 0x000fe20000000000 */
[----:B------:R-:W-:Y:S01]  /*1c70*/  IMAD R19, R0, R21, R19 ;  /* 0x0000001500137224 */ /* 0x000fe200078e0213 */
[----:B------:R-:W-:Y:S01]  /*1c80*/  IABS R21, R6 ;  /* 0x0000000600157213 */ /* 0x000fe20000000000 */
[--C-:B------:R-:W-:Y:S01]  /*1c90*/  @!P3 IMAD.IADD R16, R16, 0x1, -R0.reuse ;  /* 0x000000011010b824 */ /* 0x100fe200078e0a00 */
[C---:B------:R-:W-:Y:S01]  /*1ca0*/  ISETP.GT.U32.AND P3, PT, R0.reuse, R18, PT ;  /* 0x000000120000720c */ /* 0x040fe20003f64070 */
[----:B------:R-:W-:Y:S01]  /*1cb0*/  @!P6 IMAD.IADD R17, R17, 0x1, -R0 ;  /* 0x000000011111e824 */ /* 0x000fe200078e0a00 */
[----:B------:R-:W-:Y:S01]  /*1cc0*/  ISETP.GT.U32.AND P6, PT, R0, R19, PT ;  /* 0x000000130000720c */ /* 0x000fe20003fc4070 */
[----:B------:R-:W-:-:S02]  /*1cd0*/  IMAD.MOV R4, RZ, RZ, -R4 ;  /* 0x000000ffff047224 */ /* 0x000fc400078e0a04 */
[----:B------:R-:W-:Y:S02]  /*1ce0*/  @!P4 IMAD.MOV R15, RZ, RZ, -R15 ;  /* 0x000000ffff0fc224 */ /* 0x000fe400078e0a0f */
[----:B------:R-:W-:Y:S02]  /*1cf0*/  IMAD R20, R0, R4, R20 ;  /* 0x0000000400147224 */ /* 0x000fe400078e0214 */
[----:B------:R-:W-:-:S04]  /*1d00*/  IMAD.HI.U32 R4, R3, R21, RZ ;  /* 0x0000001503047227 */ /* 0x000fc800078e00ff */
[--C-:B------:R-:W-:Y:S01]  /*1d10*/  @!P3 IMAD.IADD R18, R18, 0x1, -R0.reuse ;  /* 0x000000011212b824 */ /* 0x100fe200078e0a00 */
[C---:B------:R-:W-:Y:S01]  /*1d20*/  ISETP.GT.U32.AND P3, PT, R0.reuse, R17, PT ;  /* 0x000000110000720c */ /* 0x040fe20003f64070 */
[----:B------:R-:W-:Y:S02]  /*1d30*/  @!P6 IMAD.IADD R19, R19, 0x1, -R0 ;  /* 0x000000011313e824 */ /* 0x000fe400078e0a00 */
[----:B------:R-:W-:Y:S01]  /*1d40*/  IMAD.HI.U32 R24, R3, R22, RZ ;  /* 0x0000001603187227 */ /* 0x000fe200078e00ff */
[C---:B------:R-:W-:Y:S02]  /*1d50*/  ISETP.GT.U32.AND P4, PT, R0.reuse, R18, PT ;  /* 0x000000120000720c */ /* 0x040fe40003f84070 */
[----:B------:R-:W-:Y:S01]  /*1d60*/  ISETP.GT.U32.AND P6, PT, R0, R19, PT ;  /* 0x000000130000720c */ /* 0x000fe20003fc4070 */
[----:B------:R-:W-:Y:S02]  /*1d70*/  IMAD.MOV R4, RZ, RZ, -R4 ;  /* 0x000000ffff047224 */ /* 0x000fe400078e0a04 */
[----:B------:R-:W-:-:S02]  /*1d80*/  IMAD.MOV R24, RZ, RZ, -R24 ;  /* 0x000000ffff187224 */ /* 0x000fc400078e0a18 */
[----:B------:R-:W-:Y:S02]  /*1d90*/  IMAD R21, R0, R4, R21 ;  /* 0x0000000400157224 */ /* 0x000fe400078e0215 */
[----:B------:R-:W-:Y:S02]  /*1da0*/  IMAD.MOV.U32 R7, RZ, RZ, R26 ;  /* 0x000000ffff077224 */ /* 0x000fe400078e001a */
[----:B------:R-:W-:-:S04]  /*1db0*/  IMAD.HI.U32 R26, R3, R23, RZ ;  /* 0x00000017031a7227 */ /* 0x000fc800078e00ff */
[----:B-1----:R-:W-:-:S04]  /*1dc0*/  IMAD.HI.U32 R6, R3, R25, RZ ;  /* 0x0000001903067227 */ /* 0x002fc800078e00ff */
[C---:B------:R-:W-:Y:S02]  /*1dd0*/  IMAD R22, R0.reuse, R24, R22 ;  /* 0x0000001800167224 */ /* 0x040fe400078e0216 */
[----:B------:R-:W-:Y:S01]  /*1de0*/  @!P5 IMAD.MOV R16, RZ, RZ, -R16 ;  /* 0x000000ffff10d224 */ /* 0x000fe200078e0a10 */
[----:B------:R-:W-:Y:S01]  /*1df0*/  ISETP.GT.U32.AND P5, PT, R0, R20, PT ;  /* 0x000000140000720c */ /* 0x000fe20003fa4070 */
[----:B------:R-:W-:Y:S01]  /*1e00*/  @!P4 IMAD.IADD R18, R18, 0x1, -R0 ;  /* 0x000000011212c824 */ /* 0x000fe200078e0a00 */
[----:B------:R-:W-:Y:S01]  /*1e10*/  ISETP.GT.U32.AND P4, PT, R0, R21, PT ;  /* 0x000000150000720c */ /* 0x000fe20003f84070 */
[----:B------:R-:W-:Y:S02]  /*1e20*/  IMAD.MOV R4, RZ, RZ, -R26 ;  /* 0x000000ffff047224 */ /* 0x000fe400078e0a1a */
[----:B------:R-:W-:Y:S01]  /*1e30*/  IMAD.MOV R24, RZ, RZ, -R6 ;  /* 0x000000ffff187224 */ /* 0x000fe200078e0a06 */
[----:B------:R-:W-:Y:S01]  /*1e40*/  LOP3.LUT R6, R2, 0x6, RZ, 0xfc, !PT ;  /* 0x0000000602067812 */ /* 0x000fe200078efcff */
[----:B------:R-:W-:-:S04]  /*1e50*/  IMAD.HI.U32 R26, R3, R7, RZ ;  /* 0x00000007031a7227 */ /* 0x000fc800078e00ff */
[----:B------:R-:W-:Y:S01]  /*1e60*/  @!P6 IMAD.IADD R19, R19, 0x1, -R0 ;  /* 0x000000011313e824 */ /* 0x000fe200078e0a00 */
[C---:B------:R-:W-:Y:S01]  /*1e70*/  ISETP.GT.U32.AND P6, PT, R0.reuse, R22, PT ;  /* 0x000000160000720c */ /* 0x040fe20003fc4070 */
[----:B------:R-:W-:Y:S01]  /*1e80*/  IMAD R23, R0, R4, R23 ;  /* 0x0000000400177224 */ /* 0x000fe200078e0217 */
[----:B------:R-:W-:Y:S01]  /*1e90*/  LOP3.LUT R4, R2, 0x4, RZ, 0xfc, !PT ;  /* 0x0000000402047812 */ /* 0x000fe200078efcff */
[----:B------:R-:W-:Y:S01]  /*1ea0*/  IMAD R24, R0, R24, R25 ;  /* 0x0000001800187224 */ /* 0x000fe200078e0219 */
[----:B------:R0:W-:Y:S01]  /*1eb0*/  STL [R1+0x24], R6 ;  /* 0x0000240601007387 */ /* 0x0001e20000100800 */
[----:B------:R-:W-:Y:S01]  /*1ec0*/  IMAD.MOV R25, RZ, RZ, -R26 ;  /* 0x000000ffff197224 */ /* 0x000fe200078e0a1a */
[----:B------:R-:W-:Y:S01]  /*1ed0*/  IABS R26, R6 ;  /* 0x00000006001a7213 */ /* 0x000fe20000000000 */
[--C-:B------:R-:W-:Y:S01]  /*1ee0*/  @!P5 IMAD.IADD R20, R20, 0x1, -R0.reuse ;  /* 0x000000011414d824 */ /* 0x100fe200078e0a00 */
[----:B------:R1:W-:Y:S01]  /*1ef0*/  STL [R1+0x20], R4 ;  /* 0x0000200401007387 */ /* 0x0003e20000100800 */
[----:B------:R-:W-:Y:S01]  /*1f00*/  @!P3 IMAD.IADD R17, R17, 0x1, -R0 ;  /* 0x000000011111b824 */ /* 0x000fe200078e0a00 */
[----:B------:R-:W-:Y:S01]  /*1f10*/  ISETP.GT.U32.AND P5, PT, R0, R23, PT ;  /* 0x000000170000720c */ /* 0x000fe20003fa4070 */
[----:B------:R-:W-:Y:S01]  /*1f20*/  IMAD.HI.U32 R10, R3, R26, RZ ;  /* 0x0000001a030a7227 */ /* 0x000fe200078e00ff */
[----:B------:R-:W-:-:S02]  /*1f30*/  ISETP.GE.AND P3, PT, R2, RZ, PT ;  /* 0x000000ff0200720c */ /* 0x000fc40003f66270 */
[----:B0-----:R-:W-:Y:S01]  /*1f40*/  LOP3.LUT R6, R2, 0x2, RZ, 0xfc, !PT ;  /* 0x0000000202067812 */ /* 0x001fe200078efcff */
[--C-:B------:R-:W-:Y:S01]  /*1f50*/  @!P4 IMAD.IADD R21, R21, 0x1, -R0.reuse ;  /* 0x000000011515c824 */ /* 0x100fe200078e0a00 */
[C---:B------:R-:W-:Y:S01]  /*1f60*/  ISETP.GT.U32.AND P4, PT, R0.reuse, R24, PT ;  /* 0x000000180000720c */ /* 0x040fe20003f84070 */
[----:B------:R-:W-:Y:S01]  /*1f70*/  IMAD R25, R0, R25, R7 ;  /* 0x0000001900197224 */ /* 0x000fe200078e0207 */
[----:B-1----:R-:W-:Y:S01]  /*1f80*/  IABS R4, R4 ;  /* 0x0000000400047213 */ /* 0x002fe20000000000 */
[----:B------:R-:W-:Y:S01]  /*1f90*/  @!P6 IMAD.IADD R22, R22, 0x1, -R0 ;  /* 0x000000011616e824 */ /* 0x000fe200078e0a00 */
[----:B------:R-:W-:Y:S01]  /*1fa0*/  IABS R7, R2 ;  /* 0x0000000200077213 */ /* 0x000fe20000000000 */
[----:B------:R-:W-:Y:S01]  /*1fb0*/  IMAD.MOV R2, RZ, RZ, -R10 ;  /* 0x000000ffff027224 */ /* 0x000fe200078e0a0a */
[----:B------:R-:W-:Y:S01]  /*1fc0*/  ISETP.GT.U32.AND P6, PT, R0, R20, PT ;  /* 0x000000140000720c */ /* 0x000fe20003fc4070 */
[----:B------:R-:W-:-:S04]  /*1fd0*/  IMAD.HI.U32 R8, R3, R4, RZ ;  /* 0x0000000403087227 */ /* 0x000fc800078e00ff */
[----:B------:R-:W-:Y:S01]  /*1fe0*/  @!P1 IMAD.MOV R17, RZ, RZ, -R17 ;  /* 0x000000ffff119224 */ /* 0x000fe200078e0a11 */
[C---:B------:R-:W-:Y:S01]  /*1ff0*/  ISETP.GT.U32.AND P1, PT, R0.reuse, R21, PT ;  /* 0x000000150000720c */ /* 0x040fe20003f24070 */
[C---:B------:R-:W-:Y:S02]  /*2000*/  IMAD R26, R0.reuse, R2, R26 ;  /* 0x00000002001a7224 */ /* 0x040fe400078e021a */
[----:B------:R-:W-:Y:S01]  /*2010*/  IMAD.MOV.U32 R10, RZ, RZ, R7 ;  /* 0x000000ffff0a7224 */ /* 0x000fe200078e0007 */
[----:B------:R-:W-:Y:S01]  /*2020*/  IABS R7, R6 ;  /* 0x0000000600077213 */ /* 0x000fe20000000000 */
[----:B------:R-:W-:Y:S02]  /*2030*/  IMAD.MOV R2, RZ, RZ, -R8 ;  /* 0x000000ffff027224 */ /* 0x000fe400078e0a08 */
[----:B------:R-:W-:Y:S01]  /*2040*/  @!P5 IMAD.IADD R23, R23, 0x1, -R0 ;  /* 0x000000011717d824 */ /* 0x000fe200078e0a00 */
[C---:B------:R-:W-:Y:S01]  /*2050*/  ISETP.GT.U32.AND P5, PT, R0.reuse, R22, PT ;  /* 0x000000160000720c */ /* 0x040fe20003fa4070 */
[----:B------:R-:W-:-:S02]  /*2060*/  IMAD R2, R0, R2, R4 ;  /* 0x0000000200027224 */ /* 0x000fc400078e0204 */
[----:B------:R-:W-:Y:S02]  /*2070*/  IMAD.MOV.U32 R4, RZ, RZ, R7 ;  /* 0x000000ffff047224 */ /* 0x000fe400078e0007 */
[----:B------:R-:W-:-:S04]  /*2080*/  IMAD.HI.U32 R7, R3, R10, RZ ;  /* 0x0000000a03077227 */ /* 0x000fc800078e00ff */
[----:B------:R-:W-:Y:S02]  /*2090*/  @!P4 IMAD.IADD R24, R24, 0x1, -R0 ;  /* 0x000000011818c824 */ /* 0x000fe400078e0a00 */
[----:B------:R-:W-:Y:S01]  /*20a0*/  @!P2 IMAD.MOV R18, RZ, RZ, -R18 ;  /* 0x000000ffff12a224 */ /* 0x000fe200078e0a12 */
[----:B------:R-:W-:Y:S01]  /*20b0*/  ISETP.GT.U32.AND P2, PT, R0, R23, PT ;  /* 0x000000170000720c */ /* 0x000fe20003f44070 */
[--C-:B------:R-:W-:Y:S01]  /*20c0*/  @!P6 IMAD.IADD R20, R20, 0x1, -R0.reuse ;  /* 0x000000011414e824 */ /* 0x100fe200078e0a00 */
[C---:B------:R-:W-:Y:S01]  /*20d0*/  ISETP.GT.U32.AND P6, PT, R0.reuse, R25, PT ;  /* 0x000000190000720c */ /* 0x040fe20003fc4070 */
[----:B------:R-:W-:Y:S01]  /*20e0*/  IMAD.MOV R8, RZ, RZ, -R7 ;  /* 0x000000ffff087224 */ /* 0x000fe200078e0a07 */
[C---:B------:R-:W-:Y:S01]  /*20f0*/  ISETP.GT.U32.AND P4, PT, R0.reuse, R24, PT ;  /* 0x000000180000720c */ /* 0x040fe20003f84070 */
[----:B------:R-:W-:Y:S01]  /*2100*/  @!P1 IMAD.IADD R21, R21, 0x1, -R0 ;  /* 0x0000000115159824 */ /* 0x000fe200078e0a00 */
[----:B------:R-:W-:Y:S01]  /*2110*/  ISETP.GT.U32.AND P1, PT, R0, R26, PT ;  /* 0x0000001a0000720c */ /* 0x000fe20003f24070 */
[----:B------:R-:W-:-:S04]  /*2120*/  IMAD.HI.U32 R7, R3, R4, RZ ;  /* 0x0000000403077227 */ /* 0x000fc800078e00ff */
[----:B------:R-:W-:Y:S02]  /*2130*/  IMAD.MOV R7, RZ, RZ, -R7 ;  /* 0x000000ffff077224 */ /* 0x000fe400078e0a07 */
[C---:B------:R-:W-:Y:S02]  /*2140*/  IMAD R3, R0.reuse, R8, R10 ;  /* 0x0000000800037224 */ /* 0x040fe400078e020a */
[----:B------:R-:W-:Y:S01]  /*2150*/  IMAD R4, R0, R7, R4 ;  /* 0x0000000700047224 */ /* 0x000fe200078e0204 */
[----:B------:R-:W2:Y:S01]  /*2160*/  LDL.LU R10, [R1+0xf48] ;  /* 0x000f4800010a7983 */ /* 0x000ea20000300800 */
[--C-:B------:R-:W-:Y:S01]  /*2170*/  @!P5 IMAD.IADD R22, R22, 0x1, -R0.reuse ;  /* 0x000000011616d824 */ /* 0x100fe200078e0a00 */
[C---:B------:R-:W-:Y:S01]  /*2180*/  ISETP.GT.U32.AND P5, PT, R0.reuse, R3, PT ;  /* 0x000000030000720c */ /* 0x040fe20003fa4070 */
[--C-:B------:R-:W-:Y:S01]  /*2190*/  @!P2 IMAD.IADD R23, R23, 0x1, -R0.reuse ;  /* 0x000000011717a824 */ /* 0x100fe200078e0a00 */
[C---:B------:R-:W-:Y:S01]  /*21a0*/  ISETP.GT.U32.AND P2, PT, R0.reuse, R2, PT ;  /* 0x000000020000720c */ /* 0x040fe20003f44070 */
[--C-:B------:R-:W-:Y:S01]  /*21b0*/  @!P6 IMAD.IADD R25, R25, 0x1, -R0.reuse ;  /* 0x000000011919e824 */ /* 0x100fe200078e0a00 */
[----:B------:R-:W-:Y:S01]  /*21c0*/  ISETP.GT.U32.AND P6, PT, R0, R4, PT ;  /* 0x000000040000720c */ /* 0x000fe20003fc4070 */
[--C-:B------:R-:W-:Y:S01]  /*21d0*/  @!P4 IMAD.IADD R24, R24, 0x1, -R0.reuse ;  /* 0x000000011818c824 */ /* 0x100fe200078e0a00 */
[----:B------:R-:W0:Y:S01]  /*21e0*/  S2R R8, SR_TID.X ;  /* 0x0000000000087919 */ /* 0x000e220000002100 */
[----:B------:R-:W-:Y:S01]  /*21f0*/  @!P1 IMAD.IADD R26, R26, 0x1, -R0 ;  /* 0x000000011a1a9824 */ /* 0x000fe200078e0a00 */
[----:B------:R-:W-:-:S02]  /*2200*/  ISETP.GE.AND P4, PT, R28, RZ, PT ;  /* 0x000000ff1c00720c */ /* 0x000fc40003f86270 */
[----:B------:R-:W3:Y:S01]  /*2210*/  LDL.LU R0, [R1+0x2c] ;  /* 0x00002c0001007983 */ /* 0x000ee20000300800 */
[----:B------:R-:W-:Y:S01]  /*2220*/  @!P0 IMAD.MOV R19, RZ, RZ, -R19 ;  /* 0x000000ffff138224 */ /* 0x000fe200078e0a13 */
[C---:B0-----:R-:W-:Y:S01]  /*2230*/  LOP3.LUT R7, R8.reuse, 0x7, RZ, 0xc0, !PT ;  /* 0x0000000708077812 */ /* 0x041fe200078ec0ff */
[----:B------:R-:W-:-:S08]  /*2240*/  IMAD.SHL.U32 R28, R8, 0x2, RZ ;  /* 0x00000002081c7824 */ /* 0x000fd000078e00ff */
[----:B------:R-:W-:Y:S01]  /*2250*/  @!P4 IMAD.MOV R20, RZ, RZ, -R20 ;  /* 0x000000ffff14c224 */ /* 0x000fe200078e0a14 */
[----:B---3--:R-:W-:Y:S02]  /*2260*/  ISETP.GE.AND P1, PT, R0, RZ, PT ;  /* 0x000000ff0000720c */ /* 0x008fe40003f26270 */
[----:B------:R-:W-:-:S05]  /*2270*/  IABS R0, c[0x0][0x17c] ;  /* 0x00005f0000007a13 */ /* 0x000fca0000000000 */
[----:B------:R-:W-:Y:S02]  /*2280*/  @!P5 IMAD.IADD R3, R3, 0x1, -R0 ;  /* 0x000000010303d824 */ /* 0x000fe400078e0a00 */
[----:B------:R-:W-:-:S05]  /*2290*/  IMAD R0, R7, 0x110, RZ ;  /* 0x0000011007007824 */ /* 0x000fca00078e02ff */
[----:B------:R-:W-:Y:S02]  /*22a0*/  LOP3.LUT R0, R0, 0x30, R28, 0x78, !PT ;  /* 0x0000003000007812 */ /* 0x000fe400078e781c */
[----:B------:R-:W-:-:S04]  /*22b0*/  IABS R0, c[0x0][0x17c] ;  /* 0x00005f0000007a13 */ /* 0x000fc80000000000 */
[----:B------:R-:W-:Y:S01]  /*22c0*/  ISETP.GT.U32.AND P0, PT, R0, R25, PT ;  /* 0x000000190000720c */ /* 0x000fe20003f04070 */
[--C-:B------:R-:W-:Y:S01]  /*22d0*/  @!P2 IMAD.IADD R2, R2, 0x1, -R0.reuse ;  /* 0x000000010202a824 */ /* 0x100fe200078e0a00 */
[----:B------:R-:W-:Y:S02]  /*22e0*/  ISETP.GE.AND P5, PT, R9, RZ, PT ;  /* 0x000000ff0900720c */ /* 0x000fe40003fa6270 */
[----:B------:R-:W-:Y:S02]  /*22f0*/  ISETP.GE.AND P2, PT, R29, RZ, PT ;  /* 0x000000ff1d00720c */ /* 0x000fe40003f46270 */
[----:B------:R-:W-:Y:S02]  /*2300*/  ISETP.GT.U32.AND P4, PT, R0, R26, PT ;  /* 0x0000001a0000720c */ /* 0x000fe40003f84070 */
[----:B------:R-:W-:Y:S01]  /*2310*/  LOP3.LUT R28, R28, 0x10, RZ, 0xc0, !PT ;  /* 0x000000101c1c7812 */ /* 0x000fe200078ec0ff */
[----:B------:R-:W-:Y:S01]  /*2320*/  @!P6 IMAD.IADD R4, R4, 0x1, -R0 ;  /* 0x000000010404e824 */ /* 0x000fe200078e0a00 */
[----:B------:R-:W3:Y:S02]  /*2330*/  LDL.LU R9, [R1+0xf44] ;  /* 0x000f440001097983 */ /* 0x000ee40000300800 */
[----:B------:R-:W-:Y:S01]  /*2340*/  LOP3.LUT R28, R28, 0xe0, R8, 0xf8, !PT ;  /* 0x000000e01c1c7812 */ /* 0x000fe200078ef808 */
[----:B------:R-:W-:Y:S01]  /*2350*/  @!P0 IMAD.IADD R25, R25, 0x1, -R0 ;  /* 0x0000000119198824 */ /* 0x000fe200078e0a00 */
[----:B------:R-:W-:Y:S01]  /*2360*/  ISETP.GE.AND P0, PT, R5, RZ, PT ;  /* 0x000000ff0500720c */ /* 0x000fe20003f06270 */
[----:B------:R-:W-:Y:S01]  /*2370*/  IMAD.SHL.U32 R5, R8, 0x200, RZ ;  /* 0x0000020008057824 */ /* 0x000fe200078e00ff */
[----:B------:R-:W-:-:S02]  /*2380*/  ISETP.GE.AND P6, PT, R27, RZ, PT ;  /* 0x000000ff1b00720c */ /* 0x000fc40003fc6270 */
[----:B------:R-:W4:Y:S01]  /*2390*/  LDL.LU R27, [R1+0x8] ;  /* 0x00000800011b7983 */ /* 0x000f220000300800 */
[----:B------:R-:W-:Y:S01]  /*23a0*/  @!P1 IMAD.MOV R21, RZ, RZ, -R21 ;  /* 0x000000ffff159224 */ /* 0x000fe200078e0a15 */
[C---:B------:R-:W-:Y:S01]  /*23b0*/  ISETP.GT.U32.AND P1, PT, R0.reuse, R3, PT ;  /* 0x000000030000720c */ /* 0x040fe20003f24070 */
[----:B------:R-:W-:Y:S01]  /*23c0*/  @!P5 IMAD.MOV R22, RZ, RZ, -R22 ;  /* 0x000000ffff16d224 */ /* 0x000fe200078e0a16 */
[----:B------:R-:W5:Y:S01]  /*23d0*/  LDL.LU R28, [R1+0x4] ;  /* 0x00000400011c7983 */ /* 0x000f620000300800 */
[----:B------:R-:W-:Y:S01]  /*23e0*/  @!P2 IMAD.MOV R23, RZ, RZ, -R23 ;  /* 0x000000ffff17a224 */ /* 0x000fe200078e0a17 */
[----:B------:R-:W-:Y:S01]  /*23f0*/  ISETP.GT.U32.AND P5, PT, R0, R2, PT ;  /* 0x000000020000720c */ /* 0x000fe20003fa4070 */
[----:B------:R-:W-:Y:S01]  /*2400*/  @!P4 IMAD.IADD R26, R26, 0x1, -R0 ;  /* 0x000000011a1ac824 */ /* 0x000fe200078e0a00 */
[----:B------:R-:W2:Y:S01]  /*2410*/  LDL.LU R29, [R1] ;  /* 0x00000000011d7983 */ /* 0x000ea20000300800 */
[----:B------:R-:W-:-:S03]  /*2420*/  ISETP.GT.U32.AND P2, PT, R0, R4, PT ;  /* 0x000000040000720c */ /* 0x000fc60003f44070 */
[----:B------:R0:W-:Y:S04]  /*2430*/  STL [R1+0xef0], R5 ;  /* 0x000ef00501007387 */ /* 0x0001e80000100800 */
[----:B------:R-:W2:Y:S02]  /*2440*/  LDL.LU R0, [R1+0x24] ;  /* 0x0000240001007983 */ /* 0x000ea40000300800 */
[----:B--2---:R-:W-:Y:S02]  /*2450*/  ISETP.GE.AND P4, PT, R0, RZ, PT ;  /* 0x000000ff0000720c */ /* 0x004fe40003f86270 */
[----:B------:R-:W-:-:S05]  /*2460*/  IABS R0, c[0x0][0x17c] ;  /* 0x00005f0000007a13 */ /* 0x000fca0000000000 */
[----:B------:R-:W-:Y:S02]  /*2470*/  @!P1 IMAD.IADD R3, R3, 0x1, -R0 ;  /* 0x0000000103039824 */ /* 0x000fe400078e0a00 */
[----:B------:R-:W2:Y:S01]  /*2480*/  LDL.LU R0, [R1+0x20] ;  /* 0x0000200001007983 */ /* 0x000ea20000300800 */
[----:B------:R-:W-:Y:S01]  /*2490*/  IMAD R7, R7, 0x410, RZ ;  /* 0x0000041007077824 */ /* 0x000fe200078e02ff */
[----:B0-----:R-:W-:Y:S01]  /*24a0*/  LOP3.LUT R5, R5, 0x2000, RZ, 0xc0, !PT ;  /* 0x0000200005057812 */ /* 0x001fe200078ec0ff */
[----:B------:R-:W-:Y:S01]  /*24b0*/  @!P6 IMAD.MOV R24, RZ, RZ, -R24 ;  /* 0x000000ffff18e224 */ /* 0x000fe200078e0a18 */
[----:B--2---:R-:W-:Y:S02]  /*24c0*/  ISETP.GE.AND P1, PT, R0, RZ, PT ;  /* 0x000000ff0000720c */ /* 0x004fe40003f26270 */
[----:B------:R-:W-:-:S05]  /*24d0*/  IABS R0, c[0x0][0x17c] ;  /* 0x00005f0000007a13 */ /* 0x000fca0000000000 */
[----:B------:R-:W-:Y:S02]  /*24e0*/  @!P5 IMAD.IADD R2, R2, 0x1, -R0 ;  /* 0x000000010202d824 */ /* 0x000fe400078e0a00 */
[----:B------:R-:W-:-:S05]  /*24f0*/  IMAD.SHL.U32 R0, R8, 0x2, RZ ;  /* 0x0000000208007824 */ /* 0x000fca00078e00ff */
[----:B------:R-:W-:-:S04]  /*2500*/  LOP3.LUT R0, R0, 0x10, RZ, 0xc0, !PT ;  /* 0x0000001000007812 */ /* 0x000fc800078ec0ff */
[----:B------:R-:W-:Y:S02]  /*2510*/  LOP3.LUT R0, R0, 0xe0, R8, 0xf8, !PT ;  /* 0x000000e000007812 */ /* 0x000fe400078ef808 */
[----:B------:R-:W2:Y:S02]  /*2520*/  LDL.LU R8, [R1+0xf40] ;  /* 0x000f400001087983 */ /* 0x000ea40000300800 */
[----:B------:R-:W-:Y:S02]  /*2530*/  LOP3.LUT R0, R7, R0, RZ, 0x3c, !PT ;  /* 0x0000000007007212 */ /* 0x000fe400078e3cff */
[----:B------:R-:W2:Y:S01]  /*2540*/  LDL.LU R7, [R1+0xf3c] ;  /* 0x000f3c0001077983 */ /* 0x000ea20000300800 */
[----:B------:R-:W-:Y:S02]  /*2550*/  ISETP.GE.AND P5, PT, R6, RZ, PT ;  /* 0x000000ff0600720c */ /* 0x000fe40003fa6270 */
[----:B------:R-:W-:Y:S01]  /*2560*/  IMAD.IADD R0, R5, 0x1, R0 ;  /* 0x0000000105007824 */ /* 0x000fe200078e0200 */
[----:B------:R-:W2:Y:S04]  /*2570*/  LDL.LU R6, [R1+0xf38] ;  /* 0x000f380001067983 */ /* 0x000ea80000300800 */
[----:B------:R-:W2:Y:S04]  /*2580*/  LDL.LU R5, [R1+0xf34] ;  /* 0x000f340001057983 */ /* 0x000ea80000300800 */
[----:B------:R0:W-:Y:S02]  /*2590*/  STL [R1+0x384], R0 ;  /* 0x0003840001007387 */ /* 0x0001e40000100800 */
[----:B0-----:R-:W-:-:S05]  /*25a0*/  IABS R0, c[0x0][0x17c] ;  /* 0x00005f0000007a13 */ /* 0x001fca0000000000 */
[----:B------:R-:W-:Y:S02]  /*25b0*/  @!P2 IMAD.IADD R4, R4, 0x1, -R0 ;  /* 0x000000010404a824 */ /* 0x000fe400078e0a00 */
[----:B------:R-:W0:Y:S01]  /*25c0*/  S2R R0, SR_TID.X ;  /* 0x0000000000007919 */ /* 0x000e220000002100 */
[----:B------:R-:W-:Y:S02]  /*25d0*/  ISETP.NE.AND P2, PT, RZ, c[0x0][0x17c], PT ;  /* 0x00005f00ff007a0c */ /* 0x000fe40003f45270 */
[----:B0-----:R-:W-:-:S05]  /*25e0*/  LOP3.LUT R0, R0, 0x7f, RZ, 0xc0, !PT ;  /* 0x0000007f00007812 */ /* 0x001fca00078ec0ff */
[----:B------:R-:W-:-:S05]  /*25f0*/  IMAD R0, R0, c[0x0][0x18c], RZ ;  /* 0x0000630000007a24 */ /* 0x000fca00078e02ff */
[----:B------:R-:W-:-:S05]  /*2600*/  LEA R0, P6, R0, c[0x0][0x168], 0x1 ;  /* 0x00005a0000007a11 */ /* 0x000fca00078c08ff */
[----:B------:R0:W-:Y:S02]  /*2610*/  STL [R1+0xf0c], R0 ;  /* 0x000f0c0001007387 */ /* 0x0001e40000100800 */
[----:B0-----:R-:W-:-:S04]  /*2620*/  LOP3.LUT R0, RZ, c[0x0][0x17c], RZ, 0x33, !PT ;  /* 0x00005f00ff007a12 */ /* 0x001fc800078e33ff */
[C---:B----4-:R-:W-:Y:S02]  /*2630*/  SEL R27, R0.reuse, R27, !P2 ;  /* 0x0000001b001b7207 */ /* 0x050fe40005000000 */
[C---:B-----5:R-:W-:Y:S02]  /*2640*/  SEL R28, R0.reuse, R28, !P2 ;  /* 0x0000001c001c7207 */ /* 0x060fe40005000000 */
[C---:B------:R-:W-:Y:S01]  /*2650*/  SEL R29, R0.reuse, R29, !P2 ;  /* 0x0000001d001d7207 */ /* 0x040fe20005000000 */
[----:B------:R0:W-:Y:S04]  /*2660*/  STL [R1+0x10], R27 ;  /* 0x0000101b01007387 */ /* 0x0001e80000100800 */
[----:B0-----:R-:W4:Y:S04]  /*2670*/  LDL.LU R27, [R1+0xf30] ;  /* 0x000f3000011b7983 */ /* 0x001f280000300800 */
[----:B------:R0:W-:Y:S04]  /*2680*/  STL [R1+0xc], R28 ;  /* 0x00000c1c01007387 */ /* 0x0001e80000100800 */
[----:B0-----:R-:W5:Y:S04]  /*2690*/  LDL.LU R28, [R1+0xf2c] ;  /* 0x000f2c00011c7983 */ /* 0x001f680000300800 */
[----:B------:R0:W-:Y:S04]  /*26a0*/  STL [R1+0x8], R29 ;  /* 0x0000081d01007387 */ /* 0x0001e80000100800 */
[----:B0-----:R-:W2:Y:S02]  /*26b0*/  LDL.LU R29, [R1+0xf28] ;  /* 0x000f2800011d7983 */ /* 0x001ea40000300800 */
[----:B--2---:R-:W-:-:S02]  /*26c0*/  SEL R29, R0, R29, !P2 ;  /* 0x0000001d001d7207 */ /* 0x004fc40005000000 */
[----:B-----5:R-:W-:-:S05]  /*26d0*/  SEL R0, R0, R28, !P2 ;  /* 0x0000001c00007207 */ /* 0x020fca0005000000 */
[----:B------:R0:W-:Y:S04]  /*26e0*/  STL [R1+0xf10], R0 ;  /* 0x000f100001007387 */ /* 0x0001e80000100800 */
[----:B------:R-:W-:Y:S04]  /*26f0*/  STL [R1+0x4], R29 ;  /* 0x0000041d01007387 */ /* 0x000fe80000100800 */
[----:B0-----:R-:W2:Y:S04]  /*2700*/  LDL.LU R0, [R1+0x8] ;  /* 0x0000080001007983 */ /* 0x001ea80000300800 */
[----:B--2---:R0:W-:Y:S04]  /*2710*/  STL [R1+0xf14], R0 ;  /* 0x000f140001007387 */ /* 0x0041e80000100800 */
[----:B0-----:R-:W2:Y:S04]  /*2720*/  LDL.LU R0, [R1+0xc] ;  /* 0x00000c0001007983 */ /* 0x001ea80000300800 */
[----:B--2---:R0:W-:Y:S04]  /*2730*/  STL [R1+0xf18], R0 ;  /* 0x000f180001007387 */ /* 0x0041e80000100800 */
[----:B0-----:R-:W2:Y:S04]  /*2740*/  LDL.LU R0, [R1+0x10] ;  /* 0x0000100001007983 */ /* 0x001ea80000300800 */
[----:B--2---:R0:W-:Y:S04]  /*2750*/  STL [R1+0xf1c], R0 ;  /* 0x000f1c0001007387 */ /* 0x0041e80000100800 */
[----:B0-----:R-:W2:Y:S04]  /*2760*/  LDL.LU R0, [R1+0x44] ;  /* 0x0000440001007983 */ /* 0x001ea80000300800 */
[----:B--2---:R0:W-:Y:S04]  /*2770*/  STL [R1+0xf20], R0 ;  /* 0x000f200001007387 */ /* 0x0041e80000100800 */
[----:B0-----:R-:W2:Y:S04]  /*2780*/  LDL.LU R0, [R1+0x40] ;  /* 0x0000400001007983 */ /* 0x001ea80000300800 */
[----:B--2---:R0:W-:Y:S02]  /*2790*/  STL [R1+0xf24], R0 ;  /* 0x000f240001007387 */ /* 0x0041e40000100800 */
[----:B0-----:R-:W-:-:S04]  /*27a0*/  LOP3.LUT R0, RZ, c[0x0][0x17c], RZ, 0x33, !PT ;  /* 0x00005f00ff007a12 */ /* 0x001fc800078e33ff */
[C---:B------:R-:W-:Y:S02]  /*27b0*/  SEL R28, R0.reuse, R5, !P2 ;  /* 0x00000005001c7207 */ /* 0x040fe40005000000 */
[----:B------:R-:W2:Y:S01]  /*27c0*/  LDL.LU R5, [R1+0x18] ;  /* 0x0000180001057983 */ /* 0x000ea20000300800 */
[----:B------:R-:W-:Y:S02]  /*27d0*/  @!P0 IMAD.MOV R25, RZ, RZ, -R25 ;  /* 0x000000ffff198224 */ /* 0x000fe400078e0a19 */
[----:B------:R-:W-:Y:S02]  /*27e0*/  @!P4 IMAD.MOV R26, RZ, RZ, -R26 ;  /* 0x000000ffff1ac224 */ /* 0x000fe400078e0a1a */
[----:B------:R-:W-:Y:S02]  /*27f0*/  @!P3 IMAD.MOV R3, RZ, RZ, -R3 ;  /* 0x000000ffff03b224 */ /* 0x000fe400078e0a03 */
[----:B------:R-:W-:Y:S02]  /*2800*/  @!P1 IMAD.MOV R2, RZ, RZ, -R2 ;  /* 0x000000ffff029224 */ /* 0x000fe400078e0a02 */
[----:B------:R-:W-:Y:S01]  /*2810*/  @!P5 IMAD.MOV R4, RZ, RZ, -R4 ;  /* 0x000000ffff04d224 */ /* 0x000fe200078e0a04 */
[----:B----4-:R-:W-:-:S02]  /*2820*/  SEL R29, R0, R27, !P2 ;  /* 0x0000001b001d7207 */ /* 0x010fc40005000000 */
[C---:B------:R-:W-:Y:S02]  /*2830*/  SEL R27, R0.reuse, R6, !P2 ;  /* 0x00000006001b7207 */ /* 0x040fe40005000000 */
[C---:B------:R-:W-:Y:S02]  /*2840*/  SEL R7, R0.reuse, R7, !P2 ;  /* 0x0000000700077207 */ /* 0x040fe40005000000 */
[C---:B------:R-:W-:Y:S02]  /*2850*/  SEL R8, R0.reuse, R8, !P2 ;  /* 0x0000000800087207 */ /* 0x040fe40005000000 */
[C---:B---3--:R-:W-:Y:S02]  /*2860*/  SEL R9, R0.reuse, R9, !P2 ;  /* 0x0000000900097207 */ /* 0x048fe40005000000 */
[C---:B------:R-:W-:Y:S02]  /*2870*/  SEL R10, R0.reuse, R10, !P2 ;  /* 0x0000000a000a7207 */ /* 0x040fe40005000000 */
[----:B------:R-:W-:-:S02]  /*2880*/  SEL R11, R0, R11, !P2 ;  /* 0x0000000b000b7207 */ /* 0x000fc40005000000 */
[C---:B------:R-:W-:Y:S02]  /*2890*/  SEL R12, R0.reuse, R12, !P2 ;  /* 0x0000000c000c7207 */ /* 0x040fe40005000000 */
[C---:B------:R-:W-:Y:S02]  /*28a0*/  SEL R13, R0.reuse, R13, !P2 ;  /* 0x0000000d000d7207 */ /* 0x040fe40005000000 */
[C---:B------:R-:W-:Y:S02]  /*28b0*/  SEL R14, R0.reuse, R14, !P2 ;  /* 0x0000000e000e7207 */ /* 0x040fe40005000000 */
[C---:B------:R-:W-:Y:S02]  /*28c0*/  SEL R15, R0.reuse, R15, !P2 ;  /* 0x0000000f000f7207 */ /* 0x040fe40005000000 */
        /* <DEDUP_REMOVED lines=14> */
[----:B--2---:R-:W-:Y:S02]  /*29b0*/  SEL R5, R0, R5, !P2 ;  /* 0x0000000500057207 */ /* 0x004fe40005000000 */
[----:B------:R-:W2:Y:S04]  /*29c0*/  LDL.LU R0, [R1+0xf24] ;  /* 0x000f240001007983 */ /* 0x000ea80000300800 */
[----:B------:R-:W0:Y:S02]  /*29d0*/  S2R R2, SR_TID.X ;  /* 0x0000000000027919 */ /* 0x000e240000002100 */
[----:B0-----:R-:W-:-:S05]  /*29e0*/  LOP3.LUT R2, R2, 0x7f, RZ, 0xc0, !PT ;  /* 0x0000007f02027812 */ /* 0x001fca00078ec0ff */
[----:B------:R-:W-:-:S05]  /*29f0*/  IMAD R2, R2, c[0x0][0x18c], RZ ;  /* 0x0000630002027a24 */ /* 0x000fca00078e02ff */
[----:B------:R-:W-:-:S05]  /*2a00*/  LEA.HI.X.SX32 R2, R2, c[0x0][0x16c], 0x1, P6 ;  /* 0x00005b0002027a11 */ /* 0x000fca00030f0eff */
[----:B------:R0:W-:Y:S04]  /*2a10*/  STL [R1+0xf08], R2 ;  /* 0x000f080201007387 */ /* 0x0001e80000100800 */
[----:B0-----:R-:W3:Y:S01]  /*2a20*/  LDL.LU R2, [R1+0x4] ;  /* 0x0000040001027983 */ /* 0x001ee20000300800 */
[----:B--2---:R-:W-:-:S05]  /*2a30*/  IMAD R0, R0, c[0x0][0x184], RZ ;  /* 0x0000610000007a24 */ /* 0x004fca00078e02ff */
[----:B------:R0:W-:Y:S04]  /*2a40*/  STL [R1+0x18], R0 ;  /* 0x0000180001007387 */ /* 0x0001e80000100800 */
[----:B0-----:R-:W2:Y:S02]  /*2a50*/  LDL.LU R0, [R1+0xf20] ;  /* 0x000f200001007983 */ /* 0x001ea40000300800 */
        /* <DEDUP_REMOVED lines=11> */
[----:B0-----:R-:W2:Y:S01]  /*2b10*/  LDL.LU R0, [R1+0xf10] ;  /* 0x000f100001007983 */ /* 0x001ea20000300800 */
[----:B---3--:R-:W-:Y:S02]  /*2b20*/  IMAD R2, R2, c[0x0][0x190], RZ ;  /* 0x0000640002027a24 */ /* 0x008fe400078e02ff */
[----:B------:R-:W-:-:S03]  /*2b30*/  IMAD R7, R7, c[0x0][0x190], RZ ;  /* 0x0000640007077a24 */ /* 0x000fc600078e02ff */
[----:B------:R2:W-:Y:S01]  /*2b40*/  STL [R1+0x4], R2 ;  /* 0x0000040201007387 */ /* 0x0005e20000100800 */
[----:B------:R-:W-:Y:S02]  /*2b50*/  IMAD R8, R8, c[0x0][0x190], RZ ;  /* 0x0000640008087a24 */ /* 0x000fe400078e02ff */
[----:B------:R-:W-:Y:S02]  /*2b60*/  IMAD R9, R9, c[0x0][0x190], RZ ;  /* 0x0000640009097a24 */ /* 0x000fe400078e02ff */
[----:B------:R-:W-:Y:S02]  /*2b70*/  IMAD R10, R10, c[0x0][0x190], RZ ;  /* 0x000064000a0a7a24 */ /* 0x000fe400078e02ff */
[----:B------:R-:W-:Y:S02]  /*2b80*/  IMAD R11, R11, c[0x0][0x190], RZ ;  /* 0x000064000b0b7a24 */ /* 0x000fe400078e02ff */
[----:B--2---:R-:W-:Y:S02]  /*2b90*/  IMAD R2, R0, c[0x0][0x190], RZ ;  /* 0x0000640000027a24 */ /* 0x004fe400078e02ff */
[----:B------:R-:W2:Y:S04]  /*2ba0*/  LDL.LU R0, [R1+0xf0c] ;  /* 0x000f0c0001007983 */ /* 0x000ea80000300800 */
[----:B------:R-:W-:Y:S04]  /*2bb0*/  STL [R1], R2 ;  /* 0x0000000201007387 */ /* 0x000fe80000100800 */
[----:B------:R0:W-:Y:S04]  /*2bc0*/  STL [R1+0xf04], R7 ;  /* 0x000f040701007387 */ /* 0x0001e80000100800 */
[----:B0-----:R-:W2:Y:S04]  /*2bd0*/  LDL.LU R7, [R1+0x10] ;  /* 0x0000100001077983 */ /* 0x001ea80000300800 */
[----:B------:R0:W-:Y:S04]  /*2be0*/  STL [R1+0xf00], R8 ;  /* 0x000f000801007387 */ /* 0x0001e80000100800 */
[----:B0-----:R-:W3:Y:S04]  /*2bf0*/  LDL.LU R8, [R1+0xc] ;  /* 0x00000c0001087983 */ /* 0x001ee80000300800 */
[----:B------:R0:W-:Y:S04]  /*2c00*/  STL [R1+0xefc], R9 ;  /* 0x000efc0901007387 */ /* 0x0001e80000100800 */
[----:B0-----:R-:W4:Y:S04]  /*2c10*/  LDL.LU R9, [R1+0x8] ;  /* 0x0000080001097983 */ /* 0x001f280000300800 */
[----:B------:R0:W-:Y:S04]  /*2c20*/  STL [R1+0xef8], R10 ;  /* 0x000ef80a01007387 */ /* 0x0001e80000100800 */
[----:B0-----:R-:W5:Y:S04]  /*2c30*/  LDL.LU R10, [R1+0x4] ;  /* 0x00000400010a7983 */ /* 0x001f680000300800 */
[----:B------:R0:W-:Y:S04]  /*2c40*/  STL [R1+0xef4], R11 ;  /* 0x000ef40b01007387 */ /* 0x0001e80000100800 */
[----:B0-----:R-:W5:Y:S01]  /*2c50*/  LDL.LU R11, [R1] ;  /* 0x00000000010b7983 */ /* 0x001f620000300800 */
[----:B------:R-:W-:-:S02]  /*2c60*/  IMAD R29, R29, c[0x0][0x190], RZ ;  /* 0x000064001d1d7a24 */ /* 0x000fc400078e02ff */
[----:B------:R-:W-:Y:S01]  /*2c70*/  IMAD R28, R28, c[0x0][0x190], RZ ;  /* 0x000064001c1c7a24 */ /* 0x000fe200078e02ff */
[----:B--2---:R-:W-:-:S05]  /*2c80*/  LEA R2, P0, R7, R0, 0x1 ;  /* 0x0000000007027211 */ /* 0x004fca00078008ff */
[----:B------:R3:W-:Y:S02]  /*2c90*/  STL [R1+0xea4], R2 ;  /* 0x000ea40201007387 */ /* 0x0007e40000100800 */
[----:B---3--:R-:W-:-:S05]  /*2ca0*/  LEA R2, P1, R8, R0, 0x1 ;  /* 0x0000000008027211 */ /* 0x008fca00078208ff */
[----:B------:R4:W-:Y:S02]  /*2cb0*/  STL [R1+0xea8], R2 ;  /* 0x000ea80201007387 */ /* 0x0009e40000100800 */
[----:B----4-:R-:W-:-:S05]  /*2cc0*/  LEA R2, P2, R9, R0, 0x1 ;  /* 0x0000000009027211 */ /* 0x010fca00078408ff */
[----:B------:R5:W-:Y:S02]  /*2cd0*/  STL [R1+0xeac], R2 ;  /* 0x000eac0201007387 */ /* 0x000be40000100800 */
[----:B-----5:R-:W-:-:S05]  /*2ce0*/  LEA R2, P3, R10, R0, 0x1 ;  /* 0x000000000a027211 */ /* 0x020fca00078608ff */
[----:B------:R0:W-:Y:S02]  /*2cf0*/  STL [R1+0xeb0], R2 ;  /* 0x000eb00201007387 */ /* 0x0001e40000100800 */
[----:B0-----:R-:W-:-:S05]  /*2d00*/  LEA R2, P4, R11, R0, 0x1 ;  /* 0x000000000b027211 */ /* 0x001fca00078808ff */
[----:B------:R0:W-:Y:S02]  /*2d10*/  STL [R1+0xeb4], R2 ;  /* 0x000eb40201007387 */ /* 0x0001e40000100800 */
[----:B0-----:R-:W-:-:S05]  /*2d20*/  LEA R2, P5, R29, R0, 0x1 ;  /* 0x000000001d027211 */ /* 0x001fca00078a08ff */
[----:B------:R0:W-:Y:S02]  /*2d30*/  STL [R1+0xeb8], R2 ;  /* 0x000eb80201007387 */ /* 0x0001e40000100800 */
[----:B0-----:R-:W-:-:S05]  /*2d40*/  LEA R2, P6, R28, R0, 0x1 ;  /* 0x000000001c027211 */ /* 0x001fca00078c08ff */
[----:B------:R0:W-:Y:S04]  /*2d50*/  STL [R1+0xebc], R2 ;  /* 0x000ebc0201007387 */ /* 0x0001e80000100800 */
[----:B0-----:R-:W2:Y:S01]  /*2d60*/  LDL.LU R2, [R1+0xf08] ;  /* 0x000f080001027983 */ /* 0x001ea20000300800 */
[----:B------:R-:W-:Y:S01]  /*2d70*/  IMAD R27, R27, c[0x0][0x190], RZ ;  /* 0x000064001b1b7a24 */ /* 0x000fe200078e02ff */
[----:B--2---:R-:W-:-:S05]  /*2d80*/  LEA.HI.X.SX32 R7, R7, R2, 0x1, P0 ;  /* 0x0000000207077211 */ /* 0x004fca00000f0eff */
[----:B------:R0:W-:Y:S02]  /*2d90*/  STL [R1+0xe9c], R7 ;  /* 0x000e9c0701007387 */ /* 0x0001e40000100800 */
[----:B0-----:R-:W-:-:S05]  /*2da0*/  LEA R7, P0, R27, R0, 0x1 ;  /* 0x000000001b077211 */ /* 0x001fca00078008ff */
[----:B------:R0:W-:Y:S04]  /*2db0*/  STL [R1+0xea0], R7 ;  /* 0x000ea00701007387 */ /* 0x0001e80000100800 */
[----:B0-----:R-:W2:Y:S01]  /*2dc0*/  LDL.LU R7, [R1+0xf04] ;  /* 0x000f040001077983 */ /* 0x001ea20000300800 */
[----:B------:R-:W-:-:S05]  /*2dd0*/  LEA.HI.X.SX32 R8, R8, R2, 0x1, P1 ;  /* 0x0000000208087211 */ /* 0x000fca00008f0eff */
[----:B------:R2:W-:Y:S02]  /*2de0*/  STL [R1+0xe94], R8 ;  /* 0x000e940801007387 */ /* 0x0005e40000100800 */
[----:B--2---:R-:W-:-:S05]  /*2df0*/  LEA R8, P1, R7, R0, 0x1 ;  /* 0x0000000007087211 */ /* 0x004fca00078208ff */
        /* <DEDUP_REMOVED lines=17> */
[----:B------:R-:W-:Y:S01]  /*2f10*/  LEA.HI.X.SX32 R29, R29, R2, 0x1, P5 ;  /* 0x000000021d1d7211 */ /* 0x000fe200028f0eff */
[----:B------:R-:W-:-:S04]  /*2f20*/  IMAD R12, R12, c[0x0][0x190], RZ ;  /* 0x000064000c0c7a24 */ /* 0x000fc800078e02ff */
[----:B------:R2:W-:Y:S01]  /*2f30*/  STL [R1+0xe74], R29 ;  /* 0x000e741d01007387 */ /* 0x0005e20000100800 */
[-C--:B------:R-:W-:Y:S01]  /*2f40*/  LEA.HI.X.SX32 R28, R28, R2.reuse, 0x1, P6 ;  /* 0x000000021c1c7211 */ /* 0x080fe200030f0eff */
[----:B------:R-:W-:Y:S01]  /*2f50*/  IMAD R13, R13, c[0x0][0x190], RZ ;  /* 0x000064000d0d7a24 */ /* 0x000fe200078e02ff */
[-C--:B------:R-:W-:Y:S01]  /*2f60*/  LEA.HI.X.SX32 R27, R27, R2.reuse, 0x1, P0 ;  /* 0x000000021b1b7211 */ /* 0x080fe200000f0eff */
[----:B------:R-:W-:Y:S01]  /*2f70*/  IMAD R5, R5, c[0x0][0x190], RZ ;  /* 0x0000640005057a24 */ /* 0x000fe200078e02ff */
[-C--:B------:R-:W-:Y:S01]  /*2f80*/  LEA.HI.X.SX32 R7, R7, R2.reuse, 0x1, P1 ;  /* 0x0000000207077211 */ /* 0x080fe200008f0eff */
[----:B------:R-:W-:Y:S01]  /*2f90*/  IMAD R14, R14, c[0x0][0x190], RZ ;  /* 0x000064000e0e7a24 */ /* 0x000fe200078e02ff */
[-C--:B------:R-:W-:Y:S02]  /*2fa0*/  LEA.HI.X.SX32 R8, R8, R2.reuse, 0x1, P2 ;  /* 0x0000000208087211 */ /* 0x080fe400010f0eff */
[----:B------:R-:W-:Y:S01]  /*2fb0*/  LEA.HI.X.SX32 R9, R9, R2, 0x1, P3 ;  /* 0x0000000209097211 */ /* 0x000fe200018f0eff */
[----:B------:R-:W-:-:S02]  /*2fc0*/  IMAD R15, R15, c[0x0][0x190], RZ ;  /* 0x000064000f0f7a24 */ /* 0x000fc400078e02ff */
[----:B------:R-:W-:Y:S02]  /*2fd0*/  IMAD R16, R16, c[0x0][0x190], RZ ;  /* 0x0000640010107a24 */ /* 0x000fe400078e02ff */
[----:B------:R-:W-:Y:S02]  /*2fe0*/  IMAD R17, R17, c[0x0][0x190], RZ ;  /* 0x0000640011117a24 */ /* 0x000fe400078e02ff */
[----:B------:R-:W-:Y:S02]  /*2ff0*/  IMAD R18, R18, c[0x0][0x190], RZ ;  /* 0x0000640012127a24 */ /* 0x000fe400078e02ff */
[----:B------:R-:W-:Y:S02]  /*3000*/  IMAD R19, R19, c[0x0][0x190], RZ ;  /* 0x0000640013137a24 */ /* 0x000fe400078e02ff */
[----:B------:R-:W-:Y:S01]  /*3010*/  IMAD R20, R20, c[0x0][0x190], RZ ;  /* 0x0000640014147a24 */ /* 0x000fe200078e02ff */
[----:B--2---:R-:W-:-:S05]  /*3020*/  LEA R29, P5, R11, R0, 0x1 ;  /* 0x000000000b1d7211 */ /* 0x004fca00078a08ff */
[----:B------:R0:W-:Y:S04]  /*3030*/  STL [R1+0xe78], R29 ;  /* 0x000e781d01007387 */ /* 0x0001e80000100800 */
[----:B------:R1:W-:Y:S01]  /*3040*/  STL [R1+0xe6c], R28 ;  /* 0x000e6c1c01007387 */ /* 0x0003e20000100800 */
[-C--:B0-----:R-:W-:Y:S02]  /*3050*/  LEA R29, P6, R12, R0.reuse, 0x1 ;  /* 0x000000000c1d7211 */ /* 0x081fe400078c08ff */
[----:B-1----:R-:W-:-:S03]  /*3060*/  LEA R28, P0, R13, R0, 0x1 ;  /* 0x000000000d1c7211 */ /* 0x002fc600078008ff */
[----:B------:R-:W-:Y:S04]  /*3070*/  STL [R1+0xe70], R29 ;  /* 0x000e701d01007387 */ /* 0x000fe80000100800 */
[----:B------:R0:W-:Y:S04]  /*3080*/  STL [R1+0xe64], R27 ;  /* 0x000e641b01007387 */ /* 0x0001e80000100800 */
[----:B------:R-:W-:Y:S04]  /*3090*/  STL [R1+0xe68], R28 ;  /* 0x000e681c01007387 */ /* 0x000fe80000100800 */
[----:B------:R1:W-:Y:S01]  /*30a0*/  STL [R1+0xe5c], R7 ;  /* 0x000e5c0701007387 */ /* 0x0003e20000100800 */
[----:B0-----:R-:W-:-:S05]  /*30b0*/  LEA R27, P1, R5, R0, 0x1 ;  /* 0x00000000051b7211 */ /* 0x001fca00078208ff */
[----:B------:R0:W-:Y:S01]  /*30c0*/  STL [R1+0xe60], R27 ;  /* 0x000e601b01007387 */ /* 0x0001e20000100800 */
[----:B-1----:R-:W-:-:S03]  /*30d0*/  LEA R7, P2, R14, R0, 0x1 ;  /* 0x000000000e077211 */ /* 0x002fc600078408ff */
[----:B0-----:R-:W2:Y:S04]  /*30e0*/  LDL.LU R27, [R1+0x14] ;  /* 0x00001400011b7983 */ /* 0x001ea80000300800 */
[----:B------:R-:W-:Y:S04]  /*30f0*/  STL [R1+0xe54], R8 ;  /* 0x000e540801007387 */ /* 0x000fe80000100800 */
[----:B------:R0:W-:Y:S04]  /*3100*/  STL [R1+0xe58], R7 ;  /* 0x000e580701007387 */ /* 0x0001e80000100800 */
[----:B------:R1:W-:Y:S04]  /*3110*/  STL [R1+0xe4c], R9 ;  /* 0x000e4c0901007387 */ /* 0x0003e80000100800 */
[----:B------:R-:W3:Y:S01]  /*3120*/  LDL.LU R29, [R1+0x18] ;  /* 0x00001800011d7983 */ /* 0x000ee20000300800 */
[----:B0-----:R-:W-:-:S02]  /*3130*/  LEA R7, P3, R15, R0, 0x1 ;  /* 0x000000000f077211 */ /* 0x001fc400078608ff */
[----:B------:R-:W-:-:S03]  /*3140*/  LEA.HI.X.SX32 R8, R10, R2, 0x1, P4 ;  /* 0x000000020a087211 */ /* 0x000fc600020f0eff */
[----:B------:R0:W-:Y:S01]  /*3150*/  STL [R1+0xe50], R7 ;  /* 0x000e500701007387 */ /* 0x0001e20000100800 */
[----:B-1----:R-:W-:-:S03]  /*3160*/  LEA.HI.X.SX32 R9, R11, R2, 0x1, P5 ;  /* 0x000000020b097211 */ /* 0x002fc600028f0eff */
[----:B------:R1:W-:Y:S01]  /*3170*/  STL [R1+0xe44], R8 ;  /* 0x000e440801007387 */ /* 0x0003e20000100800 */
[-C--:B0-----:R-:W-:Y:S02]  /*3180*/  LEA R7, P4, R16, R0.reuse, 0x1 ;  /* 0x0000000010077211 */ /* 0x081fe400078808ff */
[----:B-1----:R-:W-:-:S03]  /*3190*/  LEA R8, P5, R17, R0, 0x1 ;  /* 0x0000000011087211 */ /* 0x002fc600078a08ff */
[----:B------:R0:W-:Y:S04]  /*31a0*/  STL [R1+0xe48], R7 ;  /* 0x000e480701007387 */ /* 0x0001e80000100800 */
[----:B------:R1:W-:Y:S01]  /*31b0*/  STL [R1+0xe3c], R9 ;  /* 0x000e3c0901007387 */ /* 0x0003e20000100800 */
[----:B0-----:R-:W-:-:S03]  /*31c0*/  LEA.HI.X.SX32 R7, R12, R2, 0x1, P6 ;  /* 0x000000020c077211 */ /* 0x001fc600030f0eff */
[----:B------:R0:W-:Y:S01]  /*31d0*/  STL [R1+0xe40], R8 ;  /* 0x000e400801007387 */ /* 0x0001e20000100800 */
[----:B-1----:R-:W-:-:S03]  /*31e0*/  LEA R9, P6, R18, R0, 0x1 ;  /* 0x0000000012097211 */ /* 0x002fc600078c08ff */
[----:B------:R1:W-:Y:S01]  /*31f0*/  STL [R1+0xe34], R7 ;  /* 0x000e340701007387 */ /* 0x0003e20000100800 */
[-C--:B------:R-:W-:Y:S01]  /*3200*/  LEA.HI.X.SX32 R5, R5, R2.reuse, 0x1, P1 ;  /* 0x0000000205057211 */ /* 0x080fe200008f0eff */
[----:B------:R-:W-:Y:S01]  /*3210*/  IMAD R21, R21, c[0x0][0x190], RZ ;  /* 0x0000640015157a24 */ /* 0x000fe200078e02ff */
[----:B0-----:R-:W-:Y:S01]  /*3220*/  LEA.HI.X.SX32 R8, R13, R2, 0x1, P0 ;  /* 0x000000020d087211 */ /* 0x001fe200000f0eff */
[----:B------:R-:W-:Y:S01]  /*3230*/  STL [R1+0xe38], R9 ;  /* 0x000e380901007387 */ /* 0x000fe20000100800 */
[----:B-1----:R-:W-:-:S03]  /*3240*/  LEA R7, P0, R19, R0, 0x1 ;  /* 0x0000000013077211 */ /* 0x002fc600078008ff */
[----:B------:R0:W-:Y:S01]  /*3250*/  STL [R1+0xe2c], R8 ;  /* 0x000e2c0801007387 */ /* 0x0001e20000100800 */
[----:B------:R-:W-:-:S03]  /*3260*/  IMAD R22, R22, c[0x0][0x190], RZ ;  /* 0x0000640016167a24 */ /* 0x000fc600078e02ff */
[----:B------:R1:W-:Y:S04]  /*3270*/  STL [R1+0xe30], R7 ;  /* 0x000e300701007387 */ /* 0x0003e80000100800 */
[----:B------:R4:W-:Y:S01]  /*3280*/  STL [R1+0xe24], R5 ;  /* 0x000e240501007387 */ /* 0x0009e20000100800 */
[----:B0-----:R-:W-:Y:S02]  /*3290*/  LEA R8, P1, R20, R0, 0x1 ;  /* 0x0000000014087211 */ /* 0x001fe400078208ff */
[----:B-1----:R-:W-:-:S03]  /*32a0*/  LEA.HI.X.SX32 R7, R14, R2, 0x1, P2 ;  /* 0x000000020e077211 */ /* 0x002fc600010f0eff */
[----:B------:R0:W-:Y:S01]  /*32b0*/  STL [R1+0xe28], R8 ;  /* 0x000e280801007387 */ /* 0x0001e20000100800 */
[----:B----4-:R-:W-:-:S03]  /*32c0*/  LEA R5, P2, R21, R0, 0x1 ;  /* 0x0000000015057211 */ /* 0x010fc600078408ff */
[----:B------:R1:W-:Y:S01]  /*32d0*/  STL [R1+0xe1c], R7 ;  /* 0x000e1c0701007387 */ /* 0x0003e20000100800 */
[----:B------:R-:W-:-:S03]  /*32e0*/  IMAD R23, R23, c[0x0][0x190], RZ ;  /* 0x0000640017177a24 */ /* 0x000fc600078e02ff */
[----:B------:R4:W-:Y:S01]  /*32f0*/  STL [R1+0xe20], R5 ;  /* 0x000e200501007387 */ /* 0x0009e20000100800 */
[----:B0-----:R-:W-:Y:S01]  /*3300*/  LEA.HI.X.SX32 R8, R15, R2, 0x1, P3 ;  /* 0x000000020f087211 */ /* 0x001fe200018f0eff */
[----:B------:R-:W-:Y:S01]  /*3310*/  IMAD R24, R24, c[0x0][0x190], RZ ;  /* 0x0000640018187a24 */ /* 0x000fe200078e02ff */
[----:B-1----:R-:W-:-:S03]  /*3320*/  LEA R7, P3, R22, R0, 0x1 ;  /* 0x0000000016077211 */ /* 0x002fc600078608ff */
[----:B------:R0:W-:Y:S01]  /*3330*/  STL [R1+0xe14], R8 ;  /* 0x000e140801007387 */ /* 0x0001e20000100800 */
[----:B----4-:R-:W-:-:S03]  /*3340*/  LEA.HI.X.SX32 R5, R16, R2, 0x1, P4 ;  /* 0x0000000210057211 */ /* 0x010fc600020f0eff */
[----:B------:R1:W-:Y:S01]  /*3350*/  STL [R1+0xe18], R7 ;  /* 0x000e180701007387 */ /* 0x0003e20000100800 */
[----:B------:R-:W-:-:S03]  /*3360*/  IMAD R25, R25, c[0x0][0x190], RZ ;  /* 0x0000640019197a24 */ /* 0x000fc600078e02ff */
        /* <DEDUP_REMOVED lines=23> */
[----:B0-----:R-:W-:Y:S02]  /*34e0*/  LEA.HI.X.SX32 R8, R21, R2, 0x1, P2 ;  /* 0x0000000215087211 */ /* 0x001fe400010f0eff */
[----:B-1----:R-:W-:-:S03]  /*34f0*/  LEA R7, P2, R4, R0, 0x1 ;  /* 0x0000000004077211 */ /* 0x002fc600078408ff */
[----:B------:R-:W-:Y:S01]  /*3500*/  STL [R1+0xde4], R8 ;  /* 0x000de40801007387 */ /* 0x000fe20000100800 */
[----:B----4-:R-:W-:-:S03]  /*3510*/  LEA.HI.X.SX32 R5, R22, R2, 0x1, P3 ;  /* 0x0000000216057211 */ /* 0x010fc600018f0eff */
[----:B------:R0:W-:Y:S04]  /*3520*/  STL [R1+0xdf8], R7 ;  /* 0x000df80701007387 */ /* 0x0001e80000100800 */
[----:B------:R1:W-:Y:S01]  /*3530*/  STL [R1+0xde8], R5 ;  /* 0x000de80501007387 */ /* 0x0003e20000100800 */
[----:B0-----:R-:W-:Y:S02]  /*3540*/  LEA.HI.X.SX32 R7, R23, R2, 0x1, P4 ;  /* 0x0000000217077211 */ /* 0x001fe400020f0eff */
[----:B-1----:R-:W-:Y:S02]  /*3550*/  LEA R5, P4, R3, R0, 0x1 ;  /* 0x0000000003057211 */ /* 0x002fe400078808ff */
[-C--:B------:R-:W-:Y:S01]  /*3560*/  LEA.HI.X.SX32 R0, R24, R2.reuse, 0x1, P5 ;  /* 0x0000000218007211 */ /* 0x080fe200028f0eff */
[----:B------:R-:W-:Y:S04]  /*3570*/  STL [R1+0xdec], R7 ;  /* 0x000dec0701007387 */ /* 0x000fe80000100800 */
[----:B------:R0:W-:Y:S04]  /*3580*/  STL [R1+0xdd8], R5 ;  /* 0x000dd80501007387 */ /* 0x0001e80000100800 */
[----:B------:R1:W-:Y:S01]  /*3590*/  STL [R1+0xdc4], R0 ;  /* 0x000dc40001007387 */ /* 0x0003e20000100800 */
[----:B0-----:R-:W-:-:S02]  /*35a0*/  LEA.HI.X.SX32 R5, R25, R2, 0x1, P6 ;  /* 0x0000000219057211 */ /* 0x001fc400030f0eff */
[----:B-1----:R-:W-:-:S03]  /*35b0*/  LEA.HI.X.SX32 R0, R26, R2, 0x1, P0 ;  /* 0x000000021a007211 */ /* 0x002fc600000f0eff */
[----:B------:R0:W-:Y:S01]  /*35c0*/  STL [R1+0xdc8], R5 ;  /* 0x000dc80501007387 */ /* 0x0001e20000100800 */
[----:B------:R-:W-:-:S03]  /*35d0*/  IMAD.MOV.U32 R28, RZ, RZ, c[0x0][0x188] ;  /* 0x00006200ff1c7624 */ /* 0x000fc600078e00ff */
[----:B------:R1:W-:Y:S01]  /*35e0*/  STL [R1+0xdcc], R0 ;  /* 0x000dcc0001007387 */ /* 0x0003e20000100800 */
[----:B------:R-:W-:Y:S01]  /*35f0*/  IMAD R28, R28, 0x7f, RZ ;  /* 0x0000007f1c1c7824 */ /* 0x000fe200078e02ff */
[-C--:B0-----:R-:W-:Y:S02]  /*3600*/  LEA.HI.X.SX32 R5, R6, R2.reuse, 0x1, P1 ;  /* 0x0000000206057211 */ /* 0x081fe400008f0eff */
[----:B-1----:R-:W-:Y:S02]  /*3610*/  LEA.HI.X.SX32 R0, R4, R2, 0x1, P2 ;  /* 0x0000000204007211 */ /* 0x002fe400010f0eff */
[----:B--2---:R-:W-:-:S04]  /*3620*/  LEA R10, P3, R27, c[0x0][0x160], 0x1 ;  /* 0x000058001b0a7a11 */ /* 0x004fc800078608ff */
[----:B------:R-:W-:-:S05]  /*3630*/  LEA.HI.X.SX32 R11, R27, c[0x0][0x164], 0x1, P3 ;  /* 0x000059001b0b7a11 */ /* 0x000fca00018f0eff */
[----:B------:R-:W-:Y:S01]  /*3640*/  STL.64 [R1+0x390], R10 ;  /* 0x0003900a01007387 */ /* 0x000fe20000100a00 */
[----:B---3--:R-:W-:-:S04]  /*3650*/  LEA R8, P5, R29, c[0x0][0x160], 0x1 ;  /* 0x000058001d087a11 */ /* 0x008fc800078a08ff */
[----:B------:R-:W-:Y:S01]  /*3660*/  LEA.HI.X.SX32 R9, R29, c[0x0][0x164], 0x1, P5 ;  /* 0x000059001d097a11 */ /* 0x000fe200028f0eff */
[----:B------:R0:W-:Y:S01]  /*3670*/  STL [R1+0xdd0], R5 ;  /* 0x000dd00501007387 */ /* 0x0001e20000100800 */
[----:B------:R-:W-:-:S03]  /*3680*/  IMAD.MOV.U32 R29, RZ, RZ, c[0x0][0x188] ;  /* 0x00006200ff1d7624 */ /* 0x000fc600078e00ff */
[----:B------:R-:W-:Y:S01]  /*3690*/  STL.64 [R1+0x398], R8 ;  /* 0x0003980801007387 */ /* 0x000fe20000100a00 */
[----:B------:R-:W-:-:S03]  /*36a0*/  IMAD.WIDE R6, R28, 0x2, R10 ;  /* 0x000000021c067825 */ /* 0x000fc600078e020a */
[----:B------:R1:W-:Y:S01]  /*36b0*/  STL [R1+0xdd4], R0 ;  /* 0x000dd40001007387 */ /* 0x0003e20000100800 */
[----:B------:R-:W-:Y:S02]  /*36c0*/  IMAD R29, R29, 0x7e, RZ ;  /* 0x0000007e1d1d7824 */ /* 0x000fe400078e02ff */
[----:B0-----:R-:W-:Y:S01]  /*36d0*/  IMAD.WIDE R4, R28, 0x2, R8 ;  /* 0x000000021c047825 */ /* 0x001fe200078e0208 */
[----:B-1----:R-:W-:-:S03]  /*36e0*/  LEA.HI.X.SX32 R0, R3, R2, 0x1, P4 ;  /* 0x0000000203007211 */ /* 0x002fc600020f0eff */
[----:B------:R-:W-:Y:S02]  /*36f0*/  IMAD.MOV.U32 R27, RZ, RZ, c[0x0][0x188] ;  /* 0x00006200ff1b7624 */ /* 0x000fe400078e00ff */
[C---:B------:R-:W-:Y:S01]  /*3700*/  IMAD.WIDE R2, R29.reuse, 0x2, R10 ;  /* 0x000000021d027825 */ /* 0x040fe200078e020a */
[----:B------:R-:W-:Y:S04]  /*3710*/  STL [R1+0x5d0], R0 ;  /* 0x0005d00001007387 */ /* 0x000fe80000100800 */
[----:B------:R-:W-:Y:S04]  /*3720*/  STL [R1+0x5d8], R6 ;  /* 0x0005d80601007387 */ /* 0x000fe80000100800 */
[----:B------:R0:W-:Y:S04]  /*3730*/  STL [R1+0x5d4], R7 ;  /* 0x0005d40701007387 */ /* 0x0001e80000100800 */
[----:B------:R1:W-:Y:S04]  /*3740*/  STL [R1+0xdc0], R4 ;  /* 0x000dc00401007387 */ /* 0x0003e80000100800 */
[----:B------:R-:W-:Y:S01]  /*3750*/  STL [R1+0xdb0], R5 ;  /* 0x000db00501007387 */ /* 0x000fe20000100800 */
[----:B0-----:R-:W-:-:S03]  /*3760*/  IMAD.WIDE R6, R29, 0x2, R8 ;  /* 0x000000021d067825 */ /* 0x001fc600078e0208 */
[----:B------:R-:W-:Y:S01]  /*3770*/  STL [R1+0xdbc], R2 ;  /* 0x000dbc0201007387 */ /* 0x000fe20000100800 */
[----:B-1----:R-:W-:-:S03]  /*3780*/  IMAD R4, R27, 0x7d, RZ ;  /* 0x0000007d1b047824 */ /* 0x002fc600078e02ff */
[----:B------:R0:W-:Y:S01]  /*3790*/  STL [R1+0xdb4], R3 ;  /* 0x000db40301007387 */ /* 0x0001e20000100800 */
[----:B------:R-:W-:-:S03]  /*37a0*/  IMAD R0, R27, 0x7c, RZ ;  /* 0x0000007c1b007824 */ /* 0x000fc600078e02ff */
[----:B------:R-:W-:Y:S01]  /*37b0*/  STL [R1+0xdb8], R6 ;  /* 0x000db80601007387 */ /* 0x000fe20000100800 */
[----:B0-----:R-:W-:-:S03]  /*37c0*/  IMAD.WIDE R2, R4, 0x2, R10 ;  /* 0x0000000204027825 */ /* 0x001fc600078e020a */
[----:B------:R0:W-:Y:S01]  /*37d0*/  STL [R1+0xd90], R7 ;  /* 0x000d900701007387 */ /* 0x0001e20000100800 */
[----:B------:R-:W-:-:S03]  /*37e0*/  IMAD.WIDE R4, R4, 0x2, R8 ;  /* 0x0000000204047825 */ /* 0x000fc600078e0208 */
[----:B------:R-:W-:Y:S04]  /*37f0*/  STL [R1+0xdac], R2 ;  /* 0x000dac0201007387 */ /* 0x000fe80000100800 */
[----:B------:R1:W-:Y:S04]  /*3800*/  STL [R1+0xda4], R3 ;  /* 0x000da40301007387 */ /* 0x0003e80000100800 */
[----:B------:R2:W-:Y:S01]  /*3810*/  STL [R1+0xda8], R4 ;  /* 0x000da80401007387 */ /* 0x0005e20000100800 */
[----:B0-----:R-:W-:-:S04]  /*3820*/  IMAD.WIDE R6, R0, 0x2, R8 ;  /* 0x0000000200067825 */ /* 0x001fc800078e0208 */
[----:B-1----:R-:W-:Y:S01]  /*3830*/  IMAD.WIDE R2, R0, 0x2, R10 ;  /* 0x0000000200027825 */ /* 0x002fe200078e020a */
[----:B------:R-:W-:Y:S03]  /*3840*/  STL [R1+0xd9c], R5 ;  /* 0x000d9c0501007387 */ /* 0x000fe60000100800 */
[C---:B--2---:R-:W-:Y:S01]  /*3850*/  IMAD R4, R27.reuse, 0x7b, RZ ;  /* 0x0000007b1b047824 */ /* 0x044fe200078e02ff */
[----:B------:R-:W-:Y:S04]  /*3860*/  STL [R1+0xda0], R2 ;  /* 0x000da00201007387 */ /* 0x000fe80000100800 */
        /* <DEDUP_REMOVED lines=142> */
[----:B------:R1:W-:Y:S01]  /*4150*/  STL [R1+0xc58], R6 ;  /* 0x000c580601007387 */ /* 0x0003e20000100800 */
[----:B0-----:R-:W-:-:S03]  /*4160*/  IMAD.WIDE R2, R4, 0x2, R10 ;  /* 0x0000000204027825 */ /* 0x001fc600078e020a */
[----:B------:R-:W-:Y:S01]  /*4170*/  STL [R1+0x5dc], R7 ;  /* 0x0005dc0701007387 */ /* 0x000fe20000100800 */
[----:B------:R-:W-:-:S03]  /*4180*/  IMAD.WIDE R4, R4, 0x2, R8 ;  /* 0x0000000204047825 */ /* 0x000fc600078e0208 */
[----:B------:R-:W-:Y:S04]  /*4190*/  STL [R1+0xc4c], R2 ;  /* 0x000c4c0201007387 */ /* 0x000fe80000100800 */
[----:B------:R0:W-:Y:S01]  /*41a0*/  STL [R1+0xc44], R3 ;  /* 0x000c440301007387 */ /* 0x0001e20000100800 */
[----:B-1----:R-:W-:-:S03]  /*41b0*/  IMAD R6, R27, 0x65, RZ ;  /* 0x000000651b067824 */ /* 0x002fc600078e02ff */
[----:B------:R-:W-:Y:S01]  /*41c0*/  STL [R1+0xc48], R4 ;  /* 0x000c480401007387 */ /* 0x000fe20000100800 */
[----:B0-----:R-:W-:-:S03]  /*41d0*/  IMAD.WIDE R2, R0, 0x2, R10 ;  /* 0x0000000200027825 */ /* 0x001fc600078e020a */
[----:B------:R0:W-:Y:S04]  /*41e0*/  STL [R1+0x5e0], R5 ;  /* 0x0005e00501007387 */ /* 0x0001e80000100800 */
[----:B------:R-:W-:Y:S04]  /*41f0*/  STL [R1+0xc40], R2 ;  /* 0x000c400201007387 */ /* 0x000fe80000100800 */
[----:B------:R1:W-:Y:S01]  /*4200*/  STL [R1+0x5e4], R3 ;  /* 0x0005e40301007387 */ /* 0x0003e20000100800 */
[----:B0-----:R-:W-:-:S04]  /*4210*/  IMAD.WIDE R4, R0, 0x2, R8 ;  /* 0x0000000200047825 */ /* 0x001fc800078e0208 */
[----:B------:R-:W-:Y:S01]  /*4220*/  IMAD R0, R27, 0x64, RZ ;  /* 0x000000641b007824 */ /* 0x000fe200078e02ff */
[----:B------:R-:W-:Y:S01]  /*4230*/  STL [R1+0x5ec], R4 ;  /* 0x0005ec0401007387 */ /* 0x000fe20000100800 */
[----:B-1----:R-:W-:-:S03]  /*4240*/  IMAD.WIDE R2, R6, 0x2, R10 ;  /* 0x0000000206027825 */ /* 0x002fc600078e020a */
        /* <DEDUP_REMOVED lines=249> */
[----:B------:R-:W-:-:S03]  /*51e0*/  IMAD.SHL.U32 R0, R27, 0x40, RZ ;  /* 0x000000401b007824 */ /* 0x000fc600078e00ff */
        /* <DEDUP_REMOVED lines=439> */
[----:B------:R1:W-:Y:S01]  /*6d60*/  STL [R1+0xc10], R3 ;  /* 0x000c100301007387 */ /* 0x0003e20000100800 */
[----:B0-----:R-:W-:-:S03]  /*6d70*/  IMAD.WIDE R4, R0, 0x2, R8 ;  /* 0x0000000200047825 */ /* 0x001fc600078e0208 */
[----:B------:R-:W-:Y:S01]  /*6d80*/  STL [R1+0xc1c], R6 ;  /* 0x000c1c0601007387 */ /* 0x000fe20000100800 */
[----:B-1----:R-:W-:-:S03]  /*6d90*/  IMAD.WIDE R2, R0, 0x2, R10 ;  /* 0x0000000200027825 */ /* 0x002fc600078e020a */
[----:B------:R0:W-:Y:S04]  /*6da0*/  STL [R1+0xc18], R7 ;  /* 0x000c180701007387 */ /* 0x0001e80000100800 */
[----:B------:R-:W-:Y:S04]  /*6db0*/  STL [R1+0xc24], R2 ;  /* 0x000c240201007387 */ /* 0x000fe80000100800 */
[----:B------:R1:W-:Y:S01]  /*6dc0*/  STL [R1+0xc20], R3 ;  /* 0x000c200301007387 */ /* 0x0003e20000100800 */
[----:B0-----:R-:W-:-:S03]  /*6dd0*/  IMAD.WIDE R6, R27, 0x2, R10 ;  /* 0x000000021b067825 */ /* 0x001fc600078e020a */
[----:B------:R0:W-:Y:S04]  /*6de0*/  STL [R1+0xc2c], R4 ;  /* 0x000c2c0401007387 */ /* 0x0001e80000100800 */
[----:B------:R-:W-:Y:S01]  /*6df0*/  STL [R1+0xc28], R5 ;  /* 0x000c280501007387 */ /* 0x000fe20000100800 */
[----:B-1----:R-:W-:-:S03]  /*6e00*/  IMAD.WIDE R2, R27, 0x2, R8 ;  /* 0x000000021b027825 */ /* 0x002fc600078e0208 */
[----:B------:R-:W-:Y:S04]  /*6e10*/  STL [R1+0xc34], R6 ;  /* 0x000c340601007387 */ /* 0x000fe80000100800 */
[----:B------:R-:W-:Y:S04]  /*6e20*/  STL [R1+0xc30], R7 ;  /* 0x000c300701007387 */ /* 0x000fe80000100800 */
[----:B------:R1:W-:Y:S04]  /*6e30*/  STL [R1+0xc3c], R2 ;  /* 0x000c3c0201007387 */ /* 0x0003e80000100800 */
[----:B------:R2:W-:Y:S04]  /*6e40*/  STL [R1+0xc38], R3 ;  /* 0x000c380301007387 */ /* 0x0005e80000100800 */
[----:B------:R-:W-:Y:S04]  /*6e50*/  STL [R1+0x5c0], RZ ;  /* 0x0005c0ff01007387 */ /* 0x000fe80000100800 */
        /* <DEDUP_REMOVED lines=62> */
[----:B------:R-:W3:Y:S04]  /*7240*/  S2R R29, SR_TID.X ;  /* 0x00000000001d7919 */ /* 0x000ee80000002100 */
        /* <DEDUP_REMOVED lines=10> */
[----:B------:R-:W2:Y:S01]  /*72f0*/  LDL.LU R28, [R1+0x48] ;  /* 0x00004800011c7983 */ /* 0x000ea20000300800 */
[----:B---3--:R-:W-:-:S03]  /*7300*/  LOP3.LUT R29, R29, 0xff, RZ, 0xc0, !PT ;  /* 0x000000ff1d1d7812 */ /* 0x008fc600078ec0ff */
[----:B------:R-:W-:Y:S04]  /*7310*/  STL [R1+0x270], RZ ;  /* 0x000270ff01007387 */ /* 0x000fe80000100800 */
[----:B------:R-:W-:Y:S04]  /*7320*/  STL [R1+0x274], RZ ;  /* 0x000274ff01007387 */ /* 0x000fe80000100800 */
[----:B------:R-:W-:Y:S04]  /*7330*/  STL [R1+0x278], RZ ;  /* 0x000278ff01007387 */ /* 0x000fe80000100800 */
[----:B------:R-:W-:Y:S01]  /*7340*/  STL [R1+0x27c], RZ ;  /* 0x00027cff01007387 */ /* 0x000fe20000100800 */
[----:B0-----:R-:W-:-:S03]  /*7350*/  IMAD.SHL.U32 R4, R29, 0x2, RZ ;  /* 0x000000021d047824 */ /* 0x001fc600078e00ff */
[----:B------:R-:W-:Y:S04]  /*7360*/  STL [R1+0x250], RZ ;  /* 0x000250ff01007387 */ /* 0x000fe80000100800 */
[----:B------:R-:W-:Y:S04]  /*7370*/  STL [R1+0x254], RZ ;  /* 0x000254ff01007387 */ /* 0x000fe80000100800 */
[----:B------:R-:W-:Y:S04]  /*7380*/  STL [R1+0x258], RZ ;  /* 0x000258ff01007387 */ /* 0x000fe80000100800 */
[----:B------:R-:W-:Y:S04]  /*7390*/  STL [R1+0x25c], RZ ;  /* 0x00025cff01007387 */ /* 0x000fe80000100800 */
[----:B------:R-:W3:Y:S04]  /*73a0*/  LDL R29, [R1+0x3a0] ;  /* 0x0003a000011d7983 */ /* 0x000ee80000100800 */
        /* <DEDUP_REMOVED lines=15> */
[----:B------:R-:W-:Y:S01]  /*74a0*/  STL [R1+0x1ac], RZ ;  /* 0x0001acff01007387 */ /* 0x000fe20000100800 */
[----:B-1----:R-:W-:-:S03]  /*74b0*/  IMAD.SHL.U32 R2, R27, 0x80, RZ ;  /* 0x000000801b027824 */ /* 0x002fc600078e00ff */
[----:B------:R-:W0:Y:S02]  /*74c0*/  S2R R27, SR_TID.X ;  /* 0x00000000001b7919 */ /* 0x000e240000002100 */
[----:B------:R-:W-:-:S04]  /*74d0*/  SHF.R.S32.HI R0, RZ, 0x1f, R2 ;  /* 0x0000001fff007819 */ /* 0x000fc80000011402 */
[----:B------:R-:W-:Y:S02]  /*74e0*/  SHF.L.U64.HI R0, R2, 0x1, R0 ;  /* 0x0000000102007819 */ /* 0x000fe40000010200 */
[C---:B------:R-:W-:Y:S02]  /*74f0*/  LOP3.LUT R2, R4.reuse, 0x20, RZ, 0x3c, !PT ;  /* 0x0000002004027812 */ /* 0x040fe400078e3cff */
[C---:B------:R-:W-:Y:S02]  /*7500*/  LOP3.LUT R2, R4.reuse, 0x40, RZ, 0x3c, !PT ;  /* 0x0000004004027812 */ /* 0x040fe400078e3cff */
[C---:B------:R-:W-:Y:S02]  /*7510*/  LOP3.LUT R2, R4.reuse, 0x60, RZ, 0x3c, !PT ;  /* 0x0000006004027812 */ /* 0x040fe400078e3cff */
[----:B------:R-:W-:Y:S01]  /*7520*/  LOP3.LUT R5, R4, 0x50, RZ, 0x3c, !PT ;  /* 0x0000005004057812 */ /* 0x000fe200078e3cff */
[----:B------:R-:W-:Y:S02]  /*7530*/  ULDC UR4, c[0x0][0x18c] ;  /* 0x0000630000047ab9 */ /* 0x000fe40000000800 */
[----:B------:R-:W-:Y:S01]  /*7540*/  USHF.L.U32 UR4, UR4, 0x7, URZ ;  /* 0x0000000704047899 */ /* 0x000fe2000800063f */
[----:B0-----:R-:W-:-:S03]  /*7550*/  IMAD.SHL.U32 R27, R27, 0x2, RZ ;  /* 0x000000021b1b7824 */ /* 0x001fc600078e00ff */
[----:B------:R-:W-:Y:S02]  /*7560*/  USHF.R.S32.HI UR5, URZ, 0x1f, UR4 ;  /* 0x0000001f3f057899 */ /* 0x000fe40008011404 */
[----:B------:R-:W-:Y:S02]  /*7570*/  USHF.L.U32 UR8, UR4, 0x1, URZ ;  /* 0x0000000104087899 */ /* 0x000fe4000800063f */
[----:B------:R-:W-:Y:S01]  /*7580*/  USHF.L.U64.HI UR5, UR4, 0x1, UR5 ;  /* 0x0000000104057899 */ /* 0x000fe20008010205 */
[----:B--2---:R-:W-:-:S05]  /*7590*/  SHF.R.S32.HI R3, RZ, 0x7, R28 ;  /* 0x00000007ff037819 */ /* 0x004fca000001141c */
        /* <DEDUP_REMOVED lines=12> */
[----:B---3--:R-:W-:-:S03]  /*7660*/  IMAD.MOV.U32 R28, RZ, RZ, R29 ;  /* 0x000000ffff1c7224 */ /* 0x008fc600078e001d */
[----:B------:R-:W-:Y:S04]  /*7670*/  STL [R1+0x26c], RZ ;  /* 0x00026cff01007387 */ /* 0x000fe80000100800 */
[----:B------:R-:W-:Y:S04]  /*7680*/  STL [R1+0x280], RZ ;  /* 0x000280ff01007387 */ /* 0x000fe80000100800 */
[----:B------:R-:W-:Y:S04]  /*7690*/  STL [R1+0x284], RZ ;  /* 0x000284ff01007387 */ /* 0x000fe80000100800 */
[----:B------:R-:W-:Y:S04]  /*76a0*/  STL [R1+0x288], RZ ;  /* 0x000288ff01007387 */ /* 0x000fe80000100800 */
[----:B------:R-:W-:Y:S04]  /*76b0*/  STL [R1+0x28c], RZ ;  /* 0x00028cff01007387 */ /* 0x000fe80000100800 */
[----:B------:R-:W1:Y:S04]  /*76c0*/  S2R R29, SR_TID.X ;  /* 0x00000000001d7919 */ /* 0x000e680000002100 */
[----:B------:R-:W-:Y:S04]  /*76d0*/  STL [R1+0x190], RZ ;  /* 0x000190ff01007387 */ /* 0x000fe80000100800 */
[----:B------:R-:W-:Y:S04]  /*76e0*/  STL [R1+0x194], RZ ;  /* 0x000194ff01007387 */ /* 0x000fe80000100800 */
[----:B------:R-:W-:Y:S04]  /*76f0*/  STL [R1+0x198], RZ ;  /* 0x000198ff01007387 */ /* 0x000fe80000100800 */
[----:B------:R-:W-:Y:S04]  /*7700*/  STL [R1+0x19c], RZ ;  /* 0x00019cff01007387 */ /* 0x000fe80000100800 */
[----:B------:R-:W-:Y:S04]  /*7710*/  STL [R1+0x180], RZ ;  /* 0x000180ff01007387 */ /* 0x000fe80000100800 */
[----:B------:R-:W-:Y:S01]  /*7720*/  STL [R1+0x184], RZ ;  /* 0x000184ff01007387 */ /* 0x000fe20000100800 */
[----:B0-----:R-:W-:-:S03]  /*7730*/  LOP3.LUT R3, R4, 0x10, RZ, 0x3c, !PT ;  /* 0x0000001004037812 */ /* 0x001fc600078e3cff */
[----:B------:R-:W-:Y:S01]  /*7740*/  STL [R1+0x188], RZ ;  /* 0x000188ff01007387 */ /* 0x000fe20000100800 */
[----:B------:R-:W-:-:S03]  /*7750*/  LOP3.LUT R3, R4, 0x30, RZ, 0x3c, !PT ;  /* 0x0000003004037812 */ /* 0x000fc600078e3cff */
[----:B------:R-:W-:Y:S01]  /*7760*/  STL [R1+0x18c], RZ ;  /* 0x00018cff01007387 */ /* 0x000fe20000100800 */
[----:B------:R-:W-:-:S03]  /*7770*/  LOP3.LUT R3, R4, 0x70, RZ, 0x3c, !PT ;  /* 0x0000007004037812 */ /* 0x000fc600078e3cff */
[----:B------:R-:W-:Y:S01]  /*7780*/  STL [R1+0x150], RZ ;  /* 0x000150ff01007387 */ /* 0x000fe20000100800 */
[----:B------:R-:W-:-:S03]  /*7790*/  LOP3.LUT R2, R28, 0x20, RZ, 0x3c, !PT ;  /* 0x000000201c027812 */ /* 0x000fc600078e3cff */
[----:B------:R-:W-:Y:S01]  /*77a0*/  STL [R1+0x154], RZ ;  /* 0x000154ff01007387 */ /* 0x000fe20000100800 */
[----:B------:R-:W-:-:S03]  /*77b0*/  LOP3.LUT R4, R28, 0x40, RZ, 0x3c, !PT ;  /* 0x000000401c047812 */ /* 0x000fc600078e3cff */
[----:B------:R-:W-:Y:S04]  /*77c0*/  STL [R1+0x158], RZ ;  /* 0x000158ff01007387 */ /* 0x000fe80000100800 */
[----:B------:R-:W-:Y:S04]  /*77d0*/  STL [R1+0x15c], RZ ;  /* 0x00015cff01007387 */ /* 0x000fe80000100800 */
[----:B------:R-:W-:Y:S04]  /*77e0*/  STL [R1+0x140], RZ ;  /* 0x000140ff01007387 */ /* 0x000fe80000100800 */
[----:B------:R-:W-:Y:S04]  /*77f0*/  STL [R1+0x144], RZ ;  /* 0x000144ff01007387 */ /* 0x000fe80000100800 */
[----:B------:R-:W-:Y:S04]  /*7800*/  STL [R1+0x148], RZ ;  /* 0x000148ff01007387 */ /* 0x000fe80000100800 */
[----:B------:R-:W-:Y:S04]  /*7810*/  STL [R1+0x14c], RZ ;  /* 0x00014cff01007387 */ /* 0x000fe80000100800 */
[----:B------:R0:W-:Y:S04]  /*7820*/  STL [R1+0xeec], R2 ;  /* 0x000eec0201007387 */ /* 0x0001e80000100800 */
[----:B------:R2:W-:Y:S01]  /*7830*/  STL [R1+0xee8], R4 ;  /* 0x000ee80401007387 */ /* 0x0005e20000100800 */
[----:B-1----:R-:W-:-:S05]  /*7840*/  LOP3.LUT R29, R29, 0x7, RZ, 0xc0, !PT ;  /* 0x000000071d1d7812 */ /* 0x002fca00078ec0ff */
[----:B------:R-:W-:Y:S01]  /*7850*/  IMAD R29, R29, 0x110, RZ ;  /* 0x000001101d1d7824 */ /* 0x000fe200078e02ff */
[----:B------:R-:W-:-:S04]  /*7860*/  LOP3.LUT R3, R28, 0x60, RZ, 0x3c, !PT ;  /* 0x000000601c037812 */ /* 0x000fc800078e3cff */
[----:B------:R-:W-:-:S04]  /*7870*/  LOP3.LUT R29, R29, 0x30, R27, 0x78, !PT ;  /* 0x000000301d1d7812 */ /* 0x000fc800078e781b */
[----:B0-2---:R-:W-:Y:S02]  /*7880*/  LOP3.LUT R2, R29, 0x40, RZ, 0x3c, !PT ;  /* 0x000000401d027812 */ /* 0x005fe400078e3cff */
.L_x_3:
[----:B-----5:R-:W2:Y:S01]  /*7890*/  LDL.64 R4, [R1+0x398] ;  /* 0x0003980001047983 */ /* 0x020ea20000100a00 */
[----:B0-----:R-:W-:-:S03]  /*78a0*/  IMAD.MOV.U32 R2, RZ, RZ, -0x80 ;  /* 0xffffff80ff027424 */ /* 0x001fc600078e00ff */
[----:B--2---:R0:W-:Y:S04]  /*78b0*/  STL [R1+0x25ac], R5 ;  /* 0x0025ac0501007387 */ /* 0x0041e80000100800 */
[----:B0-----:R-:W2:Y:S04]  /*78c0*/  LDL R5, [R1+0x5c0] ;  /* 0x0005c00001057983 */ /* 0x001ea80000100800 */
[----:B------:R-:W-:Y:S04]  /*78d0*/  STL [R1+0x22b4], R15 ;  /* 0x0022b40f01007387 */ /* 0x000fe80000100800 */
        /* <DEDUP_REMOVED lines=73> */
[----:B------:R-:W-:Y:S01]  /*7d70*/  STL [R1+0x2504], R15 ;  /* 0x0025040f01007387 */ /* 0x000fe20000100800 */
[----:B--2---:R-:W-:-:S03]  /*7d80*/  IMAD R2, R5, R2, c[0x0][0x180] ;  /* 0x0000600005027624 */ /* 0x004fc600078e0202 */
        /* <DEDUP_REMOVED lines=115> */
[----:B------:R0:W-:Y:S04]  /*84c0*/  STL [R1+0x25a8], R14 ;  /* 0x0025a80e01007387 */ /* 0x0001e80000100800 */
        /* <DEDUP_REMOVED lines=24> */
[----:B------:R-:W2:Y:S01]  /*8650*/  LDL.LU R5, [R1+0x25ac] ;  /* 0x0025ac0001057983 */ /* 0x000ea20000300800 */
[----:B------:R-:W-:-:S02]  /*8660*/  ISETP.GT.AND P0, PT, R2, RZ, PT ;  /* 0x000000ff0200720c */ /* 0x000fc40003f04270 */
[----:B0-----:R-:W-:Y:S02]  /*8670*/  PRMT R14, RZ, 0x7610, R14 ;  /* 0x00007610ff0e7816 */ /* 0x001fe4000000000e */
[----:B------:R-:W-:Y:S02]  /*8680*/  PRMT R15, RZ, 0x7610, R15 ;  /* 0x00007610ff0f7816 */ /* 0x000fe4000000000f */
[C---:B------:R-:W-:Y:S02]  /*8690*/  ISETP.GT.AND P1, PT, R2.reuse, 0x1, PT ;  /* 0x000000010200780c */ /* 0x040fe40003f24270 */
[----:B------:R-:W-:-:S05]  /*86a0*/  ISETP.GT.AND P2, PT, R2, 0x2, PT ;  /* 0x000000020200780c */ /* 0x000fca0003f44270 */
[----:B--2---:R-:W2:Y:S04]  /*86b0*/  @P0 LDG.E.U16 R14, [R4.64] ;  /* 0x00000006040e0981 */ /* 0x004ea8000c1e1500 */
[----:B--2---:R0:W-:Y:S04]  /*86c0*/  STL [R1+0x5a4], R14 ;  /* 0x0005a40e01007387 */ /* 0x0041e80000100800 */
[----:B0-----:R-:W2:Y:S04]  /*86d0*/  LDL.LU R14, [R1+0x25a8] ;  /* 0x0025a800010e7983 */ /* 0x001ea80000300800 */
[----:B------:R-:W3:Y:S01]  /*86e0*/  LDL.64 R4, [R1+0x390] ;  /* 0x0003900001047983 */ /* 0x000ee20000100a00 */
[----:B--2---:R-:W-:-:S03]  /*86f0*/  PRMT R14, RZ, 0x7610, R14 ;  /* 0x00007610ff0e7816 */ /* 0x004fc6000000000e */
[----:B---3--:R-:W2:Y:S04]  /*8700*/  @P0 LDG.E.U16 R15, [R4.64] ;  /* 0x00000006040f0981 */ /* 0x008ea8000c1e1500 */
[----:B--2---:R0:W-:Y:S04]  /*8710*/  STL [R1+0x5a0], R15 ;  /* 0x0005a00f01007387 */ /* 0x0041e80000100800 */
[----:B0-----:R-:W2:Y:S04]  /*8720*/  LDL.LU R15, [R1+0x25a4] ;  /* 0x0025a400010f7983 */ /* 0x001ea80000300800 */
[----:B------:R-:W3:Y:S04]  /*8730*/  LDL R4, [R1+0xc38] ;  /* 0x000c380001047983 */ /* 0x000ee80000100800 */
[----:B------:R-:W3:Y:S01]  /*8740*/  LDL R5, [R1+0xc3c] ;  /* 0x000c3c0001057983 */ /* 0x000ee20000100800 */
[----:B------:R-:W-:-:S02]  /*8750*/  ISETP.GT.AND P0, PT, R2, 0x3, PT ;  /* 0x000000030200780c */ /* 0x000fc40003f04270 */
[----:B--2---:R-:W-:Y:S02]  /*8760*/  PRMT R15, RZ, 0x7610, R15 ;  /* 0x00007610ff0f7816 */ /* 0x004fe4000000000f */
[----:B---3--:R-:W-:-:S04]  /*8770*/  @P1 LOP3.LUT R5, R5, R4, RZ, 0x3c, !PT ;  /* 0x0000000405051212 */ /* 0x008fc800078e3cff */
[----:B------:R-:W-:-:S04]  /*8780*/  @P1 LOP3.LUT R4, R5, R4, RZ, 0x3c, !PT ;  /* 0x0000000405041212 */ /* 0x000fc800078e3cff */
[----:B------:R-:W-:-:S05]  /*8790*/  @P1 LOP3.LUT R5, R5, R4, RZ, 0x3c, !PT ;  /* 0x0000000405051212 */ /* 0x000fca00078e3cff */
[----:B------:R-:W2:Y:S04]  /*87a0*/  @P1 LDG.E.U16 R14, [R4.64] ;  /* 0x00000006040e1981 */ /* 0x000ea8000c1e1500 */
[----:B--2---:R0:W-:Y:S04]  /*87b0*/  STL [R1+0x59c], R14 ;  /* 0x00059c0e01007387 */ /* 0x0041e80000100800 */
[----:B0-----:R-:W2:Y:S04]  /*87c0*/  LDL.LU R14, [R1+0x25a0] ;  /* 0x0025a000010e7983 */ /* 0x001ea80000300800 */
[----:B------:R-:W3:Y:S04]  /*87d0*/  LDL R4, [R1+0xc30] ;  /* 0x000c300001047983 */ /* 0x000ee80000100800 */
[----:B------:R-:W3:Y:S01]  /*87e0*/  LDL R5, [R1+0xc34] ;  /* 0x000c340001057983 */ /* 0x000ee20000100800 */
[----:B--2---:R-:W-:-:S02]  /*87f0*/  PRMT R14, RZ, 0x7610, R14 ;  /* 0x00007610ff0e7816 */ /* 0x004fc4000000000e */
        /* <DEDUP_REMOVED lines=1458> */
[----:B0-----:R-:W2:Y:S01]  /*e320*/  LDL.LU R14, [R1+0x2338] ;  /* 0x00233800010e7983 */ /* 0x001ea20000300800 */
[----:B------:R-:W3:Y:S02]  /*e330*/  LDL R4, [R1+0x760] ;  /* 0x0007600001047983 */ /* 0x000ee40000100800 */
        /* <DEDUP_REMOVED lines=305> */
[----:B------:R-:W-:-:S02]  /*f650*/  PRMT R29, RZ, 0x7610, R29 ;  /* 0x00007610ff1d7816 */ /* 0x000fc4000000001d */
[----:B------:R-:W-:Y:S02]  /*f660*/  ISETP.GT.AND P0, PT, R2, 0x60, PT ;  /* 0x000000600200780c */ /* 0x000fe40003f04270 */
        /* <DEDUP_REMOVED lines=8> */
[----:B------:R-:W3:Y:S02]  /*f6f0*/  LDL R5, [R1+0x65c] ;  /* 0x00065c0001057983 */ /* 0x000ee40000100800 */
[----:B---3--:R-:W-:-:S04]  /*f700*/  @P2 LOP3.LUT R5, R5, R4, RZ, 0x3c, !PT ;  /* 0x0000000405052212 */ /* 0x008fc800078e3cff */
[----:B------:R-:W-:-:S04]  /*f710*/  @P2 LOP3.LUT R4, R5, R4, RZ, 0x3c, !PT ;  /* 0x0000000405042212 */ /* 0x000fc800078e3cff */
[----:B------:R-:W-:-:S05]  /*f720*/  @P2 LOP3.LUT R5, R5, R4, RZ, 0x3c, !PT ;  /* 0x0000000405052212 */ /* 0x000fca00078e3cff */
[----:B------:R-:W3:Y:S04]  /*f730*/  @P2 LDG.E.U16 R14, [R4.64] ;  /* 0x00000006040e2981 */ /* 0x000ee8000c1e1500 */
[----:B---3--:R0:W-:Y:S04]  /*f740*/  STL [R1+0x130], R14 ;  /* 0x0001300e01007387 */ /* 0x0081e80000100800 */
[----:B0-----:R-:W3:Y:S01]  /*f750*/  LDL.LU R14, [R1+0x22b0] ;  /* 0x0022b000010e7983 */ /* 0x001ee20000300800 */
[----:B------:R-:W4:Y:S02]  /*f760*/  LDL R4, [R1+0x650] ;  /* 0x0006500001047983 */ /* 0x000f240000100800 */
[----:B------:R-:W4:Y:S01]  /*f770*/  LDL R5, [R1+0x654] ;  /* 0x0006540001057983 */ /* 0x000f220000100800 */
[----:B------:R-:W-:-:S02]  /*f780*/  PRMT R28, RZ, 0x7610, R28 ;  /* 0x00007610ff1c7816 */ /* 0x000fc4000000001c */
[----:B------:R-:W-:Y:S02]  /*f790*/  PRMT R16, RZ, 0x7610, R16 ;  /* 0x00007610ff107816 */ /* 0x000fe40000000010 */
[----:B------:R-:W-:Y:S02]  /*f7a0*/  ISETP.GT.AND P1, PT, R2, 0x61, PT ;  /* 0x000000610200780c */ /* 0x000fe40003f24270 */
[----:B----4-:R-:W-:-:S04]  /*f7b0*/  @P2 LOP3.LUT R5, R5, R4, RZ, 0x3c, !PT ;  /* 0x0000000405052212 */ /* 0x010fc800078e3cff */
[----:B------:R-:W-:-:S04]  /*f7c0*/  @P2 LOP3.LUT R4, R5, R4, RZ, 0x3c, !PT ;  /* 0x0000000405042212 */ /* 0x000fc800078e3cff */
[----:B------:R-:W-:-:S05]  /*f7d0*/  @P2 LOP3.LUT R5, R5, R4, RZ, 0x3c, !PT ;  /* 0x0000000405052212 */ /* 0x000fca00078e3cff */
[----:B------:R-:W4:Y:S04]  /*f7e0*/  @P2 LDG.E.U16 R29, [R4.64] ;  /* 0x00000006041d2981 */ /* 0x000f28000c1e1500 */
[----:B----4-:R0:W-:Y:S04]  /*f7f0*/  STL [R1+0x12c], R29 ;  /* 0x00012c1d01007387 */ /* 0x0101e80000100800 */
[----:B0-----:R-:W4:Y:S01]  /*f800*/  LDL.LU R29, [R1+0x22ac] ;  /* 0x0022ac00011d7983 */ /* 0x001f220000300800 */
[----:B------:R-:W2:Y:S02]  /*f810*/  LDL R4, [R1+0x648] ;  /* 0x0006480001047983 */ /* 0x000ea40000100800 */
[----:B------:R-:W2:Y:S01]  /*f820*/  LDL R5, [R1+0x64c] ;  /* 0x00064c0001057983 */ /* 0x000ea20000100800 */
[----:B------:R-:W-:-:S02]  /*f830*/  PRMT R13, RZ, 0x7610, R13 ;  /* 0x00007610ff0d7816 */ /* 0x000fc4000000000d */
[----:B------:R-:W-:Y:S02]  /*f840*/  PRMT R27, RZ, 0x7610, R27 ;  /* 0x00007610ff1b7816 */ /* 0x000fe4000000001b */
[----:B------:R-:W-:Y:S02]  /*f850*/  ISETP.GT.AND P2, PT, R2, 0x62, PT ;  /* 0x000000620200780c */ /* 0x000fe40003f44270 */
[----:B--2---:R-:W-:-:S04]  /*f860*/  @P0 LOP3.LUT R5, R5, R4, RZ, 0x3c, !PT ;  /* 0x0000000405050212 */ /* 0x004fc800078e3cff */
[----:B------:R-:W-:-:S04]  /*f870*/  @P0 LOP3.LUT R4, R5, R4, RZ, 0x3c, !PT ;  /* 0x0000000405040212 */ /* 0x000fc800078e3cff */
[----:B------:R-:W-:-:S05]  /*f880*/  @P0 LOP3.LUT R5, R5, R4, RZ, 0x3c, !PT ;  /* 0x0000000405050212 */ /* 0x000fca00078e3cff */
[----:B------:R-:W2:Y:S04]  /*f890*/  @P0 LDG.E.U16 R28, [R4.64] ;  /* 0x00000006041c0981 */ /* 0x000ea8000c1e1500 */
[----:B--2---:R0:W-:Y:S04]  /*f8a0*/  STL [R1+0x94], R28 ;  /* 0x0000941c01007387 */ /* 0x0041e80000100800 */
[----:B0-----:R-:W2:Y:S01]  /*f8b0*/  LDL.LU R28, [R1+0x22a8] ;  /* 0x0022a800011c7983 */ /* 0x001ea20000300800 */
[----:B------:R-:W2:Y:S02]  /*f8c0*/  LDL R4, [R1+0x640] ;  /* 0x0006400001047983 */ /* 0x000ea40000100800 */
[----:B------:R-:W2:Y:S02]  /*f8d0*/  LDL R5, [R1+0x644] ;  /* 0x0006440001057983 */ /* 0x000ea40000100800 */
[----:B--2---:R-:W-:-:S04]  /*f8e0*/  @P0 LOP3.LUT R5, R5, R4, RZ, 0x3c, !PT ;  /* 0x0000000405050212 */ /* 0x004fc800078e3cff */
[----:B------:R-:W-:-:S04]  /*f8f0*/  @P0 LOP3.LUT R4, R5, R4, RZ, 0x3c, !PT ;  /* 0x0000000405040212 */ /* 0x000fc800078e3cff */
[----:B------:R-:W-:-:S05]  /*f900*/  @P0 LOP3.LUT R5, R5, R4, RZ, 0x3c, !PT ;  /* 0x0000000405050212 */ /* 0x000fca00078e3cff */
[----:B------:R-:W2:Y:S04]  /*f910*/  @P0 LDG.E.U16 R16, [R4.64] ;  /* 0x0000000604100981 */ /* 0x000ea8000c1e1500 */
[----:B--2---:R0:W-:Y:S04]  /*f920*/  STL [R1+0x8c], R16 ;  /* 0x00008c1001007387 */ /* 0x0041e80000100800 */
[----:B0-----:R-:W2:Y:S01]  /*f930*/  LDL.LU R16, [R1+0x22a4] ;  /* 0x0022a40001107983 */ /* 0x001ea20000300800 */
        /* <DEDUP_REMOVED lines=146> */
[----:B------:R0:W2:Y:S04]  /*10260*/  @P1 LDG.E.U16 R15, [R4.64] ;  /* 0x00000006040f1981 */ /* 0x0000a8000c1e1500 */
[----:B0-----:R-:W3:Y:S04]  /*10270*/  LDL R4, [R1+0xc74] ;  /* 0x000c740001047983 */ /* 0x001ee80000100800 */
[----:B------:R-:W3:Y:S01]  /*10280*/  LDL R5, [R1+0xc80] ;  /* 0x000c800001057983 */ /* 0x000ee20000100800 */
[----:B------:R-:W-:-:S03]  /*10290*/  PRMT R19, RZ, 0x7610, R19 ;  /* 0x00007610ff137816 */ /* 0x000fc60000000013 */
[----:B--2---:R0:W-:Y:S04]  /*102a0*/  STL [R1+0x18], R15 ;  /* 0x0000180f01007387 */ /* 0x0041e80000100800 */
[----:B0-----:R-:W2:Y:S01]  /*102b0*/  LDL R15, [R1+0xca0] ;  /* 0x000ca000010f7983 */ /* 0x001ea20000100800 */
[-C--:B---3--:R-:W-:Y:S02]  /*102c0*/  @P1 LOP3.LUT R5, R5, R4.reuse, RZ, 0x3c, !PT ;  /* 0x0000000405051212 */ /* 0x088fe400078e3cff */
[----:B------:R-:W-:Y:S02]  /*102d0*/  ISETP.GT.AND P2, PT, R2, 0x6b, PT ;  /* 0x0000006b0200780c */ /* 0x000fe40003f44270 */
[----:B------:R-:W-:-:S04]  /*102e0*/  @P1 LOP3.LUT R4, R5, R4, RZ, 0x3c, !PT ;  /* 0x0000000405041212 */ /* 0x000fc800078e3cff */
[----:B------:R-:W-:-:S05]  /*102f0*/  @P1 LOP3.LUT R5, R5, R4, RZ, 0x3c, !PT ;  /* 0x0000000405051212 */ /* 0x000fca00078e3cff */
[----:B------:R-:W3:Y:S04]  /*10300*/  @P1 LDG.E.U16 R19, [R4.64] ;  /* 0x0000000604131981 */ /* 0x000ee8000c1e1500 */
[----:B---3--:R0:W-:Y:S04]  /*10310*/  STL [R1+0x14], R19 ;  /* 0x0000141301007387 */ /* 0x0081e80000100800 */
[----:B0-----:R-:W3:Y:S01]  /*10320*/  LDL.LU R19, [R1+0x2264] ;  /* 0x0022640001137983 */ /* 0x001ee20000300800 */
        /* <DEDUP_REMOVED lines=25> */
[----:B------:R-:W2:Y:S01]  /*104c0*/  @P1 LDG.E.U16 R17, [R4.64] ;  /* 0x0000000604111981 */ /* 0x000ea2000c1e1500 */
[----:B------:R-:W-:-:S03]  /*104d0*/  PRMT R14, RZ, 0x7610, R14 ;  /* 0x00007610ff0e7816 */ /* 0x000fc6000000000e */
[----:B--2---:R0:W-:Y:S04]  /*104e0*/  STL [R1+0x8], R17 ;  /* 0x0000081101007387 */ /* 0x0041e80000100800 */
[----:B0-----:R-:W2:Y:S01]  /*104f0*/  LDL.LU R17, [R1+0x2258] ;  /* 0x0022580001117983 */ /* 0x001ea20000300800 */
[----:B------:R-:W2:Y:S02]  /*10500*/  LDL R5, [R1+0xc94] ;  /* 0x000c940001057983 */ /* 0x000ea40000100800 */
[----:B------:R-:W-:Y:S01]  /*10510*/  @P1 IMAD.MOV.U32 R4, RZ, RZ, R15 ;  /* 0x000000ffff041224 */ /* 0x000fe200078e000f */
[----:B------:R-:W-:Y:S02]  /*10520*/  ISETP.GT.AND P2, PT, R2, 0x70, PT ;  /* 0x000000700200780c */ /* 0x000fe40003f44270 */
[----:B----4-:R-:W-:Y:S01]  /*10530*/  PRMT R29, RZ, 0x7610, R29 ;  /* 0x00007610ff1d7816 */ /* 0x010fe2000000001d */
[----:B------:R-:W4:Y:S04]  /*10540*/  LDL R15, [R1+0xd54] ;  /* 0x000d5400010f7983 */ /* 0x000f280000100800 */
[----:B--2---:R0:W2:Y:S04]  /*10550*/  @P1 LDG.E.U16 R14, [R4.64] ;  /* 0x00000006040e1981 */ /* 0x0040a8000c1e1500 */
[----:B0-----:R-:W2:Y:S04]  /*10560*/  LDL R4, [R1+0xcb0] ;  /* 0x000cb00001047983 */ /* 0x001ea80000100800 */
[----:B------:R-:W2:Y:S02]  /*10570*/  LDL R5, [R1+0xcd8] ;  /* 0x000cd80001057983 */ /* 0x000ea40000100800 */
[----:B--2---:R-:W-:-:S04]  /*10580*/  @P2 LOP3.LUT R5, R5, R4, RZ, 0x3c, !PT ;  /* 0x0000000405052212 */ /* 0x004fc800078e3cff */
[----:B------:R-:W-:-:S04]  /*10590*/  @P2 LOP3.LUT R4, R5, R4, RZ, 0x3c, !PT ;  /* 0x0000000405042212 */ /* 0x000fc800078e3cff */
[----:B------:R-:W-:Y:S01]  /*105a0*/  @P2 LOP3.LUT R5, R5, R4, RZ, 0x3c, !PT ;  /* 0x0000000405052212 */ /* 0x000fe200078e3cff */
[----:B------:R0:W-:Y:S04]  /*105b0*/  STL [R1+0x4], R14 ;  /* 0x0000040e01007387 */ /* 0x0001e80000100800 */
[----:B------:R1:W2:Y:S01]  /*105c0*/  @P2 LDG.E.U16 R29, [R4.64] ;  /* 0x00000006041d2981 */ /* 0x0002a2000c1e1500 */
[----:B------:R-:W-:-:S03]  /*105d0*/  PRMT R28, RZ, 0x7610, R28 ;  /* 0x00007610ff1c7816 */ /* 0x000fc6000000001c */
[----:B0-----:R-:W3:Y:S04]  /*105e0*/  LDL R14, [R1+0xd60] ;  /* 0x000d6000010e7983 */ /* 0x001ee80000100800 */
[----:B-1----:R-:W3:Y:S04]  /*105f0*/  LDL R4, [R1+0xcd4] ;  /* 0x000cd40001047983 */ /* 0x002ee80000100800 */
[----:B------:R-:W3:Y:S01]  /*10600*/  LDL R5, [R1+0xce0] ;  /* 0x000ce00001057983 */ /* 0x000ee20000100800 */
[----:B------:R-:W-:-:S03]  /*10610*/  ISETP.GT.AND P3, PT, R2, 0x78, PT ;  /* 0x000000780200780c */ /* 0x000fc60003f64270 */
[----:B--2---:R0:W-:Y:S04]  /*10620*/  STL [R1+0x2244], R29 ;  /* 0x0022441d01007387 */ /* 0x0041e80000100800 */
[----:B0-----:R-:W2:Y:S01]  /*10630*/  LDL R29, [R1+0xd58] ;  /* 0x000d5800011d7983 */ /* 0x001ea20000100800 */
[----:B---3--:R-:W-:-:S04]  /*10640*/  @P2 LOP3.LUT R5, R5, R4, RZ, 0x3c, !PT ;  /* 0x0000000405052212 */ /* 0x008fc800078e3cff */
[----:B------:R-:W-:-:S04]  /*10650*/  @P2 LOP3.LUT R4, R5, R4, RZ, 0x3c, !PT ;  /* 0x0000000405042212 */ /* 0x000fc800078e3cff */
[----:B------:R-:W-:-:S05]  /*10660*/  @P2 LOP3.LUT R5, R5, R4, RZ, 0x3c, !PT ;  /* 0x0000000405052212 */ /* 0x000fca00078e3cff */
[----:B------:R0:W3:Y:S04]  /*10670*/  @P2 LDG.E.U16 R28, [R4.64] ;  /* 0x00000006041c2981 */ /* 0x0000e8000c1e1500 */
[----:B0-----:R-:W3:Y:S01]  /*10680*/  LDL R5, [R1+0xd30] ;  /* 0x000d300001057983 */ /* 0x001ee20000100800 */
[----:B------:R-:W-:Y:S01]  /*10690*/  PRMT R16, RZ, 0x7610, R16 ;  /* 0x00007610ff107816 */ /* 0x000fe20000000010 */
[----:B--2---:R-:W-:-:S05]  /*106a0*/  @P3 IMAD.MOV.U32 R4, RZ, RZ, R29 ;  /* 0x000000ffff043224 */ /* 0x004fca00078e001d */
[----:B---3--:R0:W2:Y:S01]  /*106b0*/  @P3 LDG.E.U16 R16, [R4.64] ;  /* 0x0000000604103981 */ /* 0x0080a2000c1e1500 */
[----:B------:R-:W-:-:S03]  /*106c0*/  PRMT R13, RZ, 0x7610, R13 ;  /* 0x00007610ff0d7816 */ /* 0x000fc6000000000d */
[----:B------:R1:W-:Y:S01]  /*106d0*/  STL [R1+0x2248], R28 ;  /* 0x0022481c01007387 */ /* 0x0003e20000100800 */
[----:B------:R-:W3:Y:S02]  /*106e0*/  LDL R29, [R1+0xce8] ;  /* 0x000ce800011d7983 */ /* 0x000ee40000100800 */
[----:B0-----:R-:W-:Y:S02]  /*106f0*/  @P3 IMAD.MOV.U32 R4, RZ, RZ, R14 ;  /* 0x000000ffff043224 */ /* 0x001fe400078e000e */
[----:B----4-:R-:W-:-:S05]  /*10700*/  @P3 IMAD.MOV.U32 R5, RZ, RZ, R15 ;  /* 0x000000ffff053224 */ /* 0x010fca00078e000f */
[----:B------:R0:W4:Y:S04]  /*10710*/  @P3 LDG.E.U16 R13, [R4.64] ;  /* 0x00000006040d3981 */ /* 0x000128000c1e1500 */
[----:B--2---:R-:W-:Y:S01]  /*10720*/  STL [R1+0x224c], R16 ;  /* 0x00224c1001007387 */ /* 0x004fe20000100800 */
[----:B0-----:R-:W2:Y:S02]  /*10730*/  LDL R4, [R1+0xc9c] ;  /* 0x000c9c0001047983 */ /* 0x001ea40000100800 */
[----:B------:R-:W2:Y:S01]  /*10740*/  LDL R5, [R1+0xca8] ;  /* 0x000ca80001057983 */ /* 0x000ea20000100800 */
[----:B------:R-:W-:Y:S02]  /*10750*/  ISETP.GT.AND P1, PT, R2, 0x6d, PT ;  /* 0x0000006d0200780c */ /* 0x000fe40003f24270 */
[----:B------:R-:W-:Y:S01]  /*10760*/  PRMT R3, RZ, 0x7610, R3 ;  /* 0x00007610ff037816 */ /* 0x000fe20000000003 */
[----:B------:R-:W3:Y:S04]  /*10770*/  LDL R15, [R1+0xce4] ;  /* 0x000ce400010f7983 */ /* 0x000ee80000100800 */
[----:B------:R-:W3:Y:S04]  /*10780*/  LDL R14, [R1+0xcec] ;  /* 0x000cec00010e7983 */ /* 0x000ee80000100800 */
[----:B-1----:R-:W3:Y:S02]  /*10790*/  LDL R28, [R1+0xd68] ;  /* 0x000d6800011c7983 */ /* 0x002ee40000100800 */
[----:B--2---:R-:W-:-:S04]  /*107a0*/  @P1 LOP3.LUT R5, R5, R4, RZ, 0x3c, !PT ;  /* 0x0000000405051212 */ /* 0x004fc800078e3cff */
[----:B------:R-:W-:-:S04]  /*107b0*/  @P1 LOP3.LUT R4, R5, R4, RZ, 0x3c, !PT ;  /* 0x0000000405041212 */ /* 0x000fc800078e3cff */
[----:B------:R-:W-:-:S05]  /*107c0*/  @P1 LOP3.LUT R5, R5, R4, RZ, 0x3c, !PT ;  /* 0x0000000405051212 */ /* 0x000fca00078e3cff */
[----:B------:R-:W2:Y:S04]  /*107d0*/  @P1 LDG.E.U16 R3, [R4.64] ;  /* 0x0000000604031981 */ /* 0x000ea8000c1e1500 */
[----:B----4-:R0:W-:Y:S04]  /*107e0*/  STL [R1+0x2250], R13 ;  /* 0x0022500d01007387 */ /* 0x0101e80000100800 */
[----:B0-----:R-:W4:Y:S01]  /*107f0*/  LDL R13, [R1+0xd5c] ;  /* 0x000d5c00010d7983 */ /* 0x001f220000100800 */
[----:B------:R-:W-:-:S03]  /*10800*/  ISETP.GT.AND P2, PT, R2, 0x71, PT ;  /* 0x000000710200780c */ /* 0x000fc60003f44270 */
[----:B--2---:R0:W-:Y:S04]  /*10810*/  STL [R1], R3 ;  /* 0x0000000301007387 */ /* 0x0041e80000100800 */
[----:B0-----:R-:W2:Y:S01]  /*10820*/  LDL.LU R3, [R1+0x2254] ;  /* 0x0022540001037983 */ /* 0x001ea20000300800 */
[----:B------:R-:W2:Y:S01]  /*10830*/  LDL R5, [R1+0xcdc] ;  /* 0x000cdc0001057983 */ /* 0x000ea20000100800 */
[----:B------:R-:W-:-:S04]  /*10840*/  PRMT R27, RZ, 0x7610, R27 ;  /* 0x00007610ff1b7816 */ /* 0x000fc8000000001b */
[----:B---3--:R-:W-:Y:S02]  /*10850*/  @P2 IMAD.MOV.U32 R4, RZ, RZ, R29 ;  /* 0x000000ffff042224 */ /* 0x008fe400078e001d */
[----:B------:R-:W3:Y:S04]  /*10860*/  LDL R29, [R1+0xd6c] ;  /* 0x000d6c00011d7983 */ /* 0x000ee80000100800 */
[----:B--2---:R0:W2:Y:S01]  /*10870*/  @P2 LDG.E.U16 R27, [R4.64] ;  /* 0x00000006041b2981 */ /* 0x0040a2000c1e1500 */
[----:B------:R-:W-:Y:S01]  /*10880*/  PRMT R26, RZ, 0x7610, R26 ;  /* 0x00007610ff1a7816 */ /* 0x000fe2000000001a */
[----:B0-----:R-:W-:Y:S02]  /*10890*/  @P2 IMAD.MOV.U32 R4, RZ, RZ, R14 ;  /* 0x000000ffff042224 */ /* 0x001fe400078e000e */
[----:B------:R-:W-:-:S05]  /*108a0*/  @P2 IMAD.MOV.U32 R5, RZ, RZ, R15 ;  /* 0x000000ffff052224 */ /* 0x000fca00078e000f */
[----:B------:R0:W3:Y:S01]  /*108b0*/  @P2 LDG.E.U16 R26, [R4.64] ;  /* 0x00000006041a2981 */ /* 0x0000e2000c1e1500 */
[----:B------:R-:W-:-:S03]  /*108c0*/  ISETP.GT.AND P3, PT, R2, 0x79, PT ;  /* 0x000000790200780c */ /* 0x000fc60003f64270 */
[----:B--2---:R1:W-:Y:S01]  /*108d0*/  STL [R1+0x2230], R27 ;  /* 0x0022301b01007387 */ /* 0x0043e20000100800 */
[----:B------:R-:W2:Y:S02]  /*108e0*/  LDL R15, [R1+0xcd0] ;  /* 0x000cd000010f7983 */ /* 0x000ea40000100800 */
[----:B------:R-:W2:Y:S01]  /*108f0*/  LDL R14, [R1+0xcf8] ;  /* 0x000cf800010e7983 */ /* 0x000ea20000100800 */
[----:B-1----:R-:W2:Y:S01]  /*10900*/  LDL R27, [R1+0xd64] ;  /* 0x000d6400011b7983 */ /* 0x002ea20000100800 */
[----:B------:R-:W-:-:S05]  /*10910*/  PRMT R12, RZ, 0x7610, R12 ;  /* 0x00007610ff0c7816 */ /* 0x000fca000000000c */
[----:B0-----:R-:W-:Y:S02]  /*10920*/  @P3 IMAD.MOV.U32 R4, RZ, RZ, R28 ;  /* 0x000000ffff043224 */ /* 0x001fe400078e001c */
[----:B----4-:R-:W-:Y:S01]  /*10930*/  @P3 IMAD.MOV.U32 R5, RZ, RZ, R13 ;  /* 0x000000ffff053224 */ /* 0x010fe200078e000d */
[----:B------:R-:W-:-:S04]  /*10940*/  PRMT R11, RZ, 0x7610, R11 ;  /* 0x00007610ff0b7816 */ /* 0x000fc8000000000b */
[----:B------:R3:W4:Y:S02]  /*10950*/  @P3 LDG.E.U16 R12, [R4.64] ;  /* 0x00000006040c3981 */ /* 0x000724000c1e1500 */
[----:B---3--:R-:W-:Y:S01]  /*10960*/  @P3 IMAD.MOV.U32 R4, RZ, RZ, R29 ;  /* 0x000000ffff043224 */ /* 0x008fe200078e001d */
[----:B------:R-:W-:Y:S01]  /*10970*/  ISETP.GT.AND P2, PT, R2, 0x72, PT ;  /* 0x000000720200780c */ /* 0x000fe20003f44270 */
[----:B------:R0:W-:Y:S01]  /*10980*/  STL [R1+0x2234], R26 ;  /* 0x0022341a01007387 */ /* 0x0001e20000100800 */
[----:B------:R-:W3:Y:S02]  /*10990*/  LDL R28, [R1+0xcf4] ;  /* 0x000cf400011c7983 */ /* 0x000ee40000100800 */
[----:B------:R-:W3:Y:S01]  /*109a0*/  LDL R13, [R1+0xd00] ;  /* 0x000d0000010d7983 */ /* 0x000ee20000100800 */
[----:B------:R-:W-:Y:S01]  /*109b0*/  PRMT R25, RZ, 0x7610, R25 ;  /* 0x00007610ff197816 */ /* 0x000fe20000000019 */
[----:B--2---:R-:W-:-:S05]  /*109c0*/  @P3 IMAD.MOV.U32 R5, RZ, RZ, R27 ;  /* 0x000000ffff053224 */ /* 0x004fca00078e001b */
[----:B------:R1:W2:Y:S02]  /*109d0*/  @P3 LDG.E.U16 R11, [R4.64] ;  /* 0x00000006040b3981 */ /* 0x0002a4000c1e1500 */
[----:B-1----:R-:W-:Y:S02]  /*109e0*/  @P2 IMAD.MOV.U32 R4, RZ, RZ, R14 ;  /* 0x000000ffff042224 */ /* 0x002fe400078e000e */
[----:B------:R-:W-:-:S05]  /*109f0*/  @P2 IMAD.MOV.U32 R5, RZ, RZ, R15 ;  /* 0x000000ffff052224 */ /* 0x000fca00078e000f */
[----:B------:R3:W2:Y:S04]  /*10a00*/  @P2 LDG.E.U16 R25, [R4.64] ;  /* 0x0000000604192981 */ /* 0x0006a8000c1e1500 */
[----:B----4-:R1:W-:Y:S01]  /*10a10*/  STL [R1+0x2238], R12 ;  /* 0x0022380c01007387 */ /* 0x0103e20000100800 */
[----:B------:R-:W4:Y:S02]  /*10a20*/  LDL R27, [R1+0xd50] ;  /* 0x000d5000011b7983 */ /* 0x000f240000100800 */
[----:B0-----:R-:W4:Y:S01]  /*10a30*/  LDL R26, [R1+0xd78] ;  /* 0x000d7800011a7983 */ /* 0x001f220000100800 */
[----:B------:R-:W-:Y:S01]  /*10a40*/  PRMT R23, RZ, 0x7610, R23 ;  /* 0x00007610ff177816 */ /* 0x000fe20000000017 */
[----:B---3--:R-:W-:Y:S02]  /*10a50*/  @P2 IMAD.MOV.U32 R4, RZ, RZ, R13 ;  /* 0x000000ffff042224 */ /* 0x008fe400078e000d */
[----:B------:R-:W-:-:S05]  /*10a60*/  @P2 IMAD.MOV.U32 R5, RZ, RZ, R28 ;  /* 0x000000ffff052224 */ /* 0x000fca00078e001c */
[----:B------:R4:W3:Y:S04]  /*10a70*/  @P2 LDG.E.U16 R23, [R4.64] ;  /* 0x0000000604172981 */ /* 0x0008e8000c1e1500 */
[----:B--2---:R-:W-:Y:S01]  /*10a80*/  STL [R1+0x223c], R11 ;  /* 0x00223c0b01007387 */ /* 0x004fe20000100800 */
[----:B------:R-:W2:Y:S02]  /*10a90*/  LDL R15, [R1+0xd74] ;  /* 0x000d7400010f7983 */ /* 0x000ea40000100800 */
[----:B------:R-:W2:Y:S01]  /*10aa0*/  LDL R14, [R1+0xd80] ;  /* 0x000d8000010e7983 */ /* 0x000ea20000100800 */
[----:B------:R-:W-:Y:S01]  /*10ab0*/  STL [R1+0x2214], R25 ;  /* 0x0022141901007387 */ /* 0x000fe20000100800 */
[----:B------:R-:W2:Y:S02]  /*10ac0*/  LDL R13, [R1+0xcfc] ;  /* 0x000cfc00010d7983 */ /* 0x000ea40000100800 */
[----:B-1----:R-:W2:Y:S01]  /*10ad0*/  LDL R12, [R1+0xd08] ;  /* 0x000d0800010c7983 */ /* 0x002ea20000100800 */
[----:B------:R-:W-:-:S02]  /*10ae0*/  ISETP.GT.AND P3, PT, R2, 0x7a, PT ;  /* 0x0000007a0200780c */ /* 0x000fc40003f64270 */
[----:B------:R-:W-:Y:S02]  /*10af0*/  PRMT R10, RZ, 0x7610, R10 ;  /* 0x00007610ff0a7816 */ /* 0x000fe4000000000a */
[----:B------:R-:W-:-:S09]  /*10b00*/  PRMT R9, RZ, 0x7610, R9 ;  /* 0x00007610ff097816 */ /* 0x000fd20000000009 */
[----:B----4-:R-:W-:Y:S02]  /*10b10*/  @P3 IMAD.MOV.U32 R4, RZ, RZ, R26 ;  /* 0x000000ffff043224 */ /* 0x010fe400078e001a */
[----:B------:R-:W-:-:S05]  /*10b20*/  @P3 IMAD.MOV.U32 R5, RZ, RZ, R27 ;  /* 0x000000ffff053224 */ /* 0x000fca00078e001b */
[----:B------:R2:W4:Y:S01]  /*10b30*/  @P3 LDG.E.U16 R10, [R4.64] ;  /* 0x00000006040a3981 */ /* 0x000522000c1e1500 */
[----:B------:R-:W-:-:S03]  /*10b40*/  ISETP.GT.AND P2, PT, R2, 0x73, PT ;  /* 0x000000730200780c */ /* 0x000fc60003f44270 */
[----:B---3--:R-:W-:Y:S01]  /*10b50*/  STL [R1+0x2218], R23 ;  /* 0x0022181701007387 */ /* 0x008fe20000100800 */
[----:B------:R-:W3:Y:S02]  /*10b60*/  LDL R27, [R1+0xd04] ;  /* 0x000d0400011b7983 */ /* 0x000ee40000100800 */
[----:B------:R-:W3:Y:S01]  /*10b70*/  LDL R26, [R1+0xd0c] ;  /* 0x000d0c00011a7983 */ /* 0x000ee20000100800 */
[----:B------:R-:W-:Y:S01]  /*10b80*/  PRMT R22, RZ, 0x7610, R22 ;  /* 0x00007610ff167816 */ /* 0x000fe20000000016 */
[----:B--2---:R-:W-:Y:S02]  /*10b90*/  @P3 IMAD.MOV.U32 R5, RZ, RZ, R15 ;  /* 0x000000ffff053224 */ /* 0x004fe400078e000f */
[----:B------:R-:W-:-:S05]  /*10ba0*/  @P3 IMAD.MOV.U32 R4, RZ, RZ, R14 ;  /* 0x000000ffff043224 */ /* 0x000fca00078e000e */
[----:B------:R0:W2:Y:S02]  /*10bb0*/  @P3 LDG.E.U16 R9, [R4.64] ;  /* 0x0000000604093981 */ /* 0x0000a4000c1e1500 */
[----:B0-----:R-:W-:Y:S02]  /*10bc0*/  @P2 IMAD.MOV.U32 R5, RZ, RZ, R13 ;  /* 0x000000ffff052224 */ /* 0x001fe400078e000d */
[----:B------:R-:W-:-:S05]  /*10bd0*/  @P2 IMAD.MOV.U32 R4, RZ, RZ, R12 ;  /* 0x000000ffff042224 */ /* 0x000fca00078e000c */
[----:B------:R3:W2:Y:S04]  /*10be0*/  @P2 LDG.E.U16 R22, [R4.64] ;  /* 0x0000000604162981 */ /* 0x0006a8000c1e1500 */
[----:B----4-:R-:W-:Y:S01]  /*10bf0*/  STL [R1+0x221c], R10 ;  /* 0x00221c0a01007387 */ /* 0x010fe20000100800 */
[----:B------:R-:W4:Y:S02]  /*10c00*/  LDL R15, [R1+0xd7c] ;  /* 0x000d7c00010f7983 */ /* 0x000f240000100800 */
[----:B------:R-:W4:Y:S01]  /*10c10*/  LDL R14, [R1+0xd88] ;  /* 0x000d8800010e7983 */ /* 0x000f220000100800 */
[----:B------:R-:W-:Y:S01]  /*10c20*/  PRMT R21, RZ, 0x7610, R21 ;  /* 0x00007610ff157816 */ /* 0x000fe20000000015 */
[----:B---3--:R-:W-:Y:S02]  /*10c30*/  @P2 IMAD.MOV.U32 R4, RZ, RZ, R26 ;  /* 0x000000ffff042224 */ /* 0x008fe400078e001a */
[----:B------:R-:W-:-:S05]  /*10c40*/  @P2 IMAD.MOV.U32 R5, RZ, RZ, R27 ;  /* 0x000000ffff052224 */ /* 0x000fca00078e001b */
[----:B------:R4:W3:Y:S04]  /*10c50*/  @P2 LDG.E.U16 R21, [R4.64] ;  /* 0x0000000604152981 */ /* 0x0008e8000c1e1500 */
[----:B--2---:R0:W-:Y:S01]  /*10c60*/  STL [R1+0x2220], R9 ;  /* 0x0022200901007387 */ /* 0x0041e20000100800 */
[----:B------:R-:W2:Y:S02]  /*10c70*/  LDL R13, [R1+0xd84] ;  /* 0x000d8400010d7983 */ /* 0x000ea40000100800 */
[----:B------:R-:W2:Y:S01]  /*10c80*/  LDL R12, [R1+0xd8c] ;  /* 0x000d8c00010c7983 */ /* 0x000ea20000100800 */
[----:B------:R1:W-:Y:S04]  /*10c90*/  STL [R1+0x21f8], R22 ;  /* 0x0021f81601007387 */ /* 0x0003e80000100800 */
[----:B0-----:R-:W2:Y:S04]  /*10ca0*/  LDL R9, [R1+0xcac] ;  /* 0x000cac0001097983 */ /* 0x001ea80000100800 */
[----:B-1----:R-:W2:Y:S01]  /*10cb0*/  LDL R22, [R1+0xca4] ;  /* 0x000ca40001167983 */ /* 0x002ea20000100800 */
[----:B------:R-:W-:-:S02]  /*10cc0*/  ISETP.GT.AND P3, PT, R2, 0x7b, PT ;  /* 0x0000007b0200780c */ /* 0x000fc40003f64270 */
[----:B------:R-:W-:Y:S02]  /*10cd0*/  PRMT R8, RZ, 0x7610, R8 ;  /* 0x00007610ff087816 */ /* 0x000fe40000000008 */
[----:B------:R-:W-:-:S09]  /*10ce0*/  PRMT R7, RZ, 0x7610, R7 ;  /* 0x00007610ff077816 */ /* 0x000fd20000000007 */
[----:B----4-:R-:W-:Y:S02]  /*10cf0*/  @P3 IMAD.MOV.U32 R4, RZ, RZ, R14 ;  /* 0x000000ffff043224 */ /* 0x010fe400078e000e */
[----:B------:R-:W-:-:S05]  /*10d00*/  @P3 IMAD.MOV.U32 R5, RZ, RZ, R15 ;  /* 0x000000ffff053224 */ /* 0x000fca00078e000f */
[----:B------:R2:W4:Y:S04]  /*10d10*/  @P3 LDG.E.U16 R8, [R4.64] ;  /* 0x0000000604083981 */ /* 0x000528000c1e1500 */
        /* <DEDUP_REMOVED lines=9> */
[----:B------:R3:W2:Y:S01]  /*10db0*/  @P1 LDG.E.U16 R24, [R4.64] ;  /* 0x0000000604181981 */ /* 0x0006a2000c1e1500 */
[----:B------:R-:W-:-:S03]  /*10dc0*/  ISETP.GT.AND P2, PT, R2, 0x74, PT ;  /* 0x000000740200780c */ /* 0x000fc60003f44270 */
[----:B----4-:R-:W-:Y:S01]  /*10dd0*/  STL [R1+0x2200], R8 ;  /* 0x0022000801007387 */ /* 0x010fe20000100800 */
[----:B------:R-:W4:Y:S02]  /*10de0*/  LDL R13, [R1+0xd14] ;  /* 0x000d1400010d7983 */ /* 0x000f240000100800 */
[----:B------:R-:W4:Y:S01]  /*10df0*/  LDL R12, [R1+0xd20] ;  /* 0x000d2000010c7983 */ /* 0x000f220000100800 */
[----:B------:R-:W-:-:S06]  /*10e00*/  PRMT R20, RZ, 0x7610, R20 ;  /* 0x00007610ff147816 */ /* 0x000fcc0000000014 */
[----:B---3--:R-:W-:Y:S02]  /*10e10*/  @P2 IMAD.MOV.U32 R4, RZ, RZ, R14 ;  /* 0x000000ffff042224 */ /* 0x008fe400078e000e */
[----:B------:R-:W-:-:S05]  /*10e20*/  @P2 IMAD.MOV.U32 R5, RZ, RZ, R15 ;  /* 0x000000ffff052224 */ /* 0x000fca00078e000f */
[----:B------:R4:W3:Y:S04]  /*10e30*/  @P2 LDG.E.U16 R20, [R4.64] ;  /* 0x0000000604142981 */ /* 0x0008e8000c1e1500 */
[----:B--2---:R-:W-:Y:S01]  /*10e40*/  STL [R1+0x2204], R7 ;  /* 0x0022040701007387 */ /* 0x004fe20000100800 */
[----:B------:R-:W2:Y:S02]  /*10e50*/  LDL R22, [R1+0xd70] ;  /* 0x000d700001167983 */ /* 0x000ea40000100800 */
[----:B------:R-:W2:Y:S01]  /*10e60*/  LDL R9, [R1+0xd98] ;  /* 0x000d980001097983 */ /* 0x000ea20000100800 */
[----:B------:R0:W-:Y:S01]  /*10e70*/  STL [R1+0x21a8], R24 ;  /* 0x0021a81801007387 */ /* 0x0001e20000100800 */
[----:B------:R-:W2:Y:S02]  /*10e80*/  LDL R15, [R1+0xd94] ;  /* 0x000d9400010f7983 */ /* 0x000ea40000100800 */
[----:B------:R-:W2:Y:S01]  /*10e90*/  LDL R14, [R1+0xda0] ;  /* 0x000da000010e7983 */ /* 0x000ea20000100800 */
[----:B------:R-:W-:-:S02]  /*10ea0*/  ISETP.GT.AND P3, PT, R2, 0x7c, PT ;  /* 0x0000007c0200780c */ /* 0x000fc40003f64270 */
[----:B------:R-:W-:Y:S02]  /*10eb0*/  PRMT R19, RZ, 0x7610, R19 ;  /* 0x00007610ff137816 */ /* 0x000fe40000000013 */
[----:B------:R-:W-:Y:S01]  /*10ec0*/  PRMT R6, RZ, 0x7610, R6 ;  /* 0x00007610ff067816 */ /* 0x000fe20000000006 */
[----:B----4-:R-:W-:Y:S02]  /*10ed0*/  @P2 IMAD.MOV.U32 R5, RZ, RZ, R13 ;  /* 0x000000ffff052224 */ /* 0x010fe400078e000d */
[----:B------:R-:W-:-:S05]  /*10ee0*/  @P2 IMAD.MOV.U32 R4, RZ, RZ, R12 ;  /* 0x000000ffff042224 */ /* 0x000fca00078e000c */
[----:B------:R2:W4:Y:S04]  /*10ef0*/  @P2 LDG.E.U16 R19, [R4.64] ;  /* 0x0000000604132981 */ /* 0x000528000c1e1500 */
[----:B---3--:R1:W-:Y:S01]  /*10f00*/  STL [R1+0x21ec], R20 ;  /* 0x0021ec1401007387 */ /* 0x0083e20000100800 */
[----:B------:R-:W4:Y:S02]  /*10f10*/  LDL R13, [R1+0xd1c] ;  /* 0x000d1c00010d7983 */ /* 0x000f240000100800 */
[----:B------:R-:W4:Y:S02]  /*10f20*/  LDL R12, [R1+0xd28] ;  /* 0x000d2800010c7983 */ /* 0x000f240000100800 */
[----:B--2---:R-:W-:Y:S02]  /*10f30*/  @P3 IMAD.MOV.U32 R5, RZ, RZ, R22 ;  /* 0x000000ffff053224 */ /* 0x004fe400078e0016 */
[----:B------:R-:W-:-:S05]  /*10f40*/  @P3 IMAD.MOV.U32 R4, RZ, RZ, R9 ;  /* 0x000000ffff043224 */ /* 0x000fca00078e0009 */
[----:B------:R2:W3:Y:S02]  /*10f50*/  @P3 LDG.E.U16 R6, [R4.64] ;  /* 0x0000000604063981 */ /* 0x0004e4000c1e1500 */
[----:B--2---:R-:W-:-:S06]  /*10f60*/  PRMT R5, RZ, 0x7610, R5 ;  /* 0x00007610ff057816 */ /* 0x004fcc0000000005 */
[----:B------:R2:W3:Y:S01]  /*10f70*/  @P3 LDG.E.U16 R5, [R14.64] ;  /* 0x000000060e053981 */ /* 0x0004e2000c1e1500 */
[----:B------:R-:W-:Y:S02]  /*10f80*/  ISETP.GT.AND P1, PT, R2, 0x75, PT ;  /* 0x000000750200780c */ /* 0x000fe40003f24270 */
[----:B------:R-:W-:Y:S01]  /*10f90*/  PRMT R18, RZ, 0x7610, R18 ;  /* 0x00007610ff127816 */ /* 0x000fe20000000012 */
[----:B----4-:R-:W-:Y:S01]  /*10fa0*/  STL [R1+0x21f0], R19 ;  /* 0x0021f01301007387 */ /* 0x010fe20000100800 */
[----:B------:R-:W4:Y:S02]  /*10fb0*/  LDL R22, [R1+0xd24] ;  /* 0x000d240001167983 */ /* 0x000f240000100800 */
[----:B------:R-:W4:Y:S07]  /*10fc0*/  LDL R9, [R1+0xd2c] ;  /* 0x000d2c0001097983 */ /* 0x000f2e0000100800 */
[----:B--2---:R-:W-:-:S02]  /*10fd0*/  @P1 IMAD.MOV.U32 R14, RZ, RZ, R12 ;  /* 0x000000ffff0e1224 */ /* 0x004fc400078e000c */
[----:B------:R-:W-:-:S05]  /*10fe0*/  @P1 IMAD.MOV.U32 R15, RZ, RZ, R13 ;  /* 0x000000ffff0f1224 */ /* 0x000fca00078e000d */
[----:B------:R4:W2:Y:S04]  /*10ff0*/  @P1 LDG.E.U16 R18, [R14.64] ;  /* 0x000000060e121981 */ /* 0x0008a8000c1e1500 */
[----:B---3--:R-:W-:Y:S01]  /*11000*/  STL [R1+0x21f4], R6 ;  /* 0x0021f40601007387 */ /* 0x008fe20000100800 */
[----:B0-----:R-:W3:Y:S02]  /*11010*/  LDL R24, [R1+0xd9c] ;  /* 0x000d9c0001187983 */ /* 0x001ee40000100800 */
[----:B-1----:R-:W3:Y:S01]  /*11020*/  LDL R20, [R1+0xda8] ;  /* 0x000da80001147983 */ /* 0x002ee20000100800 */
[----:B------:R0:W-:Y:S01]  /*11030*/  STL [R1+0x2208], R5 ;  /* 0x0022080501007387 */ /* 0x0001e20000100800 */
[----:B------:R-:W3:Y:S02]  /*11040*/  LDL R13, [R1+0xda4] ;  /* 0x000da400010d7983 */ /* 0x000ee40000100800 */
[----:B------:R-:W3:Y:S01]  /*11050*/  LDL R12, [R1+0xdac] ;  /* 0x000dac00010c7983 */ /* 0x000ee20000100800 */
[----:B------:R-:W-:-:S02]  /*11060*/  ISETP.GT.AND P2, PT, R2, 0x7d, PT ;  /* 0x0000007d0200780c */ /* 0x000fc40003f44270 */
[----:B------:R-:W-:Y:S02]  /*11070*/  PRMT R17, RZ, 0x7610, R17 ;  /* 0x00007610ff117816 */ /* 0x000fe40000000011 */
[----:B------:R-:W-:Y:S01]  /*11080*/  PRMT R4, RZ, 0x7610, R4 ;  /* 0x00007610ff047816 */ /* 0x000fe20000000004 */
[----:B----4-:R-:W-:Y:S02]  /*11090*/  @P1 IMAD.MOV.U32 R15, RZ, RZ, R22 ;  /* 0x000000ffff0f1224 */ /* 0x010fe400078e0016 */
[----:B------:R-:W-:-:S05]  /*110a0*/  @P1 IMAD.MOV.U32 R14, RZ, RZ, R9 ;  /* 0x000000ffff0e1224 */ /* 0x000fca00078e0009 */
[----:B------:R3:W4:Y:S04]  /*110b0*/  @P1 LDG.E.U16 R17, [R14.64] ;  /* 0x000000060e111981 */ /* 0x000728000c1e1500 */
[----:B--2---:R-:W-:Y:S01]  /*110c0*/  STL [R1+0x21ac], R18 ;  /* 0x0021ac1201007387 */ /* 0x004fe20000100800 */
[----:B------:R-:W2:Y:S02]  /*110d0*/  LDL R26, [R1+0x5e4] ;  /* 0x0005e400011a7983 */ /* 0x000ea40000100800 */
[----:B------:R-:W2:Y:S01]  /*110e0*/  LDL R22, [R1+0xc40] ;  /* 0x000c400001167983 */ /* 0x000ea20000100800 */
[----:B------:R-:W-:Y:S01]  /*110f0*/  PRMT R3, RZ, 0x7610, R3 ;  /* 0x00007610ff037816 */ /* 0x000fe20000000003 */
[----:B------:R-:W2:Y:S04]  /*11100*/  LDL R9, [R1+0x5e0] ;  /* 0x0005e00001097983 */ /* 0x000ea80000100800 */
[----:B0-----:R-:W2:Y:S01]  /*11110*/  LDL R5, [R1+0xc48] ;  /* 0x000c480001057983 */ /* 0x001ea20000100800 */
[----:B---3--:R-:W-:-:S02]  /*11120*/  @P2 IMAD.MOV.U32 R15, RZ, RZ, R24 ;  /* 0x000000ffff0f2224 */ /* 0x008fc400078e0018 */
[----:B------:R-:W-:-:S05]  /*11130*/  @P2 IMAD.MOV.U32 R14, RZ, RZ, R20 ;  /* 0x000000ffff0e2224 */ /* 0x000fca00078e0014 */
[----:B------:R0:W3:Y:S02]  /*11140*/  @P2 LDG.E.U16 R4, [R14.64] ;  /* 0x000000060e042981 */ /* 0x0000e4000c1e1500 */
[----:B0-----:R-:W-:Y:S02]  /*11150*/  @P2 IMAD.MOV.U32 R15, RZ, RZ, R13 ;  /* 0x000000ffff0f2224 */ /* 0x001fe400078e000d */
[----:B------:R-:W-:-:S05]  /*11160*/  @P2 IMAD.MOV.U32 R14, RZ, RZ, R12 ;  /* 0x000000ffff0e2224 */ /* 0x000fca00078e000c */
[----:B------:R2:W3:Y:S01]  /*11170*/  @P2 LDG.E.U16 R3, [R14.64] ;  /* 0x000000060e032981 */ /* 0x0004e2000c1e1500 */
[----:B------:R-:W-:-:S03]  /*11180*/  ISETP.GT.AND P1, PT, R2, 0x67, PT ;  /* 0x000000670200780c */ /* 0x000fc60003f24270 */
[----:B----4-:R-:W-:Y:S01]  /*11190*/  STL [R1+0x21b0], R17 ;  /* 0x0021b01101007387 */ /* 0x010fe20000100800 */
[----:B--2---:R-:W-:Y:S02]  /*111a0*/  @P0 IMAD.MOV.U32 R15, RZ, RZ, R26 ;  /* 0x000000ffff0f0224 */ /* 0x004fe400078e001a */
[----:B------:R-:W-:Y:S01]  /*111b0*/  @P0 IMAD.MOV.U32 R14, RZ, RZ, R22 ;  /* 0x000000ffff0e0224 */ /* 0x000fe200078e0016 */
[----:B---3--:R0:W-:Y:S01]  /*111c0*/  STL [R1+0x21b4], R4 ;  /* 0x0021b40401007387 */ /* 0x0081e20000100800 */
[----:B------:R-:W2:Y:S02]  /*111d0*/  LDL R24, [R1+0xc44] ;  /* 0x000c440001187983 */ /* 0x000ea40000100800 */
[----:B------:R-:W3:Y:S02]  /*111e0*/  LDL R20, [R1+0xc4c] ;  /* 0x000c4c0001147983 */ /* 0x000ee40000100800 */
[----:B------:R-:W4:Y:S01]  /*111f0*/  LDL R13, [R1+0xc90] ;  /* 0x000c9000010d7983 */ /* 0x000f220000100800 */
[----:B------:R-:W4:Y:S01]  /*11200*/  LDL R12, [R1+0xcb8] ;  /* 0x000cb800010c7983 */ /* 0x000f220000100800 */
[----:B0-----:R-:W-:-:S06]  /*11210*/  PRMT R4, RZ, 0x7610, R4 ;  /* 0x00007610ff047816 */ /* 0x001fcc0000000004 */
[----:B------:R0:W4:Y:S04]  /*11220*/  @P0 LDG.E.U16 R4, [R14.64] ;  /* 0x000000060e040981 */ /* 0x000128000c1e1500 */
[----:B------:R-:W-:Y:S01]  /*11230*/  STL [R1+0x21b8], R3 ;  /* 0x0021b80301007387 */ /* 0x000fe20000100800 */
[----:B------:R-:W4:Y:S02]  /*11240*/  LDL R22, [R1+0xcb4] ;  /* 0x000cb40001167983 */ /* 0x000f240000100800 */
[----:B0-----:R-:W-:Y:S02]  /*11250*/  @P1 IMAD.MOV.U32 R15, RZ, RZ, R9 ;  /* 0x000000ffff0f1224 */ /* 0x001fe400078e0009 */
[----:B------:R-:W4:Y:S01]  /*11260*/  LDL R9, [R1+0xcc0] ;  /* 0x000cc00001097983 */ /* 0x000f220000100800 */
[----:B------:R-:W-:Y:S01]  /*11270*/  PRMT R25, RZ, 0x7610, R25 ;  /* 0x00007610ff197816 */ /* 0x000fe20000000019 */
[----:B------:R-:W-:Y:S01]  /*11280*/  @P1 IMAD.MOV.U32 R14, RZ, RZ, R5 ;  /* 0x000000ffff0e1224 */ /* 0x000fe200078e0005 */
[----:B------:R-:W-:-:S02]  /*11290*/  PRMT R18, RZ, 0x7610, R18 ;  /* 0x00007610ff127816 */ /* 0x000fc40000000012 */
[----:B------:R-:W-:Y:S02]  /*112a0*/  ISETP.GT.AND P0, PT, R2, 0x6e, PT ;  /* 0x0000006e0200780c */ /* 0x000fe40003f04270 */
[----:B------:R-:W-:Y:S02]  /*112b0*/  PRMT R23, RZ, 0x7610, R23 ;  /* 0x00007610ff177816 */ /* 0x000fe40000000017 */
[----:B------:R-:W-:Y:S01]  /*112c0*/  PRMT R7, RZ, 0x7610, R7 ;  /* 0x00007610ff077816 */ /* 0x000fe20000000007 */
[----:B------:R2:W4:Y:S04]  /*112d0*/  @P1 LDG.E.U16 R25, [R14.64] ;  /* 0x000000060e191981 */ /* 0x000528000c1e1500 */
[----:B------:R-:W4:Y:S01]  /*112e0*/  LDL R5, [R1+0xcbc] ;  /* 0x000cbc0001057983 */ /* 0x000f220000100800 */
[----:B--2---:R-:W-:-:S02]  /*112f0*/  @P1 IMAD.MOV.U32 R15, RZ, RZ, R24 ;  /* 0x000000ffff0f1224 */ /* 0x004fc400078e0018 */
[----:B---3--:R-:W-:-:S05]  /*11300*/  @P1 IMAD.MOV.U32 R14, RZ, RZ, R20 ;  /* 0x000000ffff0e1224 */ /* 0x008fca00078e0014 */
[----:B------:R4:W2:Y:S02]  /*11310*/  @P1 LDG.E.U16 R18, [R14.64] ;  /* 0x000000060e121981 */ /* 0x0008a4000c1e1500 */
[----:B----4-:R-:W-:Y:S02]  /*11320*/  @P0 IMAD.MOV.U32 R14, RZ, RZ, R12 ;  /* 0x000000ffff0e0224 */ /* 0x010fe400078e000c */
[----:B------:R-:W-:-:S05]  /*11330*/  @P0 IMAD.MOV.U32 R15, RZ, RZ, R13 ;  /* 0x000000ffff0f0224 */ /* 0x000fca00078e000d */
[----:B------:R0:W3:Y:S02]  /*11340*/  @P0 LDG.E.U16 R23, [R14.64] ;  /* 0x000000060e170981 */ /* 0x0000e4000c1e1500 */
[----:B0-----:R-:W-:Y:S02]  /*11350*/  @P0 IMAD.MOV.U32 R14, RZ, RZ, R9 ;  /* 0x000000ffff0e0224 */ /* 0x001fe400078e0009 */
[----:B------:R-:W-:-:S05]  /*11360*/  @P0 IMAD.MOV.U32 R15, RZ, RZ, R22 ;  /* 0x000000ffff0f0224 */ /* 0x000fca00078e0016 */
[----:B------:R-:W4:Y:S04]  /*11370*/  @P0 LDG.E.U16 R7, [R14.64] ;  /* 0x000000060e070981 */ /* 0x000f28000c1e1500 */
[----:B------:R0:W-:Y:S01]  /*11380*/  STL [R1+0x90], R4 ;  /* 0x0000900401007387 */ /* 0x0001e20000100800 */
[----:B------:R-:W3:Y:S03]  /*11390*/  LDL R20, [R1+0xcc4] ;  /* 0x000cc40001147983 */ /* 0x000ee60000100800 */
[----:B0-----:R-:W3:Y:S04]  /*113a0*/  LDL R4, [R1+0xcc8] ;  /* 0x000cc80001047983 */ /* 0x001ee80000100800 */
[----:B--2---:R0:W-:Y:S01]  /*113b0*/  STL [R1+0x80], R18 ;  /* 0x0000801201007387 */ /* 0x0041e20000100800 */
[----:B------:R-:W2:Y:S02]  /*113c0*/  LDL R13, [R1+0xd10] ;  /* 0x000d1000010d7983 */ /* 0x000ea40000100800 */
[----:B------:R-:W2:Y:S02]  /*113d0*/  LDL R12, [R1+0xd38] ;  /* 0x000d3800010c7983 */ /* 0x000ea40000100800 */
[----:B------:R-:W2:Y:S01]  /*113e0*/  LDL R9, [R1+0xd34] ;  /* 0x000d340001097983 */ /* 0x000ea20000100800 */
[----:B0-----:R-:W2:Y:S04]  /*113f0*/  LDL R18, [R1+0xccc] ;  /* 0x000ccc0001127983 */ /* 0x001ea80000100800 */
[----:B----4-:R0:W-:Y:S04]  /*11400*/  STL [R1+0x70], R7 ;  /* 0x0000700701007387 */ /* 0x0101e80000100800 */
[----:B0-----:R-:W4:Y:S01]  /*11410*/  LDL R7, [R1+0xd40] ;  /* 0x000d400001077983 */ /* 0x001f220000100800 */
[----:B------:R-:W-:-:S02]  /*11420*/  ISETP.GT.AND P1, PT, R2, 0x6f, PT ;  /* 0x0000006f0200780c */ /* 0x000fc40003f24270 */
[----:B------:R-:W-:Y:S02]  /*11430*/  PRMT R21, RZ, 0x7610, R21 ;  /* 0x00007610ff157816 */ /* 0x000fe40000000015 */
[----:B------:R-:W-:Y:S02]  /*11440*/  PRMT R17, RZ, 0x7610, R17 ;  /* 0x00007610ff117816 */ /* 0x000fe40000000011 */
[----:B------:R-:W-:-:S07]  /*11450*/  ISETP.GT.AND P0, PT, R2, 0x76, PT ;  /* 0x000000760200780c */ /* 0x000fce0003f04270 */
[----:B---3--:R-:W-:Y:S02]  /*11460*/  @P1 IMAD.MOV.U32 R14, RZ, RZ, R4 ;  /* 0x000000ffff0e1224 */ /* 0x008fe400078e0004 */
[----:B------:R-:W-:Y:S01]  /*11470*/  @P1 IMAD.MOV.U32 R15, RZ, RZ, R5 ;  /* 0x000000ffff0f1224 */ /* 0x000fe200078e0005 */
[----:B------:R-:W-:Y:S02]  /*11480*/  PRMT R10, RZ, 0x7610, R10 ;  /* 0x00007610ff0a7816 */ /* 0x000fe4000000000a */
[----:B------:R-:W-:Y:S01]  /*11490*/  PRMT R6, RZ, 0x7610, R6 ;  /* 0x00007610ff067816 */ /* 0x000fe20000000006 */
[----:B------:R-:W3:Y:S04]  /*114a0*/  LDL R5, [R1+0xd3c] ;  /* 0x000d3c0001057983 */ /* 0x000ee80000100800 */
[----:B------:R0:W3:Y:S04]  /*114b0*/  @P1 LDG.E.U16 R21, [R14.64] ;  /* 0x000000060e151981 */ /* 0x0000e8000c1e1500 */
[----:B------:R-:W3:Y:S01]  /*114c0*/  LDL R4, [R1+0xd48] ;  /* 0x000d480001047983 */ /* 0x000ee20000100800 */
[----:B0-----:R-:W-:-:S02]  /*114d0*/  @P1 IMAD.MOV.U32 R15, RZ, RZ, R20 ;  /* 0x000000ffff0f1224 */ /* 0x001fc400078e0014 */
[----:B--2---:R-:W-:Y:S02]  /*114e0*/  @P1 IMAD.MOV.U32 R14, RZ, RZ, R18 ;  /* 0x000000ffff0e1224 */ /* 0x004fe400078e0012 */
[----:B------:R-:W2:Y:S04]  /*114f0*/  LDL R18, [R1+0xd44] ;  /* 0x000d440001127983 */ /* 0x000ea80000100800 */
[----:B------:R0:W2:Y:S02]  /*11500*/  @P1 LDG.E.U16 R17, [R14.64] ;  /* 0x000000060e111981 */ /* 0x0000a4000c1e1500 */
[----:B0-----:R-:W-:Y:S02]  /*11510*/  @P0 IMAD.MOV.U32 R14, RZ, RZ, R12 ;  /* 0x000000ffff0e0224 */ /* 0x001fe400078e000c */
[----:B------:R-:W-:-:S05]  /*11520*/  @P0 IMAD.MOV.U32 R15, RZ, RZ, R13 ;  /* 0x000000ffff0f0224 */ /* 0x000fca00078e000d */
[----:B------:R0:W3:Y:S02]  /*11530*/  @P0 LDG.E.U16 R10, [R14.64] ;  /* 0x000000060e0a0981 */ /* 0x0000e4000c1e1500 */
[----:B0-----:R-:W-:Y:S02]  /*11540*/  @P0 IMAD.MOV.U32 R15, RZ, RZ, R9 ;  /* 0x000000ffff0f0224 */ /* 0x001fe400078e0009 */
[----:B----4-:R-:W-:-:S05]  /*11550*/  @P0 IMAD.MOV.U32 R14, RZ, RZ, R7 ;  /* 0x000000ffff0e0224 */ /* 0x010fca00078e0007 */
[----:B------:R-:W4:Y:S04]  /*11560*/  @P0 LDG.E.U16 R6, [R14.64] ;  /* 0x000000060e060981 */ /* 0x000f28000c1e1500 */
[----:B------:R-:W-:Y:S01]  /*11570*/  STL [R1+0x88], R25 ;  /* 0x0000881901007387 */ /* 0x000fe20000100800 */
[----:B------:R-:W-:-:S03]  /*11580*/  ISETP.GT.AND P1, PT, R2, 0x77, PT ;  /* 0x000000770200780c */ /* 0x000fc60003f24270 */
[----:B--2---:R0:W-:Y:S01]  /*11590*/  STL [R1+0x68], R17 ;  /* 0x0000681101007387 */ /* 0x0041e20000100800 */
[----:B------:R-:W2:Y:S02]  /*115a0*/  LDL R13, [R1+0xd90] ;  /* 0x000d9000010d7983 */ /* 0x000ea40000100800 */
[----:B------:R-:W2:Y:S01]  /*115b0*/  LDL R12, [R1+0xdb8] ;  /* 0x000db800010c7983 */ /* 0x000ea20000100800 */
[----:B0-----:R-:W2:Y:S04]  /*115c0*/  LDL R17, [R1+0xd4c] ;  /* 0x000d4c0001117983 */ /* 0x001ea80000100800 */
[----:B---3--:R0:W-:Y:S01]  /*115d0*/  STL [R1+0x60], R10 ;  /* 0x0000600a01007387 */ /* 0x0081e20000100800 */
[----:B------:R-:W3:Y:S03]  /*115e0*/  LDL R9, [R1+0xdbc] ;  /* 0x000dbc0001097983 */ /* 0x000ee60000100800 */
[----:B0-----:R-:W3:Y:S01]  /*115f0*/  LDL R10, [R1+0xdb4] ;  /* 0x000db400010a7983 */ /* 0x001ee20000100800 */
[----:B------:R-:W-:Y:S02]  /*11600*/  STL [R1+0x78], R23 ;  /* 0x0000781701007387 */ /* 0x000fe40000100800 */
[----:B------:R-:W3:Y:S01]  /*11610*/  LDL R7, [R1+0xdb0] ;  /* 0x000db00001077983 */ /* 0x000ee20000100800 */
[----:B----4-:R0:W-:Y:S04]  /*11620*/  STL [R1+0x5c], R6 ;  /* 0x00005c0601007387 */ /* 0x0101e80000100800 */
[----:B0-----:R-:W4:Y:S01]  /*11630*/  LDL R6, [R1+0xdc0] ;  /* 0x000dc00001067983 */ /* 0x001f220000100800 */
[----:B------:R-:W-:-:S02]  /*11640*/  @P1 IMAD.MOV.U32 R14, RZ, RZ, R4 ;  /* 0x000000ffff0e1224 */ /* 0x000fc400078e0004 */
[----:B------:R-:W-:Y:S02]  /*11650*/  @P1 IMAD.MOV.U32 R15, RZ, RZ, R5 ;  /* 0x000000ffff0f1224 */ /* 0x000fe400078e0005 */
[----:B------:R-:W4:Y:S01]  /*11660*/  LDL R4, [R1+0x5d8] ;  /* 0x0005d80001047983 */ /* 0x000f220000100800 */
[----:B------:R-:W4:Y:S01]  /*11670*/  LDL R5, [R1+0x5d4] ;  /* 0x0005d40001057983 */ /* 0x000f220000100800 */
[----:B------:R-:W-:Y:S02]  /*11680*/  PRMT R19, RZ, 0x7610, R19 ;  /* 0x00007610ff137816 */ /* 0x000fe40000000013 */
[----:B------:R-:W-:Y:S02]  /*11690*/  ISETP.GT.AND P0, PT, R2, 0x7e, PT ;  /* 0x0000007e0200780c */ /* 0x000fe40003f04270 */
[----:B------:R-:W-:Y:S02]  /*116a0*/  PRMT R16, RZ, 0x7610, R16 ;  /* 0x00007610ff107816 */ /* 0x000fe40000000010 */
[----:B------:R0:W4:Y:S01]  /*116b0*/  @P1 LDG.E.U16 R19, [R14.64] ;  /* 0x000000060e131981 */ /* 0x000122000c1e1500 */
[----:B------:R-:W-:Y:S01]  /*116c0*/  PRMT R11, RZ, 0x7610, R11 ;  /* 0x00007610ff0b7816 */ /* 0x000fe2000000000b */
[----:B0-----:R-:W-:Y:S01]  /*116d0*/  @P1 IMAD.MOV.U32 R15, RZ, RZ, R18 ;  /* 0x000000ffff0f1224 */ /* 0x001fe200078e0012 */
[----:B------:R-:W-:-:S02]  /*116e0*/  PRMT R8, RZ, 0x7610, R8 ;  /* 0x00007610ff087816 */ /* 0x000fc40000000008 */
[----:B------:R-:W-:Y:S01]  /*116f0*/  PRMT R0, RZ, 0x7610, R0 ;  /* 0x00007610ff007816 */ /* 0x000fe20000000000 */
[----:B--2---:R-:W-:-:S05]  /*11700*/  @P1 IMAD.MOV.U32 R14, RZ, RZ, R17 ;  /* 0x000000ffff0e1224 */ /* 0x004fca00078e0011 */
[----:B------:R0:W2:Y:S01]  /*11710*/  @P1 LDG.E.U16 R16, [R14.64] ;  /* 0x000000060e101981 */ /* 0x0000a2000c1e1500 */
[----:B------:R-:W-:Y:S01]  /*11720*/  ISETP.GT.AND P1, PT, R2, 0x7f, PT ;  /* 0x0000007f0200780c */ /* 0x000fe20003f24270 */
[----:B0-----:R-:W-:Y:S02]  /*11730*/  @P0 IMAD.MOV.U32 R14, RZ, RZ, R12 ;  /* 0x000000ffff0e0224 */ /* 0x001fe400078e000c */
[----:B------:R-:W-:-:S05]  /*11740*/  @P0 IMAD.MOV.U32 R15, RZ, RZ, R13 ;  /* 0x000000ffff0f0224 */ /* 0x000fca00078e000d */
[----:B------:R3:W2:Y:S02]  /*11750*/  @P0 LDG.E.U16 R11, [R14.64] ;  /* 0x000000060e0b0981 */ /* 0x0006a4000c1e1500 */
[----:B---3--:R-:W-:Y:S02]  /*11760*/  @P0 IMAD.MOV.U32 R14, RZ, RZ, R9 ;  /* 0x000000ffff0e0224 */ /* 0x008fe400078e0009 */
[----:B------:R-:W-:-:S05]  /*11770*/  @P0 IMAD.MOV.U32 R15, RZ, RZ, R10 ;  /* 0x000000ffff0f0224 */ /* 0x000fca00078e000a */
[----:B------:R4:W3:Y:S02]  /*11780*/  @P0 LDG.E.U16 R8, [R14.64] ;  /* 0x000000060e080981 */ /* 0x0008e4000c1e1500 */
[----:B----4-:R-:W-:Y:S02]  /*11790*/  @P1 IMAD.MOV.U32 R14, RZ, RZ, R6 ;  /* 0x000000ffff0e1224 */ /* 0x010fe400078e0006 */
[----:B------:R-:W-:-:S05]  /*117a0*/  @P1 IMAD.MOV.U32 R15, RZ, RZ, R7 ;  /* 0x000000ffff0f1224 */ /* 0x000fca00078e0007 */
[----:B------:R0:W4:Y:S01]  /*117b0*/  @P1 LDG.E.U16 R0, [R14.64] ;  /* 0x000000060e001981 */ /* 0x000122000c1e1500 */
[----:B------:R-:W-:Y:S01]  /*117c0*/  PRMT R3, RZ, 0x7610, R3 ;  /* 0x00007610ff037816 */ /* 0x000fe20000000003 */
[----:B0-----:R-:W-:Y:S02]  /*117d0*/  @P1 IMAD.MOV.U32 R14, RZ, RZ, R4 ;  /* 0x000000ffff0e1224 */ /* 0x001fe400078e0004 */
[----:B------:R-:W-:-:S05]  /*117e0*/  @P1 IMAD.MOV.U32 R15, RZ, RZ, R5 ;  /* 0x000000ffff0f1224 */ /* 0x000fca00078e0005 */
[----:B------:R0:W3:Y:S04]  /*117f0*/  @P1 LDG.E.U16 R3, [R14.64] ;  /* 0x000000060e031981 */ /* 0x0000e8000c1e1500 */
[----:B------:R-:W-:Y:S04]  /*11800*/  STL [R1+0x6c], R21 ;  /* 0x00006c1501007387 */ /* 0x000fe80000100800 */
[----:B------:R-:W1:Y:S01]  /*11810*/  S2R R22, SR_TID.X ;  /* 0x0000000000167919 */ /* 0x000e620000002100 */
[----:B------:R-:W-:Y:S01]  /*11820*/  BAR.SYNC.DEFER_BLOCKING 0x0 ;  /* 0x0000000000007b1d */ /* 0x000fe20000010000 */
[----:B-1----:R-:W-:-:S05]  /*11830*/  LOP3.LUT R24, R22, 0xff, RZ, 0xc0, !PT ;  /* 0x000000ff16187812 */ /* 0x002fca00078ec0ff */
[----:B----4-:R-:W-:Y:S01]  /*11840*/  STL [R1+0x30], R0 ;  /* 0x0000300001007387 */ /* 0x010fe20000100800 */
[----:B------:R-:W4:Y:S02]  /*11850*/  LDL.LU R13, [R1+0x5a4] ;  /* 0x0005a400010d7983 */ /* 0x000f240000300800 */
[----:B--2---:R1:W-:Y:S02]  /*11860*/  STL [R1+0x50], R16 ;  /* 0x0000501001007387 */ /* 0x0043e40000100800 */
[----:B-1----:R-:W2:Y:S01]  /*11870*/  LDL.LU R16, [R1+0x5a0] ;  /* 0x0005a00001107983 */ /* 0x002ea20000300800 */
[----:B------:R-:W2:Y:S02]  /*11880*/  LDL.LU R28, [R1+0x564] ;  /* 0x00056400011c7983 */ /* 0x000ea40000300800 */
[----:B------:R-:W2:Y:S02]  /*11890*/  LDL.LU R29, [R1+0x560] ;  /* 0x00056000011d7983 */ /* 0x000ea40000300800 */
[----:B------:R-:W2:Y:S01]  /*118a0*/  LDL.LU R4, [R1+0x44c] ;  /* 0x00044c0001047983 */ /* 0x000ea20000300800 */
[----:B------:R-:W2:Y:S01]  /*118b0*/  LDL.LU R17, [R1+0x448] ;  /* 0x0004480001117983 */ /* 0x000ea20000300800 */
[----:B------:R-:W2:Y:S02]  /*118c0*/  LDL.LU R18, [R1+0x40c] ;  /* 0x00040c0001127983 */ /* 0x000ea40000300800 */
[----:B------:R-:W2:Y:S02]  /*118d0*/  LDL.LU R5, [R1+0x408] ;  /* 0x0004080001057983 */ /* 0x000ea40000300800 */
[----:B------:R-:W2:Y:S01]  /*118e0*/  LDL.LU R6, [R1+0x3cc] ;  /* 0x0003cc0001067983 */ /* 0x000ea20000300800 */
[----:B------:R1:W-:Y:S04]  /*118f0*/  STL [R1+0x54], R19 ;  /* 0x0000541301007387 */ /* 0x0003e80000100800 */
[----:B-1----:R-:W2:Y:S01]  /*11900*/  LDL.LU R19, [R1+0x3c8] ;  /* 0x0003c80001137983 */ /* 0x002ea20000300800 */
[----:B------:R-:W2:Y:S02]  /*11910*/  LDL.LU R20, [R1+0x368] ;  /* 0x0003680001147983 */ /* 0x000ea40000300800 */
[----:B------:R-:W2:Y:S02]  /*11920*/  LDL.LU R7, [R1+0x364] ;  /* 0x0003640001077983 */ /* 0x000ea40000300800 */
[----:B---3--:R1:W-:Y:S02]  /*11930*/  STL [R1+0x3c], R8 ;  /* 0x00003c0801007387 */ /* 0x0083e40000100800 */
[----:B-1----:R-:W3:Y:S01]  /*11940*/  LDL.LU R8, [R1+0x128] ;  /* 0x0001280001087983 */ /* 0x002ee20000300800 */
[----:B------:R-:W3:Y:S02]  /*11950*/  LDL.LU R21, [R1+0x124] ;  /* 0x0001240001157983 */ /* 0x000ee40000300800 */
[----:B------:R-:W3:Y:S02]  /*11960*/  LDL.LU R9, [R1+0xf4] ;  /* 0x0000f40001097983 */ /* 0x000ee40000300800 */
[----:B------:R-:W3:Y:S01]  /*11970*/  LDL.LU R10, [R1+0xf0] ;  /* 0x0000f000010a7983 */ /* 0x000ee20000300800 */
[----:B------:R-:W3:Y:S01]  /*11980*/  LDL.LU R23, [R1+0xc4] ;  /* 0x0000c40001177983 */ /* 0x000ee20000300800 */
[----:B------:R1:W-:Y:S02]  /*11990*/  STL [R1+0x4c], R11 ;  /* 0x00004c0b01007387 */ /* 0x0003e40000100800 */
[----:B------:R-:W3:Y:S01]  /*119a0*/  LDL.LU R25, [R1+0xc0] ;  /* 0x0000c00001197983 */ /* 0x000ee20000300800 */
[----:B------:R-:W-:Y:S01]  /*119b0*/  LOP3.LUT R0, R22, 0x7f, RZ, 0xc0, !PT ;  /* 0x0000007f16007812 */ /* 0x000fe200078ec0ff */
[----:B-1----:R-:W3:Y:S01]  /*119c0*/  LDL.LU R11, [R1+0x94] ;  /* 0x00009400010b7983 */ /* 0x002ee20000300800 */
[----:B------:R-:W3:Y:S02]  /*119d0*/  LDL.LU R12, [R1+0x8c] ;  /* 0x00008c00010c7983 */ /* 0x000ee40000300800 */
[----:B------:R-:W3:Y:S02]  /*119e0*/  LDL.LU R26, [R1+0x2c] ;  /* 0x00002c00011a7983 */ /* 0x000ee40000300800 */
[----:B------:R-:W3:Y:S01]  /*119f0*/  LDL.LU R27, [R1+0x28] ;  /* 0x00002800011b7983 */ /* 0x000ee20000300800 */
[----:B------:R1:W-:Y:S01]  /*11a00*/  STL [R1+0x2240], R22 ;  /* 0x0022401601007387 */ /* 0x0003e20000100800 */
[----:B------:R-:W-:-:S03]  /*11a10*/  ISETP.GE.AND P0, PT, R0, R2, PT ;  /* 0x000000020000720c */ /* 0x000fc60003f06270 */
[----:B-1----:R-:W3:Y:S01]  /*11a20*/  LDL.LU R22, [R1+0x488] ;  /* 0x0004880001167983 */ /* 0x002ee20000300800 */
[----:B------:R0:W-:Y:S03]  /*11a30*/  STL [R1+0x21a4], R14 ;  /* 0x0021a40e01007387 */ /* 0x0001e60000100800 */
[----:B0-----:R-:W3:Y:S01]  /*11a40*/  LDL.LU R14, [R1+0x48c] ;  /* 0x00048c00010e7983 */ /* 0x001ee20000300800 */
[----:B------:R0:W-:Y:S03]  /*11a50*/  STL [R1+0x21a0], R15 ;  /* 0x0021a00f01007387 */ /* 0x0001e60000100800 */
[----:B0-----:R-:W3:Y:S01]  /*11a60*/  LDL.LU R15, [R1+0x4d0] ;  /* 0x0004d000010f7983 */ /* 0x001ee20000300800 */
[----:B------:R-:W3:Y:S02]  /*11a70*/  LDL.LU R2, [R1+0x4d4] ;  /* 0x0004d40001027983 */ /* 0x000ee40000300800 */
[----:B------:R0:W-:Y:S02]  /*11a80*/  STL [R1+0x24], R3 ;  /* 0x0000240301007387 */ /* 0x0001e40000100800 */
[----:B------:R1:W-:Y:S02]  /*11a90*/  STL [R1+0x2224], R24 ;  /* 0x0022241801007387 */ /* 0x0003e40000100800 */
[----:B0-----:R-:W-:-:S02]  /*11aa0*/  IMAD.SHL.U32 R3, R24, 0x2, RZ ;  /* 0x0000000218037824 */ /* 0x001fc400078e00ff */
[----:B-1----:R-:W3:Y:S01]  /*11ab0*/  LDL.LU R24, [R1+0x518] ;  /* 0x0005180001187983 */ /* 0x002ee20000300800 */
[----:B------:R-:W-:Y:S02]  /*11ac0*/  STL [R1+0x2130], R0 ;  /* 0x0021300001007387 */ /* 0x000fe40000100800 */
[----:B------:R0:W-:Y:S02]  /*11ad0*/  STL [R1+0x21bc], R0 ;  /* 0x0021bc0001007387 */ /* 0x0001e40000100800 */
[----:B0-----:R-:W3:Y:S04]  /*11ae0*/  LDL.LU R0, [R1+0x51c] ;  /* 0x00051c0001007983 */ /* 0x001ee80000300800 */
[----:B----4-:R0:W-:Y:S04]  /*11af0*/  STS.U16 [R3], R13 ;  /* 0x0000000d03007388 */ /* 0x0101e80000000400 */
[----:B0-----:R-:W4:Y:S04]  /*11b00*/  LDL.LU R13, [R1+0x2250] ;  /* 0x00225000010d7983 */ /* 0x001f280000300800 */
[----:B--2---:R0:W-:Y:S01]  /*11b10*/  STS.U16 [R3+0x200], R16 ;  /* 0x0002001003007388 */ /* 0x0041e20000000400 */
[----:B------:R1:W-:Y:S02]  /*11b20*/  STS.U16 [R3+0x2000], R28 ;  /* 0x0020001c03007388 */ /* 0x0003e40000000400 */
[----:B------:R2:W-:Y:S01]  /*11b30*/  STS.U16 [R3+0x2200], R29 ;  /* 0x0022001d03007388 */ /* 0x0005e20000000400 */
[----:B0-----:R-:W4:Y:S01]  /*11b40*/  LDL.LU R16, [R1+0x224c] ;  /* 0x00224c0001107983 */ /* 0x001f220000300800 */
[----:B-1----:R-:W4:Y:S02]  /*11b50*/  LDL.LU R28, [R1+0x2248] ;  /* 0x00224800011c7983 */ /* 0x002f240000300800 */
[----:B--2---:R-:W2:Y:S01]  /*11b60*/  LDL.LU R29, [R1+0x2244] ;  /* 0x00224400011d7983 */ /* 0x004ea20000300800 */
[----:B---3--:R-:W-:Y:S01]  /*11b70*/  STS.U16 [R3+0x4000], R0 ;  /* 0x0040000003007388 */ /* 0x008fe20000000400 */
[----:B------:R-:W-:Y:S02]  /*11b80*/  STS.U16 [R3+0x4200], R24 ;  /* 0x0042001803007388 */ /* 0x000fe40000000400 */
[----:B------:R-:W-:Y:S02]  /*11b90*/  STS.U16 [R3+0x6000], R2 ;  /* 0x0060000203007388 */ /* 0x000fe40000000400 */
[----:B------:R-:W-:Y:S01]  /*11ba0*/  STS.U16 [R3+0x6200], R15 ;  /* 0x0062000f03007388 */ /* 0x000fe20000000400 */
[----:B------:R-:W-:Y:S01]  /*11bb0*/  STS.U16 [R3+0x8000], R14 ;  /* 0x0080000e03007388 */ /* 0x000fe20000000400 */
[----:B------:R0:W-:Y:S02]  /*11bc0*/  STS.U16 [R3+0x8200], R22 ;  /* 0x0082001603007388 */ /* 0x0001e40000000400 */
[----:B------:R-:W-:Y:S02]  /*11bd0*/  STS.U16 [R3+0xa000], R4 ;  /* 0x00a0000403007388 */ /* 0x000fe40000000400 */
[----:B------:R-:W-:Y:S01]  /*11be0*/  STS.U16 [R3+0xa200], R17 ;  /* 0x00a2001103007388 */ /* 0x000fe20000000400 */
[----:B------:R-:W-:Y:S01]  /*11bf0*/  STS.U16 [R3+0xc000], R18 ;  /* 0x00c0001203007388 */ /* 0x000fe20000000400 */
[----:B------:R-:W-:Y:S02]  /*11c00*/  STS.U16 [R3+0xc200], R5 ;  /* 0x00c2000503007388 */ /* 0x000fe40000000400 */
        /* <DEDUP_REMOVED lines=10> */
[----:B------:R1:W-:Y:S04]  /*11cb0*/  STS.U16 [R3+0x18000], R11 ;  /* 0x0180000b03007388 */ /* 0x0003e80000000400 */
[----:B0-----:R-:W3:Y:S01]  /*11cc0*/  LDL.LU R22, [R1+0x59c] ;  /* 0x00059c0001167983 */ /* 0x001ee20000300800 */
[----:B------:R0:W-:Y:S02]  /*11cd0*/  STS.U16 [R3+0x18200], R12 ;  /* 0x0182000c03007388 */ /* 0x0001e40000000400 */
[----:B------:R0:W-:Y:S02]  /*11ce0*/  STS.U16 [R3+0x1a000], R26 ;  /* 0x01a0001a03007388 */ /* 0x0001e40000000400 */
[----:B------:R0:W-:Y:S01]  /*11cf0*/  STS.U16 [R3+0x1a200], R27 ;  /* 0x01a2001b03007388 */ /* 0x0001e20000000400 */
[----:B-1----:R-:W3:Y:S01]  /*11d00*/  LDL.LU R11, [R1+0x598] ;  /* 0x00059800010b7983 */ /* 0x002ee20000300800 */
[----:B0-----:R-:W3:Y:S02]  /*11d10*/  LDL.LU R12, [R1+0x55c] ;  /* 0x00055c00010c7983 */ /* 0x001ee40000300800 */
[----:B------:R-:W3:Y:S01]  /*11d20*/  LDL.LU R26, [R1+0x558] ;  /* 0x00055800011a7983 */ /* 0x000ee20000300800 */
[----:B------:R-:W3:Y:S01]  /*11d30*/  LDL.LU R27, [R1+0x514] ;  /* 0x00051400011b7983 */ /* 0x000ee20000300800 */
[----:B------:R-:W3:Y:S02]  /*11d40*/  LDL.LU R24, [R1+0x444] ;  /* 0x0004440001187983 */ /* 0x000ee40000300800 */
[----:B------:R-:W3:Y:S02]  /*11d50*/  LDL.LU R2, [R1+0x440] ;  /* 0x0004400001027983 */ /* 0x000ee40000300800 */
        /* <DEDUP_REMOVED lines=15> */
[----:B------:R-:W3:Y:S01]  /*11e50*/  LDL.LU R25, [R1+0x1c] ;  /* 0x00001c0001197983 */ /* 0x000ee20000300800 */
[----:B--2---:R-:W-:Y:S04]  /*11e60*/  STS.U16 [R3+0x1c000], R29 ;  /* 0x01c0001d03007388 */ /* 0x004fe80000000400 */
[----:B------:R0:W-:Y:S01]  /*11e70*/  STL [R1+0x21c0], R29 ;  /* 0x0021c01d01007387 */ /* 0x0001e20000100800 */
[----:B----4-:R-:W-:Y:S02]  /*11e80*/  STS.U16 [R3+0x1c200], R28 ;  /* 0x01c2001c03007388 */ /* 0x010fe40000000400 */
[----:B------:R-:W-:Y:S02]  /*11e90*/  STS.U16 [R3+0x1e000], R16 ;  /* 0x01e0001003007388 */ /* 0x000fe40000000400 */
[----:B------:R-:W-:Y:S01]  /*11ea0*/  STS.U16 [R3+0x1e200], R13 ;  /* 0x01e2000d03007388 */ /* 0x000fe20000000400 */
[----:B0-----:R-:W2:Y:S01]  /*11eb0*/  LDL.LU R29, [R1+0x480] ;  /* 0x00048000011d7983 */ /* 0x001ea20000300800 */
[----:B------:R0:W-:Y:S03]  /*11ec0*/  STL [R1+0x21c4], R28 ;  /* 0x0021c41c01007387 */ /* 0x0001e60000100800 */
[----:B0-----:R-:W4:Y:S01]  /*11ed0*/  LDL.LU R28, [R1+0x484] ;  /* 0x00048400011c7983 */ /* 0x001f220000300800 */
[----:B------:R0:W-:Y:S03]  /*11ee0*/  STL [R1+0x21c8], R16 ;  /* 0x0021c81001007387 */ /* 0x0001e60000100800 */
[----:B0-----:R-:W2:Y:S01]  /*11ef0*/  LDL.LU R16, [R1+0x4c8] ;  /* 0x0004c80001107983 */ /* 0x001ea20000300800 */
[----:B------:R-:W2:Y:S02]  /*11f00*/  LDL.LU R13, [R1+0x4cc] ;  /* 0x0004cc00010d7983 */ /* 0x000ea40000300800 */
[----:B------:R0:W-:Y:S02]  /*11f10*/  STL [R1+0x2228], R3 ;  /* 0x0022280301007387 */ /* 0x0001e40000100800 */
[----:B0-----:R-:W2:Y:S04]  /*11f20*/  LDL.LU R3, [R1+0x510] ;  /* 0x0005100001037983 */ /* 0x001ea80000300800 */
[----:B------:R-:W0:Y:S02]  /*11f30*/  S2R R0, SR_TID.X ;  /* 0x0000000000007919 */ /* 0x000e240000002100 */
[----:B0-----:R-:W-:-:S05]  /*11f40*/  LOP3.LUT R0, R0, 0xff, RZ, 0xc0, !PT ;  /* 0x000000ff00007812 */ /* 0x001fca00078ec0ff */
[----:B------:R-:W-:-:S05]  /*11f50*/  IMAD.SHL.U32 R0, R0, 0x2, RZ ;  /* 0x0000000200007824 */ /* 0x000fca00078e00ff */
[----:B------:R-:W-:-:S05]  /*11f60*/  LOP3.LUT R0, R0, 0x10, RZ, 0x3c, !PT ;  /* 0x0000001000007812 */ /* 0x000fca00078e3cff */
[----:B---3--:R0:W-:Y:S04]  /*11f70*/  STS.U16 [R0+0x400], R22 ;  /* 0x0004001600007388 */ /* 0x0081e80000000400 */
[----:B------:R1:W-:Y:S04]  /*11f80*/  STS.U16 [R0+0x600], R11 ;  /* 0x0006000b00007388 */ /* 0x0003e80000000400 */
[----:B0-----:R-:W3:Y:S01]  /*11f90*/  LDL.LU R22, [R1+0x2240] ;  /* 0x0022400001167983 */ /* 0x001ee20000300800 */
[----:B------:R0:W-:Y:S02]  /*11fa0*/  STS.U16 [R0+0x2400], R12 ;  /* 0x0024000c00007388 */ /* 0x0001e40000000400 */
[----:B------:R0:W-:Y:S02]  /*11fb0*/  STS.U16 [R0+0x2600], R26 ;  /* 0x0026001a00007388 */ /* 0x0001e40000000400 */
[----:B------:R0:W-:Y:S01]  /*11fc0*/  STS.U16 [R0+0x4400], R27 ;  /* 0x0044001b00007388 */ /* 0x0001e20000000400 */
[----:B-1----:R-:W3:Y:S04]  /*11fd0*/  LDL.LU R11, [R1+0x223c] ;  /* 0x00223c00010b7983 */ /* 0x002ee80000300800 */
[----:B0-----:R-:W3:Y:S01]  /*11fe0*/  LDL.LU R12, [R1+0x2238] ;  /* 0x00223800010c7983 */ /* 0x001ee20000300800 */
[----:B------:R-:W3:Y:S03]  /*11ff0*/  LDL.LU R26, [R1+0x2234] ;  /* 0x00223400011a7983 */ /* 0x000ee60000300800 */
[----:B------:R-:W3:Y:S04]  /*12000*/  LDL.LU R27, [R1+0x2230] ;  /* 0x00223000011b7983 */ /* 0x000ee80000300800 */
[----:B--2---:R0:W-:Y:S04]  /*12010*/  STS.U16 [R0+0x4600], R3 ;  /* 0x0046000300007388 */ /* 0x0041e80000000400 */
[----:B0-----:R-:W2:Y:S01]  /*12020*/  LDL.LU R3, [R1+0x594] ;  /* 0x0005940001037983 */ /* 0x001ea20000300800 */
[----:B------:R-:W-:Y:S02]  /*12030*/  STS.U16 [R0+0x6400], R13 ;  /* 0x0064000d00007388 */ /* 0x000fe40000000400 */
[----:B------:R-:W-:Y:S02]  /*12040*/  STS.U16 [R0+0x6600], R16 ;  /* 0x0066001000007388 */ /* 0x000fe40000000400 */
[----:B----4-:R-:W-:Y:S01]  /*12050*/  STS.U16 [R0+0x8400], R28 ;  /* 0x0084001c00007388 */ /* 0x010fe20000000400 */
        /* <DEDUP_REMOVED lines=18> */
[----:B------:R0:W-:Y:S01]  /*12180*/  STS.U16 [R0+0x1a600], R25 ;  /* 0x01a6001900007388 */ /* 0x0001e20000000400 */
[----:B---3--:R-:W-:-:S05]  /*12190*/  LOP3.LUT R22, R22, 0xff, RZ, 0xc0, !PT ;  /* 0x000000ff16167812 */ /* 0x008fca00078ec0ff */
[----:B0-----:R-:W-:Y:S01]  /*121a0*/  IMAD.SHL.U32 R0, R22, 0x2, RZ ;  /* 0x0000000216007824 */ /* 0x001fe200078e00ff */
[----:B--2---:R0:W-:Y:S01]  /*121b0*/  STL [R1+0x222c], R3 ;  /* 0x00222c0301007387 */ /* 0x0041e20000100800 */
[----:B------:R-:W2:Y:S02]  /*121c0*/  LDL.LU R24, [R1+0x590] ;  /* 0x0005900001187983 */ /* 0x000ea40000300800 */
[----:B------:R-:W3:Y:S02]  /*121d0*/  LDL.LU R9, [R1+0x554] ;  /* 0x0005540001097983 */ /* 0x000ee40000300800 */
[----:B------:R-:W4:Y:S01]  /*121e0*/  LDL.LU R10, [R1+0x550] ;  /* 0x00055000010a7983 */ /* 0x000f220000300800 */
[----:B------:R-:W2:Y:S01]  /*121f0*/  LDL.LU R23, [R1+0x50c] ;  /* 0x00050c0001177983 */ /* 0x000ea20000300800 */
[----:B------:R-:W2:Y:S02]  /*12200*/  LDL.LU R25, [R1+0x508] ;  /* 0x0005080001197983 */ /* 0x000ea40000300800 */
[----:B------:R-:W2:Y:S02]  /*12210*/  LDL.LU R13, [R1+0x43c] ;  /* 0x00043c00010d7983 */ /* 0x000ea40000300800 */
[----:B------:R-:W2:Y:S01]  /*12220*/  LDL.LU R16, [R1+0x438] ;  /* 0x0004380001107983 */ /* 0x000ea20000300800 */
        /* <DEDUP_REMOVED lines=12> */
[C---:B0-----:R-:W-:Y:S01]  /*122f0*/  LOP3.LUT R3, R0.reuse, 0x10, RZ, 0x3c, !PT ;  /* 0x0000001000037812 */ /* 0x041fe200078e3cff */
[----:B------:R-:W2:Y:S01]  /*12300*/  LDL.LU R7, [R1+0x74] ;  /* 0x0000740001077983 */ /* 0x000ea20000300800 */
[----:B------:R-:W2:Y:S02]  /*12310*/  LDL.LU R8, [R1+0x64] ;  /* 0x0000640001087983 */ /* 0x000ea40000300800 */
[----:B------:R-:W2:Y:S02]  /*12320*/  LDL.LU R21, [R1+0x18] ;  /* 0x0000180001157983 */ /* 0x000ea40000300800 */
[----:B------:R-:W2:Y:S01]  /*12330*/  LDL.LU R22, [R1+0x14] ;  /* 0x0000140001167983 */ /* 0x000ea20000300800 */
[----:B------:R-:W-:Y:S04]  /*12340*/  STS.U16 [R3+0x1c400], R27 ;  /* 0x01c4001b03007388 */ /* 0x000fe80000000400 */
[----:B------:R0:W-:Y:S01]  /*12350*/  STL [R1+0x21cc], R27 ;  /* 0x0021cc1b01007387 */ /* 0x0001e20000100800 */
[----:B------:R-:W-:Y:S02]  /*12360*/  STS.U16 [R3+0x1c600], R26 ;  /* 0x01c6001a03007388 */ /* 0x000fe40000000400 */
[----:B------:R-:W-:Y:S02]  /*12370*/  STS.U16 [R3+0x1e400], R12 ;  /* 0x01e4000c03007388 */ /* 0x000fe40000000400 */
[----:B------:R-:W-:Y:S01]  /*12380*/  STS.U16 [R3+0x1e600], R11 ;  /* 0x01e6000b03007388 */ /* 0x000fe20000000400 */
[----:B0-----:R-:W2:Y:S01]  /*12390*/  LDL.LU R27, [R1+0x478] ;  /* 0x00047800011b7983 */ /* 0x001ea20000300800 */
[----:B------:R0:W-:Y:S03]  /*123a0*/  STL [R1+0x21d0], R26 ;  /* 0x0021d01a01007387 */ /* 0x0001e60000100800 */
[----:B0-----:R-:W2:Y:S01]  /*123b0*/  LDL.LU R26, [R1+0x47c] ;  /* 0x00047c00011a7983 */ /* 0x001ea20000300800 */
[----:B------:R-:W2:Y:S02]  /*123c0*/  LDL.LU R12, [R1+0x4c0] ;  /* 0x0004c000010c7983 */ /* 0x000ea40000300800 */
[----:B------:R-:W2:Y:S02]  /*123d0*/  LDL.LU R3, [R1+0x222c] ;  /* 0x00222c0001037983 */ /* 0x000ea40000300800 */
[----:B------:R0:W-:Y:S02]  /*123e0*/  STL [R1+0x21d4], R11 ;  /* 0x0021d40b01007387 */ /* 0x0001e40000100800 */
[----:B0-----:R-:W4:Y:S01]  /*123f0*/  LDL.LU R11, [R1+0x4c4] ;  /* 0x0004c400010b7983 */ /* 0x001f220000300800 */
[----:B------:R-:W-:-:S05]  /*12400*/  LOP3.LUT R0, R0, 0x20, RZ, 0x3c, !PT ;  /* 0x0000002000007812 */ /* 0x000fca00078e3cff */
[----:B--2---:R0:W-:Y:S01]  /*12410*/  STS.U16 [R0+0x800], R3 ;  /* 0x0008000300007388 */ /* 0x0041e20000000400 */
[----:B------:R1:W-:Y:S02]  /*12420*/  STS.U16 [R0+0xa00], R24 ;  /* 0x000a001800007388 */ /* 0x0003e40000000400 */
[----:B---3--:R2:W-:Y:S02]  /*12430*/  STS.U16 [R0+0x2800], R9 ;  /* 0x0028000900007388 */ /* 0x0085e40000000400 */
[----:B----4-:R3:W-:Y:S01]  /*12440*/  STS.U16 [R0+0x2a00], R10 ;  /* 0x002a000a00007388 */ /* 0x0107e20000000400 */
[----:B------:R2:W-:Y:S01]  /*12450*/  STS.U16 [R0+0x4800], R23 ;  /* 0x0048001700007388 */ /* 0x0005e20000000400 */
[----:B------:R1:W-:Y:S03]  /*12460*/  STS.U16 [R0+0x4a00], R25 ;  /* 0x004a001900007388 */ /* 0x0003e60000000400 */
[----:B0-----:R-:W4:Y:S04]  /*12470*/  LDL.LU R3, [R1+0x2228] ;  /* 0x0022280001037983 */ /* 0x001f280000300800 */
        /* <DEDUP_REMOVED lines=9> */
[----:B------:R-:W-:Y:S03]  /*12510*/  STS.U16 [R0+0xea00], R15 ;  /* 0x00ea000f00007388 */ /* 0x000fe60000000400 */
[----:B-1----:R-:W4:Y:S01]  /*12520*/  LDL.LU R24, [R1+0x2224] ;  /* 0x0022240001187983 */ /* 0x002f220000300800 */
[----:B------:R-:W-:Y:S02]  /*12530*/  STS.U16 [R0+0x10800], R14 ;  /* 0x0108000e00007388 */ /* 0x000fe40000000400 */
[----:B--2---:R-:W2:Y:S02]  /*12540*/  LDL.LU R9, [R1+0x2220] ;  /* 0x0022200001097983 */ /* 0x004ea40000300800 */
[----:B------:R-:W-:Y:S01]  /*12550*/  STS.U16 [R0+0x10a00], R4 ;  /* 0x010a000400007388 */ /* 0x000fe20000000400 */
[----:B---3--:R-:W3:Y:S04]  /*12560*/  LDL.LU R10, [R1+0x221c] ;  /* 0x00221c00010a7983 */ /* 0x008ee80000300800 */
[----:B------:R-:W-:Y:S01]  /*12570*/  STS.U16 [R0+0x12800], R17 ;  /* 0x0128001100007388 */ /* 0x000fe20000000400 */
[----:B------:R-:W2:Y:S02]  /*12580*/  LDL.LU R23, [R1+0x2218] ;  /* 0x0022180001177983 */ /* 0x000ea40000300800 */
[----:B------:R-:W-:Y:S02]  /*12590*/  STS.U16 [R0+0x12a00], R18 ;  /* 0x012a001200007388 */ /* 0x000fe40000000400 */
[----:B------:R-:W2:Y:S01]  /*125a0*/  LDL.LU R25, [R1+0x2214] ;  /* 0x0022140001197983 */ /* 0x000ea20000300800 */
[----:B------:R0:W-:Y:S04]  /*125b0*/  STS.U16 [R0+0x14800], R5 ;  /* 0x0148000500007388 */ /* 0x0001e80000000400 */
[----:B0-----:R-:W2:Y:S01]  /*125c0*/  LDL.LU R5, [R1+0x588] ;  /* 0x0005880001057983 */ /* 0x001ea20000300800 */
[----:B------:R-:W-:Y:S03]  /*125d0*/  STS.U16 [R0+0x14a00], R6 ;  /* 0x014a000600007388 */ /* 0x000fe60000000400 */
[----:B--2---:R0:W-:Y:S04]  /*125e0*/  STL [R1+0x220c], R5 ;  /* 0x00220c0501007387 */ /* 0x0041e80000100800 */
[----:B0-----:R-:W2:Y:S01]  /*125f0*/  LDL.LU R5, [R1+0x58c] ;  /* 0x00058c0001057983 */ /* 0x001ea20000300800 */
[----:B------:R-:W-:Y:S02]  /*12600*/  STS.U16 [R0+0x16800], R19 ;  /* 0x0168001300007388 */ /* 0x000fe40000000400 */
[----:B------:R-:W-:Y:S02]  /*12610*/  STS.U16 [R0+0x16a00], R20 ;  /* 0x016a001400007388 */ /* 0x000fe40000000400 */
[----:B------:R0:W-:Y:S01]  /*12620*/  STS.U16 [R0+0x18800], R7 ;  /* 0x0188000700007388 */ /* 0x0001e20000000400 */
[----:B------:R1:W-:Y:S01]  /*12630*/  STS.U16 [R0+0x18a00], R8 ;  /* 0x018a000800007388 */ /* 0x0003e20000000400 */
[----:B------:R0:W-:Y:S02]  /*12640*/  STS.U16 [R0+0x1a800], R21 ;  /* 0x01a8001500007388 */ /* 0x0001e40000000400 */
[----:B------:R0:W-:Y:S02]  /*12650*/  STS.U16 [R0+0x1aa00], R22 ;  /* 0x01aa001600007388 */ /* 0x0001e40000000400 */
[----:B----4-:R-:W-:Y:S01]  /*12660*/  IMAD.SHL.U32 R24, R24, 0x2, RZ ;  /* 0x0000000218187824 */ /* 0x010fe200078e00ff */
[----:B--2---:R2:W-:Y:S01]  /*12670*/  STL [R1+0x2210], R5 ;  /* 0x0022100501007387 */ /* 0x0045e20000100800 */
[----:B0-----:R-:W4:Y:S02]  /*12680*/  LDL.LU R7, [R1+0x54c] ;  /* 0x00054c0001077983 */ /* 0x001f240000300800 */
[----:B-1----:R-:W4:Y:S02]  /*12690*/  LDL.LU R8, [R1+0x548] ;  /* 0x0005480001087983 */ /* 0x002f240000300800 */
[----:B------:R-:W4:Y:S01]  /*126a0*/  LDL.LU R21, [R1+0x504] ;  /* 0x0005040001157983 */ /* 0x000f220000300800 */
[----:B------:R-:W4:Y:S01]  /*126b0*/  LDL.LU R22, [R1+0x500] ;  /* 0x0005000001167983 */ /* 0x000f220000300800 */
[----:B------:R-:W4:Y:S02]  /*126c0*/  LDL.LU R11, [R1+0x434] ;  /* 0x00043400010b7983 */ /* 0x000f240000300800 */
[----:B------:R-:W4:Y:S02]  /*126d0*/  LDL.LU R12, [R1+0x430] ;  /* 0x00043000010c7983 */ /* 0x000f240000300800 */
        /* <DEDUP_REMOVED lines=11> */
[----:B------:R-:W4:Y:S01]  /*12790*/  LDL.LU R18, [R1+0xa8] ;  /* 0x0000a80001127983 */ /* 0x000f220000300800 */
[----:B--2---:R-:W-:Y:S01]  /*127a0*/  LOP3.LUT R5, R24, 0x20, RZ, 0x3c, !PT ;  /* 0x0000002018057812 */ /* 0x004fe200078e3cff */
[----:B------:R-:W2:Y:S01]  /*127b0*/  LDL.LU R6, [R1+0x58] ;  /* 0x0000580001067983 */ /* 0x000ea20000300800 */
[----:B------:R-:W2:Y:S02]  /*127c0*/  LDL.LU R19, [R1+0x48] ;  /* 0x0000480001137983 */ /* 0x000ea40000300800 */
[----:B------:R-:W2:Y:S02]  /*127d0*/  LDL.LU R20, [R1+0x10] ;  /* 0x0000100001147983 */ /* 0x000ea40000300800 */
[----:B------:R-:W2:Y:S01]  /*127e0*/  LDL.LU R24, [R1+0xc] ;  /* 0x00000c0001187983 */ /* 0x000ea20000300800 */
[----:B------:R-:W-:Y:S04]  /*127f0*/  STS.U16 [R5+0x1c800], R25 ;  /* 0x01c8001905007388 */ /* 0x000fe80000000400 */
[----:B------:R0:W-:Y:S01]  /*12800*/  STL [R1+0x21d8], R25 ;  /* 0x0021d81901007387 */ /* 0x0001e20000100800 */
[----:B------:R-:W-:Y:S02]  /*12810*/  STS.U16 [R5+0x1ca00], R23 ;  /* 0x01ca001705007388 */ /* 0x000fe40000000400 */
[----:B---3--:R-:W-:Y:S02]  /*12820*/  STS.U16 [R5+0x1e800], R10 ;  /* 0x01e8000a05007388 */ /* 0x008fe40000000400 */
[----:B------:R-:W-:Y:S01]  /*12830*/  STS.U16 [R5+0x1ea00], R9 ;  /* 0x01ea000905007388 */ /* 0x000fe20000000400 */
[----:B0-----:R-:W4:Y:S01]  /*12840*/  LDL.LU R25, [R1+0x470] ;  /* 0x0004700001197983 */ /* 0x001f220000300800 */
[----:B------:R0:W-:Y:S03]  /*12850*/  STL [R1+0x21dc], R23 ;  /* 0x0021dc1701007387 */ /* 0x0001e60000100800 */
[----:B0-----:R-:W2:Y:S01]  /*12860*/  LDL.LU R23, [R1+0x474] ;  /* 0x0004740001177983 */ /* 0x001ea20000300800 */
[----:B------:R-:W2:Y:S02]  /*12870*/  LDL.LU R10, [R1+0x4b8] ;  /* 0x0004b800010a7983 */ /* 0x000ea40000300800 */
[----:B------:R-:W2:Y:S01]  /*12880*/  LDL.LU R5, [R1+0x2210] ;  /* 0x0022100001057983 */ /* 0x000ea20000300800 */
[C---:B------:R-:W-:Y:S01]  /*12890*/  LOP3.LUT R2, R3.reuse, 0x30, RZ, 0x3c, !PT ;  /* 0x0000003003027812 */ /* 0x040fe200078e3cff */
[----:B------:R0:W-:Y:S04]  /*128a0*/  STL [R1+0x21e0], R9 ;  /* 0x0021e00901007387 */ /* 0x0001e80000100800 */
[----:B0-----:R-:W4:Y:S04]  /*128b0*/  LDL.LU R9, [R1+0x4bc] ;  /* 0x0004bc0001097983 */ /* 0x001f280000300800 */
[----:B--2---:R0:W-:Y:S04]  /*128c0*/  STS.U16 [R2+0xc00], R5 ;  /* 0x000c000502007388 */ /* 0x0041e80000000400 */
[----:B0-----:R-:W2:Y:S04]  /*128d0*/  LDL.LU R5, [R1+0x220c] ;  /* 0x00220c0001057983 */ /* 0x001ea80000300800 */
[----:B--2---:R0:W-:Y:S01]  /*128e0*/  STS.U16 [R2+0xe00], R5 ;  /* 0x000e000502007388 */ /* 0x0041e20000000400 */
[----:B----4-:R1:W-:Y:S02]  /*128f0*/  STS.U16 [R2+0x2c00], R7 ;  /* 0x002c000702007388 */ /* 0x0103e40000000400 */
[----:B------:R2:W-:Y:S02]  /*12900*/  STS.U16 [R2+0x2e00], R8 ;  /* 0x002e000802007388 */ /* 0x0005e40000000400 */
[----:B------:R4:W-:Y:S01]  /*12910*/  STS.U16 [R2+0x4c00], R21 ;  /* 0x004c001502007388 */ /* 0x0009e20000000400 */
[----:B------:R4:W-:Y:S04]  /*12920*/  STS.U16 [R2+0x4e00], R22 ;  /* 0x004e001602007388 */ /* 0x0009e80000000400 */
[----:B0-----:R-:W3:Y:S01]  /*12930*/  LDL.LU R5, [R1+0x2208] ;  /* 0x0022080001057983 */ /* 0x001ee20000300800 */
[----:B-1----:R-:W3:Y:S02]  /*12940*/  LDL.LU R7, [R1+0x2204] ;  /* 0x0022040001077983 */ /* 0x002ee40000300800 */
[----:B--2---:R-:W2:Y:S02]  /*12950*/  LDL.LU R8, [R1+0x2200] ;  /* 0x0022000001087983 */ /* 0x004ea40000300800 */
[----:B----4-:R-:W4:Y:S01]  /*12960*/  LDL.LU R21, [R1+0x21fc] ;  /* 0x0021fc0001157983 */ /* 0x010f220000300800 */
[----:B------:R-:W2:Y:S04]  /*12970*/  LDL.LU R22, [R1+0x21f8] ;  /* 0x0021f80001167983 */ /* 0x000ea80000300800 */
        /* <DEDUP_REMOVED lines=15> */
[----:B------:R0:W-:Y:S01]  /*12a70*/  STS.U16 [R2+0x14e00], R4 ;  /* 0x014e000402007388 */ /* 0x0001e20000000400 */
[----:B------:R-:W-:Y:S01]  /*12a80*/  STS.U16 [R2+0x16c00], R17 ;  /* 0x016c001102007388 */ /* 0x000fe20000000400 */
[----:B------:R-:W-:Y:S02]  /*12a90*/  STS.U16 [R2+0x16e00], R18 ;  /* 0x016e001202007388 */ /* 0x000fe40000000400 */
[----:B------:R1:W-:Y:S02]  /*12aa0*/  STS.U16 [R2+0x18c00], R6 ;  /* 0x018c000602007388 */ /* 0x0003e40000000400 */
[----:B------:R1:W-:Y:S01]  /*12ab0*/  STS.U16 [R2+0x18e00], R19 ;  /* 0x018e001302007388 */ /* 0x0003e20000000400 */
[----:B------:R1:W-:Y:S01]  /*12ac0*/  STS.U16 [R2+0x1ac00], R20 ;  /* 0x01ac001402007388 */ /* 0x0003e20000000400 */
[----:B------:R-:W-:Y:S03]  /*12ad0*/  STS.U16 [R2+0x1ae00], R24 ;  /* 0x01ae001802007388 */ /* 0x000fe60000000400 */
[----:B0-----:R-:W3:Y:S04]  /*12ae0*/  LDL.LU R4, [R1+0x584] ;  /* 0x0005840001047983 */ /* 0x001ee80000300800 */
[----:B--2---:R-:W-:Y:S01]  /*12af0*/  STL [R1+0x21e4], R22 ;  /* 0x0021e41601007387 */ /* 0x004fe20000100800 */
[----:B-1----:R-:W2:Y:S02]  /*12b00*/  LDL.LU R6, [R1+0x580] ;  /* 0x0005800001067983 */ /* 0x002ea40000300800 */
[----:B------:R-:W2:Y:S01]  /*12b10*/  LDL.LU R19, [R1+0x544] ;  /* 0x0005440001137983 */ /* 0x000ea20000300800 */
[----:B------:R0:W-:Y:S01]  /*12b20*/  STS.U16 [R2+0x1cc00], R22 ;  /* 0x01cc001602007388 */ /* 0x0001e20000000400 */
[----:B------:R-:W2:Y:S03]  /*12b30*/  LDL.LU R20, [R1+0x540] ;  /* 0x0005400001147983 */ /* 0x000ea60000300800 */
[----:B0-----:R-:W2:Y:S01]  /*12b40*/  LDL.LU R22, [R1+0x4b0] ;  /* 0x0004b00001167983 */ /* 0x001ea20000300800 */
        /* <DEDUP_REMOVED lines=8> */
[----:B------:R-:W2:Y:S03]  /*12bd0*/  LDL.LU R24, [R1+0x168] ;  /* 0x0001680001187983 */ /* 0x000ea60000300800 */
[----:B----4-:R-:W-:Y:S01]  /*12be0*/  STS.U16 [R2+0x1ce00], R21 ;  /* 0x01ce001502007388 */ /* 0x010fe20000000400 */
[----:B------:R0:W-:Y:S02]  /*12bf0*/  STL [R1+0x21e8], R21 ;  /* 0x0021e81501007387 */ /* 0x0001e40000100800 */
[----:B------:R1:W-:Y:S02]  /*12c00*/  STS.U16 [R2+0x1ec00], R8 ;  /* 0x01ec000802007388 */ /* 0x0003e40000000400 */
[----:B---3--:R3:W-:Y:S01]  /*12c10*/  STS.U16 [R2+0x1ee00], R7 ;  /* 0x01ee000702007388 */ /* 0x0087e20000000400 */
[----:B0-----:R-:W3:Y:S01]  /*12c20*/  LDL.LU R21, [R1+0x4b4] ;  /* 0x0004b40001157983 */ /* 0x001ee20000300800 */
[----:B-1----:R-:W3:Y:S02]  /*12c30*/  LDL.LU R8, [R1+0x4f8] ;  /* 0x0004f80001087983 */ /* 0x002ee40000300800 */
[----:B---3--:R-:W3:Y:S01]  /*12c40*/  LDL.LU R7, [R1+0x4fc] ;  /* 0x0004fc0001077983 */ /* 0x008ee20000300800 */
[----:B------:R-:W3:Y:S04]  /*12c50*/  LDL.LU R26, [R1+0x164] ;  /* 0x00016400011a7983 */ /* 0x000ee80000300800 */
[----:B------:R-:W3:Y:S01]  /*12c60*/  LDL.LU R27, [R1+0x108] ;  /* 0x00010800011b7983 */ /* 0x000ee20000300800 */
[----:B------:R-:W3:Y:S02]  /*12c70*/  LDL.LU R14, [R1+0x104] ;  /* 0x00010400010e7983 */ /* 0x000ee40000300800 */
[----:B------:R-:W3:Y:S01]  /*12c80*/  LDL.LU R13, [R1+0xd4] ;  /* 0x0000d400010d7983 */ /* 0x000ee20000300800 */
[----:B------:R-:W-:Y:S01]  /*12c90*/  LOP3.LUT R0, R3, 0x40, RZ, 0x3c, !PT ;  /* 0x0000004003007812 */ /* 0x000fe200078e3cff */
[----:B------:R-:W3:Y:S01]  /*12ca0*/  LDL.LU R16, [R1+0xd0] ;  /* 0x0000d00001107983 */ /* 0x000ee20000300800 */
[----:B------:R-:W3:Y:S02]  /*12cb0*/  LDL.LU R28, [R1+0xa4] ;  /* 0x0000a400011c7983 */ /* 0x000ee40000300800 */
[----:B------:R-:W3:Y:S02]  /*12cc0*/  LDL.LU R29, [R1+0xa0] ;  /* 0x0000a000011d7983 */ /* 0x000ee40000300800 */
[----:B------:R-:W3:Y:S01]  /*12cd0*/  LDL.LU R2, [R1+0x44] ;  /* 0x0000440001027983 */ /* 0x000ee20000300800 */
[----:B------:R-:W3:Y:S04]  /*12ce0*/  LDL.LU R15, [R1+0x40] ;  /* 0x00004000010f7983 */ /* 0x000ee80000300800 */
[----:B------:R0:W-:Y:S01]  /*12cf0*/  STS.U16 [R0+0x1000], R4 ;  /* 0x0010000400007388 */ /* 0x0001e20000000400 */
[----:B------:R-:W3:Y:S03]  /*12d00*/  LDL.LU R3, [R1+0x8] ;  /* 0x0000080001037983 */ /* 0x000ee60000300800 */
[----:B0-----:R-:W3:Y:S04]  /*12d10*/  LDL.LU R4, [R1+0x4] ;  /* 0x0000040001047983 */ /* 0x001ee80000300800 */
        /* <DEDUP_REMOVED lines=16> */
[----:B------:R0:W-:Y:S02]  /*12e20*/  STS.U16 [R0+0xf000], R17 ;  /* 0x00f0001100007388 */ /* 0x0001e40000000400 */
[----:B------:R1:W-:Y:S01]  /*12e30*/  STS.U16 [R0+0xf200], R18 ;  /* 0x00f2001200007388 */ /* 0x0003e20000000400 */
[----:B------:R3:W-:Y:S04]  /*12e40*/  STS.U16 [R0+0x11000], R24 ;  /* 0x0110001800007388 */ /* 0x0007e80000000400 */
[----:B0-----:R-:W4:Y:S01]  /*12e50*/  LDL.LU R17, [R1+0x57c] ;  /* 0x00057c0001117983 */ /* 0x001f220000300800 */
[----:B-1----:R-:W4:Y:S02]  /*12e60*/  LDL.LU R18, [R1+0x578] ;  /* 0x0005780001127983 */ /* 0x002f240000300800 */
[----:B---3--:R-:W3:Y:S02]  /*12e70*/  LDL.LU R24, [R1+0x53c] ;  /* 0x00053c0001187983 */ /* 0x008ee40000300800 */
[----:B------:R-:W-:Y:S01]  /*12e80*/  STS.U16 [R0+0x11200], R26 ;  /* 0x0112001a00007388 */ /* 0x000fe20000000400 */
[----:B------:R-:W-:Y:S01]  /*12e90*/  STS.U16 [R0+0x13000], R27 ;  /* 0x0130001b00007388 */ /* 0x000fe20000000400 */
[----:B------:R0:W-:Y:S02]  /*12ea0*/  STS.U16 [R0+0x13200], R14 ;  /* 0x0132000e00007388 */ /* 0x0001e40000000400 */
[----:B------:R-:W-:Y:S01]  /*12eb0*/  STS.U16 [R0+0x15000], R13 ;  /* 0x0150000d00007388 */ /* 0x000fe20000000400 */
[----:B------:R-:W3:Y:S04]  /*12ec0*/  LDL.LU R21, [R1+0x538] ;  /* 0x0005380001157983 */ /* 0x000ee80000300800 */
[----:B0-----:R-:W0:Y:S01]  /*12ed0*/  S2R R14, SR_TID.X ;  /* 0x00000000000e7919 */ /* 0x001e220000002100 */
[----:B------:R-:W-:Y:S02]  /*12ee0*/  STS.U16 [R0+0x15200], R16 ;  /* 0x0152001000007388 */ /* 0x000fe40000000400 */
[----:B------:R-:W-:Y:S02]  /*12ef0*/  STS.U16 [R0+0x17000], R28 ;  /* 0x0170001c00007388 */ /* 0x000fe40000000400 */
[----:B------:R-:W-:Y:S01]  /*12f00*/  STS.U16 [R0+0x17200], R29 ;  /* 0x0172001d00007388 */ /* 0x000fe20000000400 */
[----:B------:R1:W-:Y:S01]  /*12f10*/  STS.U16 [R0+0x19000], R2 ;  /* 0x0190000200007388 */ /* 0x0003e20000000400 */
[----:B------:R1:W-:Y:S03]  /*12f20*/  STS.U16 [R0+0x19200], R15 ;  /* 0x0192000f00007388 */ /* 0x0003e60000000400 */
[----:B------:R-:W3:Y:S01]  /*12f30*/  LDL.LU R22, [R1+0x4f4] ;  /* 0x0004f40001167983 */ /* 0x000ee20000300800 */
[----:B------:R-:W-:Y:S02]  /*12f40*/  STS.U16 [R0+0x1b000], R3 ;  /* 0x01b0000300007388 */ /* 0x000fe40000000400 */
[----:B------:R-:W3:Y:S02]  /*12f50*/  LDL.LU R9, [R1+0x4f0] ;  /* 0x0004f00001097983 */ /* 0x000ee40000300800 */
[----:B------:R-:W-:Y:S01]  /*12f60*/  STS.U16 [R0+0x1b200], R4 ;  /* 0x01b2000400007388 */ /* 0x000fe20000000400 */
[----:B------:R-:W3:Y:S01]  /*12f70*/  LDL.LU R23, [R1+0x4ac] ;  /* 0x0004ac0001177983 */ /* 0x000ee20000300800 */
[----:B------:R-:W3:Y:S03]  /*12f80*/  LDL.LU R8, [R1+0x464] ;  /* 0x0004640001087983 */ /* 0x000ee60000300800 */
[----:B-1----:R-:W3:Y:S01]  /*12f90*/  LDL.LU R2, [R1+0x460] ;  /* 0x0004600001027983 */ /* 0x002ee20000300800 */
[----:B------:R-:W3:Y:S02]  /*12fa0*/  LDL.LU R10, [R1+0x424] ;  /* 0x00042400010a7983 */ /* 0x000ee40000300800 */
[----:B------:R-:W3:Y:S01]  /*12fb0*/  LDL.LU R15, [R1+0x420] ;  /* 0x00042000010f7983 */ /* 0x000ee20000300800 */
[----:B0-----:R-:W-:-:S05]  /*12fc0*/  LOP3.LUT R14, R14, 0xff, RZ, 0xc0, !PT ;  /* 0x000000ff0e0e7812 */ /* 0x001fca00078ec0ff */
[----:B------:R-:W-:-:S05]  /*12fd0*/  IMAD.SHL.U32 R7, R14, 0x2, RZ ;  /* 0x000000020e077824 */ /* 0x000fca00078e00ff */
[C---:B------:R-:W-:Y:S01]  /*12fe0*/  LOP3.LUT R14, R7.reuse, 0x50, RZ, 0x3c, !PT ;  /* 0x00000050070e7812 */ /* 0x040fe200078e3cff */
[----:B--2---:R-:W-:Y:S01]  /*12ff0*/  STS.U16 [R0+0x1d000], R20 ;  /* 0x01d0001400007388 */ /* 0x004fe20000000400 */
[----:B----4-:R-:W-:Y:S03]  /*13000*/  STS.U16 [R0+0x1d200], R19 ;  /* 0x01d2001300007388 */ /* 0x010fe60000000400 */
[----:B------:R-:W-:Y:S01]  /*13010*/  STS.U16 [R0+0x1f000], R6 ;  /* 0x01f0000600007388 */ /* 0x000fe20000000400 */
[----:B------:R0:W-:Y:S03]  /*13020*/  STS.U16 [R0+0x1f200], R5 ;  /* 0x01f2000500007388 */ /* 0x0001e60000000400 */
[----:B0-----:R-:W2:Y:S01]  /*13030*/  LDL.LU R5, [R1+0x4a8] ;  /* 0x0004a80001057983 */ /* 0x001ea20000300800 */
        /* <DEDUP_REMOVED lines=11> */
[----:B------:R-:W4:Y:S04]  /*130f0*/  LDL.LU R4, [R1+0x98] ;  /* 0x0000980001047983 */ /* 0x000f280000300800 */
[----:B------:R0:W-:Y:S01]  /*13100*/  STS.U16 [R14+0x1400], R17 ;  /* 0x001400110e007388 */ /* 0x0001e20000000400 */
[----:B------:R1:W-:Y:S02]  /*13110*/  STS.U16 [R14+0x1600], R18 ;  /* 0x001600120e007388 */ /* 0x0003e40000000400 */
[----:B---3--:R3:W-:Y:S01]  /*13120*/  STS.U16 [R14+0x3400], R24 ;  /* 0x003400180e007388 */ /* 0x0087e20000000400 */
[----:B0-----:R-:W4:Y:S01]  /*13130*/  LDL.LU R17, [R1+0x38] ;  /* 0x0000380001117983 */ /* 0x001f220000300800 */
[----:B-1----:R-:W4:Y:S03]  /*13140*/  LDL.LU R18, [R1+0x34] ;  /* 0x0000340001127983 */ /* 0x002f260000300800 */
[----:B---3--:R-:W4:Y:S04]  /*13150*/  LDL.LU R24, [R1] ;  /* 0x0000000001187983 */ /* 0x008f280000300800 */
[----:B------:R0:W-:Y:S04]  /*13160*/  STS.U16 [R14+0x3600], R21 ;  /* 0x003600150e007388 */ /* 0x0001e80000000400 */
[----:B------:R1:W-:Y:S01]  /*13170*/  STS.U16 [R14+0x5400], R22 ;  /* 0x005400160e007388 */ /* 0x0003e20000000400 */
[----:B------:R1:W-:Y:S03]  /*13180*/  STS.U16 [R14+0x5600], R9 ;  /* 0x005600090e007388 */ /* 0x0003e60000000400 */
[----:B0-----:R-:W4:Y:S04]  /*13190*/  LDL.LU R21, [R1+0x21e8] ;  /* 0x0021e80001157983 */ /* 0x001f280000300800 */
[----:B------:R0:W-:Y:S04]  /*131a0*/  STS.U16 [R14+0x7400], R23 ;  /* 0x007400170e007388 */ /* 0x0001e80000000400 */
[----:B-1----:R-:W4:Y:S01]  /*131b0*/  LDL.LU R22, [R1+0x21e4] ;  /* 0x0021e40001167983 */ /* 0x002f220000300800 */
[----:B------:R-:W4:Y:S03]  /*131c0*/  LDL.LU R9, [R1+0x21e0] ;  /* 0x0021e00001097983 */ /* 0x000f260000300800 */
[----:B0-----:R-:W4:Y:S04]  /*131d0*/  LDL.LU R23, [R1+0x21dc] ;  /* 0x0021dc0001177983 */ /* 0x001f280000300800 */
[----:B--2---:R-:W-:Y:S01]  /*131e0*/  STS.U16 [R14+0x7600], R5 ;  /* 0x007600050e007388 */ /* 0x004fe20000000400 */
[----:B------:R-:W-:Y:S02]  /*131f0*/  STS.U16 [R14+0x9400], R8 ;  /* 0x009400080e007388 */ /* 0x000fe40000000400 */
[----:B------:R0:W-:Y:S02]  /*13200*/  STS.U16 [R14+0x9600], R2 ;  /* 0x009600020e007388 */ /* 0x0001e40000000400 */
[----:B------:R-:W-:Y:S01]  /*13210*/  STS.U16 [R14+0xb400], R10 ;  /* 0x00b4000a0e007388 */ /* 0x000fe20000000400 */
[----:B------:R1:W-:Y:S01]  /*13220*/  STS.U16 [R14+0xb600], R15 ;  /* 0x00b6000f0e007388 */ /* 0x0003e20000000400 */
[----:B----4-:R2:W-:Y:S03]  /*13230*/  STS.U16 [R14+0xd400], R12 ;  /* 0x00d4000c0e007388 */ /* 0x0105e60000000400 */
[----:B------:R4:W-:Y:S04]  /*13240*/  STS.U16 [R14+0xd600], R13 ;  /* 0x00d6000d0e007388 */ /* 0x0009e80000000400 */
[----:B0-----:R-:W3:Y:S01]  /*13250*/  LDL.LU R2, [R1+0x574] ;  /* 0x0005740001027983 */ /* 0x001ee20000300800 */
[----:B-1----:R-:W3:Y:S02]  /*13260*/  LDL.LU R15, [R1+0x570] ;  /* 0x00057000010f7983 */ /* 0x002ee40000300800 */
[----:B------:R-:W3:Y:S02]  /*13270*/  LDL.LU R5, [R1+0x52c] ;  /* 0x00052c0001057983 */ /* 0x000ee40000300800 */
[----:B------:R-:W3:Y:S01]  /*13280*/  LDL.LU R8, [R1+0x4ec] ;  /* 0x0004ec0001087983 */ /* 0x000ee20000300800 */
[----:B------:R-:W3:Y:S04]  /*13290*/  LDL.LU R10, [R1+0x4e4] ;  /* 0x0004e400010a7983 */ /* 0x000ee80000300800 */
[----:B--2---:R-:W2:Y:S01]  /*132a0*/  LDL.LU R12, [R1+0x4a4] ;  /* 0x0004a400010c7983 */ /* 0x004ea20000300800 */
[----:B----4-:R-:W4:Y:S03]  /*132b0*/  LDL.LU R13, [R1+0x49c] ;  /* 0x00049c00010d7983 */ /* 0x010f260000300800 */
[----:B------:R0:W-:Y:S01]  /*132c0*/  STS.U16 [R14+0xf400], R25 ;  /* 0x00f400190e007388 */ /* 0x0001e20000000400 */
[----:B------:R1:W-:Y:S02]  /*132d0*/  STS.U16 [R14+0xf600], R11 ;  /* 0x00f6000b0e007388 */ /* 0x0003e40000000400 */
[----:B------:R1:W-:Y:S02]  /*132e0*/  STS.U16 [R14+0x11400], R26 ;  /* 0x0114001a0e007388 */ /* 0x0003e40000000400 */
[----:B------:R1:W-:Y:S01]  /*132f0*/  STS.U16 [R14+0x11600], R27 ;  /* 0x0116001b0e007388 */ /* 0x0003e20000000400 */
[----:B------:R1:W-:Y:S01]  /*13300*/  STS.U16 [R14+0x13400], R16 ;  /* 0x013400100e007388 */ /* 0x0003e20000000400 */
[----:B------:R1:W-:Y:S03]  /*13310*/  STS.U16 [R14+0x13600], R28 ;  /* 0x0136001c0e007388 */ /* 0x0003e60000000400 */
[----:B0-----:R-:W2:Y:S01]  /*13320*/  LDL.LU R25, [R1+0x21d8] ;  /* 0x0021d80001197983 */ /* 0x001ea20000300800 */
[----:B-1----:R-:W2:Y:S03]  /*13330*/  LDL.LU R11, [R1+0x21d4] ;  /* 0x0021d400010b7983 */ /* 0x002ea60000300800 */
[----:B------:R-:W2:Y:S01]  /*13340*/  LDL.LU R26, [R1+0x21d0] ;  /* 0x0021d000011a7983 */ /* 0x000ea20000300800 */
[----:B------:R-:W2:Y:S03]  /*13350*/  LDL.LU R27, [R1+0x21cc] ;  /* 0x0021cc00011b7983 */ /* 0x000ea60000300800 */
[----:B------:R-:W2:Y:S01]  /*13360*/  LDL.LU R16, [R1+0x21c8] ;  /* 0x0021c80001107983 */ /* 0x000ea20000300800 */
[----:B------:R-:W2:Y:S03]  /*13370*/  LDL.LU R28, [R1+0x21c4] ;  /* 0x0021c400011c7983 */ /* 0x000ea60000300800 */
        /* <DEDUP_REMOVED lines=10> */
[----:B------:R0:W-:Y:S04]  /*13420*/  STS.U16 [R14+0x1b400], R24 ;  /* 0x01b400180e007388 */ /* 0x0001e80000000400 */
[----:B------:R-:W2:Y:S01]  /*13430*/  LDL.LU R17, [R1+0x21b0] ;  /* 0x0021b00001117983 */ /* 0x000ea20000300800 */
[----:B------:R-:W2:Y:S03]  /*13440*/  LDL.LU R18, [R1+0x21ac] ;  /* 0x0021ac0001127983 */ /* 0x000ea60000300800 */
[----:B0-----:R-:W2:Y:S01]  /*13450*/  LDL.LU R24, [R1+0x21a8] ;  /* 0x0021a80001187983 */ /* 0x001ea20000300800 */
[----:B------:R-:W-:-:S03]  /*13460*/  LOP3.LUT R7, R7, 0x60, RZ, 0x3c, !PT ;  /* 0x0000006007077812 */ /* 0x000fc600078e3cff */
[----:B--2---:R-:W-:Y:S01]  /*13470*/  STS.U16 [R14+0x1b600], R24 ;  /* 0x01b600180e007388 */ /* 0x004fe20000000400 */
[----:B------:R-:W-:Y:S02]  /*13480*/  STS.U16 [R14+0x1d400], R18 ;  /* 0x01d400120e007388 */ /* 0x000fe40000000400 */
[----:B------:R-:W-:Y:S02]  /*13490*/  STS.U16 [R14+0x1d600], R17 ;  /* 0x01d600110e007388 */ /* 0x000fe40000000400 */
[----:B------:R0:W-:Y:S01]  /*134a0*/  STS.U16 [R14+0x1f400], R4 ;  /* 0x01f400040e007388 */ /* 0x0001e20000000400 */
[----:B------:R1:W-:Y:S01]  /*134b0*/  STS.U16 [R14+0x1f600], R3 ;  /* 0x01f600030e007388 */ /* 0x0003e20000000400 */
[----:B---3--:R2:W-:Y:S03]  /*134c0*/  STS.U16 [R7+0x1800], R2 ;  /* 0x0018000207007388 */ /* 0x0085e60000000400 */
[----:B0-----:R-:W3:Y:S01]  /*134d0*/  LDL.LU R4, [R1+0x534] ;  /* 0x0005340001047983 */ /* 0x001ee20000300800 */
[----:B-1----:R-:W3:Y:S02]  /*134e0*/  LDL.LU R14, [R1+0x21a4] ;  /* 0x0021a400010e7983 */ /* 0x002ee40000300800 */
[----:B------:R-:W3:Y:S02]  /*134f0*/  LDL R3, [R1+0x5d0] ;  /* 0x0005d00001037983 */ /* 0x000ee40000100800 */
[----:B--2---:R-:W3:Y:S01]  /*13500*/  LDL R2, [R1+0xdd8] ;  /* 0x000dd80001027983 */ /* 0x004ee20000100800 */
[----:B------:R-:W-:Y:S01]  /*13510*/  PRMT R6, RZ, 0x7610, R6 ;  /* 0x00007610ff067816 */ /* 0x000fe20000000006 */
[----:B------:R0:W-:Y:S04]  /*13520*/  STS.U16 [R7+0x1a00], R15 ;  /* 0x001a000f07007388 */ /* 0x0001e80000000400 */
[----:B0-----:R-:W2:Y:S04]  /*13530*/  LDL.LU R15, [R1+0x21a0] ;  /* 0x0021a000010f7983 */ /* 0x001ea80000300800 */
[----:B---3--:R0:W3:Y:S04]  /*13540*/  @!P0 LDG.E.U16 R6, [R2.64] ;  /* 0x0000000602068981 */ /* 0x0080e8000c1e1500 */
[----:B0-----:R-:W3:Y:S04]  /*13550*/  LDL R2, [R1+0xdd4] ;  /* 0x000dd40001027983 */ /* 0x001ee80000100800 */
[----:B------:R-:W3:Y:S04]  /*13560*/  LDL R3, [R1+0xdf8] ;  /* 0x000df80001037983 */ /* 0x000ee80000100800 */
[----:B------:R0:W-:Y:S01]  /*13570*/  STS.U16 [R7+0x3800], R4 ;  /* 0x0038000407007388 */ /* 0x0001e20000000400 */
[----:B------:R1:W-:Y:S02]  /*13580*/  STS.U16 [R7+0x3a00], R5 ;  /* 0x003a000507007388 */ /* 0x0003e40000000400 */
[----:B------:R-:W-:Y:S02]  /*13590*/  STS.U16 [R7+0x5800], R8 ;  /* 0x0058000807007388 */ /* 0x000fe40000000400 */
[----:B------:R-:W-:Y:S01]  /*135a0*/  STS.U16 [R7+0x5a00], R10 ;  /* 0x005a000a07007388 */ /* 0x000fe20000000400 */
[----:B------:R2:W-:Y:S01]  /*135b0*/  STS.U16 [R7+0x7800], R12 ;  /* 0x0078000c07007388 */ /* 0x0005e20000000400 */
[----:B----4-:R4:W-:Y:S03]  /*135c0*/  STS.U16 [R7+0x7a00], R13 ;  /* 0x007a000d07007388 */ /* 0x0109e60000000400 */
[----:B0-----:R-:W3:Y:S04]  /*135d0*/  LDL R4, [R1+0xdf4] ;  /* 0x000df40001047983 */ /* 0x001ee80000100800 */
[----:B-1----:R-:W3:Y:S04]  /*135e0*/  LDL R5, [R1+0xdd0] ;  /* 0x000dd00001057983 */ /* 0x002ee80000100800 */
[----:B--2---:R-:W2:Y:S04]  /*135f0*/  LDL R12, [R1+0xdf0] ;  /* 0x000df000010c7983 */ /* 0x004ea80000100800 */
[----:B----4-:R-:W4:Y:S01]  /*13600*/  LDL R13, [R1+0xdcc] ;  /* 0x000dcc00010d7983 */ /* 0x010f220000100800 */
[----:B------:R-:W-:-:S02]  /*13610*/  PRMT R15, RZ, 0x7610, R15 ;  /* 0x00007610ff0f7816 */ /* 0x000fc4000000000f */
[----:B------:R-:W-:Y:S02]  /*13620*/  PRMT R14, RZ, 0x7610, R14 ;  /* 0x00007610ff0e7816 */ /* 0x000fe4000000000e */
[----:B------:R-:W-:Y:S01]  /*13630*/  PRMT R11, RZ, 0x7610, R11 ;  /* 0x00007610ff0b7816 */ /* 0x000fe2000000000b */
[----:B------:R-:W2:Y:S04]  /*13640*/  LDL R8, [R1+0xe00] ;  /* 0x000e000001087983 */ /* 0x000ea80000100800 */
[----:B------:R-:W2:Y:S04]  /*13650*/  LDL R10, [R1+0xdc8] ;  /* 0x000dc800010a7983 */ /* 0x000ea80000100800 */
[----:B------:R-:W2:Y:S01]  /*13660*/  LDL R7, [R1+0xdc4] ;  /* 0x000dc40001077983 */ /* 0x000ea20000100800 */
[----:B---3--:R-:W-:-:S04]  /*13670*/  @!P0 LOP3.LUT R3, R3, R2, RZ, 0x3c, !PT ;  /* 0x0000000203038212 */ /* 0x008fc800078e3cff */
[----:B------:R-:W-:-:S04]  /*13680*/  @!P0 LOP3.LUT R2, R3, R2, RZ, 0x3c, !PT ;  /* 0x0000000203028212 */ /* 0x000fc800078e3cff */
[----:B------:R-:W-:-:S05]  /*13690*/  @!P0 LOP3.LUT R3, R3, R2, RZ, 0x3c, !PT ;  /* 0x0000000203038212 */ /* 0x000fca00078e3cff */
[----:B------:R0:W3:Y:S02]  /*136a0*/  @!P0 LDG.E.U16 R15, [R2.64] ;  /* 0x00000006020f8981 */ /* 0x0000e4000c1e1500 */
[----:B0-----:R-:W-:Y:S02]  /*136b0*/  @!P0 IMAD.MOV.U32 R2, RZ, RZ, R4 ;  /* 0x000000ffff028224 */ /* 0x001fe400078e0004 */
[----:B------:R-:W-:-:S05]  /*136c0*/  @!P0 IMAD.MOV.U32 R3, RZ, RZ, R5 ;  /* 0x000000ffff038224 */ /* 0x000fca00078e0005 */
[----:B------:R2:W3:Y:S02]  /*136d0*/  @!P0 LDG.E.U16 R14, [R2.64] ;  /* 0x00000006020e8981 */ /* 0x0004e4000c1e1500 */
[----:B--2---:R-:W-:Y:S02]  /*136e0*/  @!P0 IMAD.MOV.U32 R2, RZ, RZ, R12 ;  /* 0x000000ffff028224 */ /* 0x004fe400078e000c */
[----:B----4-:R-:W-:-:S05]  /*136f0*/  @!P0 IMAD.MOV.U32 R3, RZ, RZ, R13 ;  /* 0x000000ffff038224 */ /* 0x010fca00078e000d */
[----:B------:R0:W2:Y:S04]  /*13700*/  @!P0 LDG.E.U16 R11, [R2.64] ;  /* 0x00000006020b8981 */ /* 0x0000a8000c1e1500 */
[----:B------:R1:W-:Y:S01]  /*13710*/  STL [R1+0x14], R6 ;  /* 0x0000140601007387 */ /* 0x0003e20000100800 */
[----:B------:R-:W4:Y:S02]  /*13720*/  LDL R5, [R1+0xdec] ;  /* 0x000dec0001057983 */ /* 0x000f240000100800 */
[----:B------:R-:W3:Y:S01]  /*13730*/  LDL R4, [R1+0xe10] ;  /* 0x000e100001047983 */ /* 0x000ee20000100800 */
[----:B-1----:R-:W3:Y:S01]  /*13740*/  LDL R6, [R1+0xe08] ;  /* 0x000e080001067983 */ /* 0x002ee20000100800 */
[----:B0-----:R-:W-:Y:S01]  /*13750*/  @!P0 IMAD.MOV.U32 R2, RZ, RZ, R8 ;  /* 0x000000ffff028224 */ /* 0x001fe200078e0008 */
[----:B------:R-:W-:Y:S01]  /*13760*/  PRMT R9, RZ, 0x7610, R9 ;  /* 0x00007610ff097816 */ /* 0x000fe20000000009 */
[----:B------:R-:W-:Y:S01]  /*13770*/  @!P0 IMAD.MOV.U32 R3, RZ, RZ, R10 ;  /* 0x000000ffff038224 */ /* 0x000fe200078e000a */
[----:B------:R-:W-:-:S04]  /*13780*/  PRMT R0, RZ, 0x7610, R0 ;  /* 0x00007610ff007816 */ /* 0x000fc80000000000 */
[----:B------:R0:W4:Y:S02]  /*13790*/  @!P0 LDG.E.U16 R9, [R2.64] ;  /* 0x0000000602098981 */ /* 0x000124000c1e1500 */
[----:B0-----:R-:W-:Y:S01]  /*137a0*/  @!P0 IMAD.MOV.U32 R3, RZ, RZ, R7 ;  /* 0x000000ffff038224 */ /* 0x001fe200078e0007 */
[----:B------:R-:W-:Y:S01]  /*137b0*/  PRMT R29, RZ, 0x7610, R29 ;  /* 0x00007610ff1d7816 */ /* 0x000fe2000000001d */
[----:B--2---:R0:W-:Y:S01]  /*137c0*/  STL [R1+0x8], R11 ;  /* 0x0000080b01007387 */ /* 0x0041e20000100800 */
[----:B------:R-:W2:Y:S01]  /*137d0*/  LDL R8, [R1+0xe18] ;  /* 0x000e180001087983 */ /* 0x000ea20000100800 */
[----:B------:R-:W-:Y:S01]  /*137e0*/  PRMT R28, RZ, 0x7610, R28 ;  /* 0x00007610ff1c7816 */ /* 0x000fe2000000001c */
[----:B------:R-:W2:Y:S01]  /*137f0*/  LDL R7, [R1+0xde4] ;  /* 0x000de40001077983 */ /* 0x000ea20000100800 */
[----:B0-----:R-:W2:Y:S01]  /*13800*/  LDL R11, [R1+0xde8] ;  /* 0x000de800010b7983 */ /* 0x001ea20000100800 */
[----:B---3--:R-:W-:Y:S02]  /*13810*/  @!P0 IMAD.MOV.U32 R2, RZ, RZ, R6 ;  /* 0x000000ffff028224 */ /* 0x008fe400078e0006 */
[----:B------:R-:W3:Y:S03]  /*13820*/  LDL R6, [R1+0xe20] ;  /* 0x000e200001067983 */ /* 0x000ee60000100800 */
[----:B------:R0:W3:Y:S02]  /*13830*/  @!P0 LDG.E.U16 R0, [R2.64] ;  /* 0x0000000602008981 */ /* 0x0000e4000c1e1500 */
[----:B0-----:R-:W-:-:S02]  /*13840*/  @!P0 IMAD.MOV.U32 R2, RZ, RZ, R4 ;  /* 0x000000ffff028224 */ /* 0x001fc400078e0004 */
[----:B----4-:R-:W-:-:S05]  /*13850*/  @!P0 IMAD.MOV.U32 R3, RZ, RZ, R5 ;  /* 0x000000ffff038224 */ /* 0x010fca00078e0005 */
[----:B------:R2:W4:Y:S02]  /*13860*/  @!P0 LDG.E.U16 R29, [R2.64] ;  /* 0x00000006021d8981 */ /* 0x000524000c1e1500 */
[----:B--2---:R-:W-:Y:S02]  /*13870*/  @!P0 IMAD.MOV.U32 R2, RZ, RZ, R8 ;  /* 0x000000ffff028224 */ /* 0x004fe400078e0008 */
[----:B------:R-:W-:-:S05]  /*13880*/  @!P0 IMAD.MOV.U32 R3, RZ, RZ, R11 ;  /* 0x000000ffff038224 */ /* 0x000fca00078e000b */
[----:B------:R0:W2:Y:S04]  /*13890*/  @!P0 LDG.E.U16 R28, [R2.64] ;  /* 0x00000006021c8981 */ /* 0x0000a8000c1e1500 */
[----:B---3--:R-:W-:Y:S01]  /*138a0*/  STL [R1+0x2134], R0 ;  /* 0x0021340001007387 */ /* 0x008fe20000100800 */
[----:B------:R-:W3:Y:S02]  /*138b0*/  LDL R10, [R1+0xde0] ;  /* 0x000de000010a7983 */ /* 0x000ee40000100800 */
[----:B------:R1:W-:Y:S02]  /*138c0*/  STL [R1+0x4], R9 ;  /* 0x0000040901007387 */ /* 0x0003e40000100800 */
[----:B------:R-:W3:Y:S01]  /*138d0*/  LDL R5, [R1+0xddc] ;  /* 0x000ddc0001057983 */ /* 0x000ee20000100800 */
[----:B------:R-:W3:Y:S04]  /*138e0*/  LDL R4, [R1+0xe30] ;  /* 0x000e300001047983 */ /* 0x000ee80000100800 */
[----:B-1----:R-:W3:Y:S04]  /*138f0*/  LDL R9, [R1+0xe28] ;  /* 0x000e280001097983 */ /* 0x002ee80000100800 */
[----:B----4-:R-:W-:Y:S01]  /*13900*/  STL [R1+0x2138], R29 ;  /* 0x0021381d01007387 */ /* 0x010fe20000100800 */
[----:B------:R-:W-:Y:S02]  /*13910*/  STL [R1+0x10], R15 ;  /* 0x0000100f01007387 */ /* 0x000fe40000100800 */
[----:B------:R-:W4:Y:S02]  /*13920*/  LDL R8, [R1+0xdfc] ;  /* 0x000dfc0001087983 */ /* 0x000f240000100800 */
[----:B------:R-:W4:Y:S02]  /*13930*/  LDL R0, [R1+0xe38] ;  /* 0x000e380001007983 */ /* 0x000f240000100800 */
[----:B0-----:R-:W-:-:S02]  /*13940*/  @!P0 IMAD.MOV.U32 R2, RZ, RZ, R6 ;  /* 0x000000ffff028224 */ /* 0x001fc400078e0006 */
[----:B------:R-:W-:Y:S01]  /*13950*/  @!P0 IMAD.MOV.U32 R3, RZ, RZ, R7 ;  /* 0x000000ffff038224 */ /* 0x000fe200078e0007 */
[----:B------:R-:W-:Y:S02]  /*13960*/  PRMT R27, RZ, 0x7610, R27 ;  /* 0x00007610ff1b7816 */ /* 0x000fe4000000001b */
[----:B------:R-:W-:-:S04]  /*13970*/  PRMT R26, RZ, 0x7610, R26 ;  /* 0x00007610ff1a7816 */ /* 0x000fc8000000001a */
[----:B------:R3:W4:Y:S01]  /*13980*/  @!P0 LDG.E.U16 R27, [R2.64] ;  /* 0x00000006021b8981 */ /* 0x000722000c1e1500 */
[----:B------:R-:W-:Y:S02]  /*13990*/  PRMT R22, RZ, 0x7610, R22 ;  /* 0x00007610ff167816 */ /* 0x000fe40000000016 */
[----:B------:R-:W-:Y:S01]  /*139a0*/  PRMT R20, RZ, 0x7610, R20 ;  /* 0x00007610ff147816 */ /* 0x000fe20000000014 */
[----:B--2---:R-:W-:Y:S01]  /*139b0*/  STL [R1+0x213c], R28 ;  /* 0x00213c1c01007387 */ /* 0x004fe20000100800 */
[----:B------:R-:W-:Y:S02]  /*139c0*/  STL [R1+0xc], R14 ;  /* 0x00000c0e01007387 */ /* 0x000fe40000100800 */
[----:B------:R-:W2:Y:S02]  /*139d0*/  LDL R7, [R1+0xe04] ;  /* 0x000e040001077983 */ /* 0x000ea40000100800 */
[----:B------:R-:W2:Y:S02]  /*139e0*/  LDL R6, [R1+0xe40] ;  /* 0x000e400001067983 */ /* 0x000ea40000100800 */
[----:B---3--:R-:W-:-:S02]  /*139f0*/  @!P0 IMAD.MOV.U32 R3, RZ, RZ, R10 ;  /* 0x000000ffff038224 */ /* 0x008fc400078e000a */
[----:B------:R-:W-:-:S05]  /*13a00*/  @!P0 IMAD.MOV.U32 R2, RZ, RZ, R9 ;  /* 0x000000ffff028224 */ /* 0x000fca00078e0009 */
[----:B------:R0:W3:Y:S02]  /*13a10*/  @!P0 LDG.E.U16 R26, [R2.64] ;  /* 0x00000006021a8981 */ /* 0x0000e4000c1e1500 */
[----:B0-----:R-:W-:Y:S02]  /*13a20*/  @!P0 IMAD.MOV.U32 R2, RZ, RZ, R4 ;  /* 0x000000ffff028224 */ /* 0x001fe400078e0004 */
[----:B------:R-:W-:-:S05]  /*13a30*/  @!P0 IMAD.MOV.U32 R3, RZ, RZ, R5 ;  /* 0x000000ffff038224 */ /* 0x000fca00078e0005 */
[----:B------:R4:W3:Y:S02]  /*13a40*/  @!P0 LDG.E.U16 R22, [R2.64] ;  /* 0x0000000602168981 */ /* 0x0008e4000c1e1500 */
[----:B----4-:R-:W-:Y:S02]  /*13a50*/  @!P0 IMAD.MOV.U32 R2, RZ, RZ, R0 ;  /* 0x000000ffff028224 */ /* 0x010fe400078e0000 */
[----:B------:R-:W-:-:S05]  /*13a60*/  @!P0 IMAD.MOV.U32 R3, RZ, RZ, R8 ;  /* 0x000000ffff038224 */ /* 0x000fca00078e0008 */
[----:B------:R2:W4:Y:S01]  /*13a70*/  @!P0 LDG.E.U16 R20, [R2.64] ;  /* 0x0000000602148981 */ /* 0x000522000c1e1500 */
[----:B------:R-:W-:Y:S01]  /*13a80*/  PRMT R18, RZ, 0x7610, R18 ;  /* 0x00007610ff127816 */ /* 0x000fe20000000012 */
[----:B--2---:R-:W-:Y:S02]  /*13a90*/  @!P0 IMAD.MOV.U32 R3, RZ, RZ, R7 ;  /* 0x000000ffff038224 */ /* 0x004fe400078e0007 */
[----:B------:R-:W-:-:S05]  /*13aa0*/  @!P0 IMAD.MOV.U32 R2, RZ, RZ, R6 ;  /* 0x000000ffff028224 */ /* 0x000fca00078e0006 */
[----:B------:R-:W2:Y:S04]  /*13ab0*/  @!P0 LDG.E.U16 R18, [R2.64] ;  /* 0x0000000602128981 */ /* 0x000ea8000c1e1500 */
[----:B------:R-:W-:Y:S04]  /*13ac0*/  STL [R1+0x2140], R27 ;  /* 0x0021401b01007387 */ /* 0x000fe80000100800 */
[----:B---3--:R-:W-:Y:S01]  /*13ad0*/  STL [R1+0x2144], R26 ;  /* 0x0021441a01007387 */ /* 0x008fe20000100800 */
[----:B------:R-:W3:Y:S02]  /*13ae0*/  LDL R5, [R1+0xe0c] ;  /* 0x000e0c0001057983 */ /* 0x000ee40000100800 */
[----:B------:R-:W3:Y:S01]  /*13af0*/  LDL R4, [R1+0xe48] ;  /* 0x000e480001047983 */ /* 0x000ee20000100800 */
[----:B------:R-:W-:Y:S01]  /*13b00*/  STL [R1+0x2148], R22 ;  /* 0x0021481601007387 */ /* 0x000fe20000100800 */
[----:B------:R-:W3:Y:S02]  /*13b10*/  LDL R11, [R1+0xe14] ;  /* 0x000e1400010b7983 */ /* 0x000ee40000100800 */
[----:B------:R-:W3:Y:S01]  /*13b20*/  LDL R0, [R1+0xe50] ;  /* 0x000e500001007983 */ /* 0x000ee20000100800 */
[----:B----4-:R-:W-:Y:S01]  /*13b30*/  STL [R1+0x214c], R20 ;  /* 0x00214c1401007387 */ /* 0x010fe20000100800 */
[----:B------:R-:W4:Y:S02]  /*13b40*/  LDL R7, [R1+0xe1c] ;  /* 0x000e1c0001077983 */ /* 0x000f240000100800 */
[----:B------:R-:W4:Y:S02]  /*13b50*/  LDL R6, [R1+0xe58] ;  /* 0x000e580001067983 */ /* 0x000f240000100800 */
[----:B------:R-:W4:Y:S01]  /*13b60*/  LDL R12, [R1+0xe24] ;  /* 0x000e2400010c7983 */ /* 0x000f220000100800 */
[----:B------:R-:W4:Y:S01]  /*13b70*/  LDL R10, [R1+0xe60] ;  /* 0x000e6000010a7983 */ /* 0x000f220000100800 */
[----:B------:R-:W-:-:S03]  /*13b80*/  PRMT R16, RZ, 0x7610, R16 ;  /* 0x00007610ff107816 */ /* 0x000fc60000000010 */
[----:B--2---:R-:W-:Y:S01]  /*13b90*/  STL [R1+0x2150], R18 ;  /* 0x0021501201007387 */ /* 0x004fe20000100800 */
[----:B------:R-:W2:Y:S02]  /*13ba0*/  LDL R9, [R1+0xe2c] ;  /* 0x000e2c0001097983 */ /* 0x000ea40000100800 */
[----:B------:R-:W2:Y:S01]  /*13bb0*/  LDL R8, [R1+0xe68] ;  /* 0x000e680001087983 */ /* 0x000ea20000100800 */
[----:B------:R-:W-:Y:S02]  /*13bc0*/  PRMT R2, RZ, 0x7610, R2 ;  /* 0x00007610ff027816 */ /* 0x000fe40000000002 */
[----:B------:R-:W-:Y:S01]  /*13bd0*/  PRMT R3, RZ, 0x7610, R3 ;  /* 0x00007610ff037816 */ /* 0x000fe20000000003 */
[----:B---3--:R0:W3:Y:S02]  /*13be0*/  @!P0 LDG.E.U16 R16, [R4.64] ;  /* 0x0000000604108981 */ /* 0x0080e4000c1e1500 */
[----:B0-----:R-:W-:Y:S02]  /*13bf0*/  @!P0 IMAD.MOV.U32 R5, RZ, RZ, R11 ;  /* 0x000000ffff058224 */ /* 0x001fe400078e000b */
[----:B------:R-:W-:-:S05]  /*13c00*/  @!P0 IMAD.MOV.U32 R4, RZ, RZ, R0 ;  /* 0x000000ffff048224 */ /* 0x000fca00078e0000 */
[----:B------:R0:W3:Y:S04]  /*13c10*/  @!P0 LDG.E.U16 R2, [R4.64] ;  /* 0x0000000604028981 */ /* 0x0000e8000c1e1500 */
[----:B----4-:R1:W4:Y:S01]  /*13c20*/  @!P0 LDG.E.U16 R3, [R6.64] ;  /* 0x0000000606038981 */ /* 0x010322000c1e1500 */
[----:B0-----:R-:W-:Y:S02]  /*13c30*/  PRMT R4, RZ, 0x7610, R4 ;  /* 0x00007610ff047816 */ /* 0x001fe40000000004 */
[----:B------:R-:W-:Y:S01]  /*13c40*/  PRMT R5, RZ, 0x7610, R5 ;  /* 0x00007610ff057816 */ /* 0x000fe20000000005 */
[----:B-1----:R-:W-:Y:S02]  /*13c50*/  @!P0 IMAD.MOV.U32 R6, RZ, RZ, R10 ;  /* 0x000000ffff068224 */ /* 0x002fe400078e000a */
[----:B------:R-:W-:-:S05]  /*13c60*/  @!P0 IMAD.MOV.U32 R7, RZ, RZ, R12 ;  /* 0x000000ffff078224 */ /* 0x000fca00078e000c */
[----:B------:R-:W4:Y:S04]  /*13c70*/  @!P0 LDG.E.U16 R4, [R6.64] ;  /* 0x0000000606048981 */ /* 0x000f28000c1e1500 */
[----:B--2---:R-:W2:Y:S04]  /*13c80*/  @!P0 LDG.E.U16 R5, [R8.64] ;  /* 0x0000000608058981 */ /* 0x004ea8000c1e1500 */
[----:B---3--:R-:W-:Y:S01]  /*13c90*/  STL [R1+0x2154], R16 ;  /* 0x0021541001007387 */ /* 0x008fe20000100800 */
[----:B------:R-:W3:Y:S02]  /*13ca0*/  LDL R11, [R1+0xe34] ;  /* 0x000e3400010b7983 */ /* 0x000ee40000100800 */
[----:B------:R-:W3:Y:S01]  /*13cb0*/  LDL R0, [R1+0xe70] ;  /* 0x000e700001007983 */ /* 0x000ee20000100800 */
[----:B------:R0:W-:Y:S04]  /*13cc0*/  STL [R1+0x2158], R2 ;  /* 0x0021580201007387 */ /* 0x0001e80000100800 */
[----:B----4-:R-:W-:Y:S01]  /*13cd0*/  STL [R1+0x215c], R3 ;  /* 0x00215c0301007387 */ /* 0x010fe20000100800 */
[----:B------:R-:W4:Y:S02]  /*13ce0*/  LDL R10, [R1+0xe3c] ;  /* 0x000e3c00010a7983 */ /* 0x000f240000100800 */
[----:B0-----:R-:W4:Y:S01]  /*13cf0*/  LDL R2, [R1+0xe78] ;  /* 0x000e780001027983 */ /* 0x001f220000100800 */
[----:B------:R0:W-:Y:S01]  /*13d00*/  STL [R1+0x2160], R4 ;  /* 0x0021600401007387 */ /* 0x0001e20000100800 */
[----:B------:R-:W4:Y:S03]  /*13d10*/  LDL R14, [R1+0xe44] ;  /* 0x000e4400010e7983 */ /* 0x000f260000100800 */
[----:B0-----:R-:W4:Y:S04]  /*13d20*/  LDL R4, [R1+0xe80] ;  /* 0x000e800001047983 */ /* 0x001f280000100800 */
[----:B--2---:R-:W-:Y:S01]  /*13d30*/  STL [R1+0x2164], R5 ;  /* 0x0021640501007387 */ /* 0x004fe20000100800 */
[----:B------:R-:W2:Y:S02]  /*13d40*/  LDL R13, [R1+0xe64] ;  /* 0x000e6400010d7983 */ /* 0x000ea40000100800 */
[----:B------:R-:W2:Y:S01]  /*13d50*/  LDL R12, [R1+0xea0] ;  /* 0x000ea000010c7983 */ /* 0x000ea20000100800 */
[----:B------:R-:W-:-:S02]  /*13d60*/  PRMT R6, RZ, 0x7610, R6 ;  /* 0x00007610ff067816 */ /* 0x000fc40000000006 */
[----:B------:R-:W-:Y:S01]  /*13d70*/  PRMT R7, RZ, 0x7610, R7 ;  /* 0x00007610ff077816 */ /* 0x000fe20000000007 */
[----:B------:R-:W2:Y:S01]  /*13d80*/  LDL R3, [R1+0xe84] ;  /* 0x000e840001037983 */ /* 0x000ea20000100800 */
[----:B---3--:R-:W-:Y:S02]  /*13d90*/  @!P0 IMAD.MOV.U32 R9, RZ, RZ, R11 ;  /* 0x000000ffff098224 */ /* 0x008fe400078e000b */
[----:B------:R-:W-:Y:S02]  /*13da0*/  @!P0 IMAD.MOV.U32 R8, RZ, RZ, R0 ;  /* 0x000000ffff088224 */ /* 0x000fe400078e0000 */
[----:B------:R-:W3:Y:S04]  /*13db0*/  LDL R0, [R1+0xeb0] ;  /* 0x000eb00001007983 */ /* 0x000ee80000100800 */
[----:B------:R0:W3:Y:S01]  /*13dc0*/  @!P0 LDG.E.U16 R6, [R8.64] ;  /* 0x0000000608068981 */ /* 0x0000e2000c1e1500 */
[----:B----4-:R-:W-:-:S02]  /*13dd0*/  @!P0 IMAD.MOV.U32 R11, RZ, RZ, R10 ;  /* 0x000000ffff0b8224 */ /* 0x010fc400078e000a */
[----:B------:R-:W-:-:S05]  /*13de0*/  @!P0 IMAD.MOV.U32 R10, RZ, RZ, R2 ;  /* 0x000000ffff0a8224 */ /* 0x000fca00078e0002 */
[----:B------:R1:W4:Y:S01]  /*13df0*/  @!P0 LDG.E.U16 R7, [R10.64] ;  /* 0x000000060a078981 */ /* 0x000322000c1e1500 */
[----:B0-----:R-:W-:Y:S02]  /*13e00*/  PRMT R8, RZ, 0x7610, R8 ;  /* 0x00007610ff087816 */ /* 0x001fe40000000008 */
[----:B------:R-:W-:Y:S01]  /*13e10*/  PRMT R9, RZ, 0x7610, R9 ;  /* 0x00007610ff097816 */ /* 0x000fe20000000009 */
[----:B-1----:R-:W-:Y:S02]  /*13e20*/  @!P0 IMAD.MOV.U32 R11, RZ, RZ, R14 ;  /* 0x000000ffff0b8224 */ /* 0x002fe400078e000e */
[----:B------:R-:W-:-:S05]  /*13e30*/  @!P0 IMAD.MOV.U32 R10, RZ, RZ, R4 ;  /* 0x000000ffff0a8224 */ /* 0x000fca00078e0004 */
[----:B------:R0:W4:Y:S04]  /*13e40*/  @!P0 LDG.E.U16 R8, [R10.64] ;  /* 0x000000060a088981 */ /* 0x000128000c1e1500 */
[----:B--2---:R1:W2:Y:S04]  /*13e50*/  @!P0 LDG.E.U16 R9, [R12.64] ;  /* 0x000000060c098981 */ /* 0x0042a8000c1e1500 */
[----:B---3--:R3:W-:Y:S01]  /*13e60*/  STL [R1+0x2168], R6 ;  /* 0x0021680601007387 */ /* 0x0087e20000100800 */
[----:B------:R-:W2:Y:S03]  /*13e70*/  LDL R2, [R1+0xe88] ;  /* 0x000e880001027983 */ /* 0x000ea60000100800 */
[----:B---3--:R-:W3:Y:S04]  /*13e80*/  LDL R6, [R1+0xe4c] ;  /* 0x000e4c0001067983 */ /* 0x008ee80000100800 */
[----:B----4-:R-:W-:Y:S01]  /*13e90*/  STL [R1+0x216c], R7 ;  /* 0x00216c0701007387 */ /* 0x010fe20000100800 */
[----:B------:R-:W4:Y:S02]  /*13ea0*/  LDL R5, [R1+0xe6c] ;  /* 0x000e6c0001057983 */ /* 0x000f240000100800 */
[----:B------:R-:W4:Y:S01]  /*13eb0*/  LDL R4, [R1+0xebc] ;  /* 0x000ebc0001047983 */ /* 0x000f220000100800 */
[----:B0-----:R-:W-:Y:S01]  /*13ec0*/  PRMT R10, RZ, 0x7610, R10 ;  /* 0x00007610ff0a7816 */ /* 0x001fe2000000000a */
[----:B-1----:R-:W-:-:S02]  /*13ed0*/  @!P0 IMAD.MOV.U32 R12, RZ, RZ, R0 ;  /* 0x000000ffff0c8224 */ /* 0x002fc400078e0000 */
[----:B------:R-:W-:-:S05]  /*13ee0*/  @!P0 IMAD.MOV.U32 R13, RZ, RZ, R3 ;  /* 0x000000ffff0d8224 */ /* 0x000fca00078e0003 */
[----:B------:R0:W4:Y:S04]  /*13ef0*/  @!P0 LDG.E.U16 R10, [R12.64] ;  /* 0x000000060c0a8981 */ /* 0x000128000c1e1500 */
[----:B------:R-:W-:Y:S04]  /*13f00*/  STL [R1+0x2170], R8 ;  /* 0x0021700801007387 */ /* 0x000fe80000100800 */
[----:B--2---:R-:W-:Y:S01]  /*13f10*/  STL [R1+0x2174], R9 ;  /* 0x0021740901007387 */ /* 0x004fe20000100800 */
[----:B------:R-:W2:Y:S02]  /*13f20*/  LDL R3, [R1+0xe8c] ;  /* 0x000e8c0001037983 */ /* 0x000ea40000100800 */
[----:B------:R-:W2:Y:S01]  /*13f30*/  LDL R0, [R1+0xeac] ;  /* 0x000eac0001007983 */ /* 0x000ea20000100800 */
[----:B------:R-:W-:Y:S01]  /*13f40*/  PRMT R11, RZ, 0x7610, R11 ;  /* 0x00007610ff0b7816 */ /* 0x000fe2000000000b */
[----:B------:R-:W-:-:S02]  /*13f50*/  @!P0 IMAD.MOV.U32 R14, RZ, RZ, R2 ;  /* 0x000000ffff0e8224 */ /* 0x000fc400078e0002 */
[----:B---3--:R-:W-:-:S05]  /*13f60*/  @!P0 IMAD.MOV.U32 R15, RZ, RZ, R6 ;  /* 0x000000ffff0f8224 */ /* 0x008fca00078e0006 */
[----:B------:R4:W3:Y:S01]  /*13f70*/  @!P0 LDG.E.U16 R11, [R14.64] ;  /* 0x000000060e0b8981 */ /* 0x0008e2000c1e1500 */
[----:B0-----:R-:W-:Y:S01]  /*13f80*/  PRMT R12, RZ, 0x7610, R12 ;  /* 0x00007610ff0c7816 */ /* 0x001fe2000000000c */
[----:B----4-:R-:W-:Y:S02]  /*13f90*/  @!P0 IMAD.MOV.U32 R15, RZ, RZ, R5 ;  /* 0x000000ffff0f8224 */ /* 0x010fe400078e0005 */
[----:B------:R-:W-:-:S05]  /*13fa0*/  @!P0 IMAD.MOV.U32 R14, RZ, RZ, R4 ;  /* 0x000000ffff0e8224 */ /* 0x000fca00078e0004 */
[----:B------:R2:W4:Y:S01]  /*13fb0*/  @!P0 LDG.E.U16 R12, [R14.64] ;  /* 0x000000060e0c8981 */ /* 0x000522000c1e1500 */
[----:B------:R-:W-:-:S03]  /*13fc0*/  PRMT R13, RZ, 0x7610, R13 ;  /* 0x00007610ff0d7816 */ /* 0x000fc6000000000d */
[----:B------:R0:W-:Y:S01]  /*13fd0*/  STL [R1+0x2178], R10 ;  /* 0x0021780a01007387 */ /* 0x0001e20000100800 */
[----:B------:R-:W4:Y:S02]  /*13fe0*/  LDL R2, [R1+0xe90] ;  /* 0x000e900001027983 */ /* 0x000f240000100800 */
[----:B------:R-:W4:Y:S02]  /*13ff0*/  LDL R16, [R1+0xe54] ;  /* 0x000e540001107983 */ /* 0x000f240000100800 */
[----:B--2---:R-:W-:Y:S02]  /*14000*/  @!P0 IMAD.MOV.U32 R15, RZ, RZ, R3 ;  /* 0x000000ffff0f8224 */ /* 0x004fe400078e0003 */
[----:B------:R-:W-:-:S05]  /*14010*/  @!P0 IMAD.MOV.U32 R14, RZ, RZ, R0 ;  /* 0x000000ffff0e8224 */ /* 0x000fca00078e0000 */
[----:B------:R1:W2:Y:S04]  /*14020*/  @!P0 LDG.E.U16 R13, [R14.64] ;  /* 0x000000060e0d8981 */ /* 0x0002a8000c1e1500 */
[----:B---3--:R-:W-:Y:S01]  /*14030*/  STL [R1+0x217c], R11 ;  /* 0x00217c0b01007387 */ /* 0x008fe20000100800 */
[----:B0-----:R-:W3:Y:S02]  /*14040*/  LDL R10, [R1+0xe74] ;  /* 0x000e7400010a7983 */ /* 0x001ee40000100800 */
[----:B------:R-:W3:Y:S02]  /*14050*/  LDL R9, [R1+0xeb8] ;  /* 0x000eb80001097983 */ /* 0x000ee40000100800 */
[----:B------:R-:W3:Y:S01]  /*14060*/  LDL R8, [R1+0xe94] ;  /* 0x000e940001087983 */ /* 0x000ee20000100800 */
[----:B------:R-:W3:Y:S04]  /*14070*/  LDL R7, [R1+0xea8] ;  /* 0x000ea80001077983 */ /* 0x000ee80000100800 */
[----:B----4-:R-:W-:Y:S01]  /*14080*/  STL [R1+0x2180], R12 ;  /* 0x0021800c01007387 */ /* 0x010fe20000100800 */
[----:B------:R-:W4:Y:S02]  /*14090*/  LDL R6, [R1+0xe5c] ;  /* 0x000e5c0001067983 */ /* 0x000f240000100800 */
[----:B------:R-:W4:Y:S02]  /*140a0*/  LDL R5, [R1+0xe98] ;  /* 0x000e980001057983 */ /* 0x000f240000100800 */
[----:B------:R-:W4:Y:S01]  /*140b0*/  LDL R4, [R1+0xe7c] ;  /* 0x000e7c0001047983 */ /* 0x000f220000100800 */
[----:B------:R-:W4:Y:S04]  /*140c0*/  LDL R3, [R1+0xeb4] ;  /* 0x000eb40001037983 */ /* 0x000f280000100800 */
[----:B------:R-:W4:Y:S01]  /*140d0*/  LDL R0, [R1+0xea4] ;  /* 0x000ea40001007983 */ /* 0x000f220000100800 */
[----:B-1----:R-:W-:-:S03]  /*140e0*/  @!P0 IMAD.MOV.U32 R14, RZ, RZ, R2 ;  /* 0x000000ffff0e8224 */ /* 0x002fc600078e0002 */
[----:B--2---:R-:W-:Y:S01]  /*140f0*/  STL [R1+0x2184], R13 ;  /* 0x0021840d01007387 */ /* 0x004fe20000100800 */
[----:B------:R-:W2:Y:S01]  /*14100*/  LDL R2, [R1+0xe9c] ;  /* 0x000e9c0001027983 */ /* 0x000ea20000100800 */
[----:B------:R-:W-:Y:S01]  /*14110*/  PRMT R17, RZ, 0x7610, R17 ;  /* 0x00007610ff117816 */ /* 0x000fe20000000011 */
[----:B------:R-:W-:Y:S01]  /*14120*/  @!P0 IMAD.MOV.U32 R15, RZ, RZ, R16 ;  /* 0x000000ffff0f8224 */ /* 0x000fe200078e0010 */
[----:B------:R-:W-:-:S04]  /*14130*/  PRMT R19, RZ, 0x7610, R19 ;  /* 0x00007610ff137816 */ /* 0x000fc80000000013 */
[----:B------:R3:W2:Y:S01]  /*14140*/  @!P0 LDG.E.U16 R17, [R14.64] ;  /* 0x000000060e118981 */ /* 0x0006a2000c1e1500 */
[----:B------:R-:W-:Y:S02]  /*14150*/  PRMT R21, RZ, 0x7610, R21 ;  /* 0x00007610ff157816 */ /* 0x000fe40000000015 */
[----:B------:R-:W-:Y:S01]  /*14160*/  PRMT R23, RZ, 0x7610, R23 ;  /* 0x00007610ff177816 */ /* 0x000fe20000000017 */
[----:B---3--:R-:W-:Y:S02]  /*14170*/  @!P0 IMAD.MOV.U32 R15, RZ, RZ, R10 ;  /* 0x000000ffff0f8224 */ /* 0x008fe400078e000a */
[----:B------:R-:W-:-:S05]  /*14180*/  @!P0 IMAD.MOV.U32 R14, RZ, RZ, R9 ;  /* 0x000000ffff0e8224 */ /* 0x000fca00078e0009 */
[----:B------:R0:W3:Y:S02]  /*14190*/  @!P0 LDG.E.U16 R19, [R14.64] ;  /* 0x000000060e138981 */ /* 0x0000e4000c1e1500 */
[----:B0-----:R-:W-:Y:S02]  /*141a0*/  @!P0 IMAD.MOV.U32 R14, RZ, RZ, R7 ;  /* 0x000000ffff0e8224 */ /* 0x001fe400078e0007 */
[----:B------:R-:W-:-:S05]  /*141b0*/  @!P0 IMAD.MOV.U32 R15, RZ, RZ, R8 ;  /* 0x000000ffff0f8224 */ /* 0x000fca00078e0008 */
[----:B------:R4:W3:Y:S01]  /*141c0*/  @!P0 LDG.E.U16 R21, [R14.64] ;  /* 0x000000060e158981 */ /* 0x0008e2000c1e1500 */
[----:B------:R-:W-:Y:S01]  /*141d0*/  PRMT R24, RZ, 0x7610, R24 ;  /* 0x00007610ff187816 */ /* 0x000fe20000000018 */
[----:B----4-:R-:W-:Y:S02]  /*141e0*/  @!P0 IMAD.MOV.U32 R14, RZ, RZ, R5 ;  /* 0x000000ffff0e8224 */ /* 0x010fe400078e0005 */
[----:B------:R-:W-:-:S05]  /*141f0*/  @!P0 IMAD.MOV.U32 R15, RZ, RZ, R6 ;  /* 0x000000ffff0f8224 */ /* 0x000fca00078e0006 */
[----:B------:R0:W4:Y:S02]  /*14200*/  @!P0 LDG.E.U16 R23, [R14.64] ;  /* 0x000000060e178981 */ /* 0x000124000c1e1500 */
[----:B0-----:R-:W-:Y:S02]  /*14210*/  @!P0 IMAD.MOV.U32 R14, RZ, RZ, R3 ;  /* 0x000000ffff0e8224 */ /* 0x001fe400078e0003 */
[----:B------:R-:W-:-:S05]  /*14220*/  @!P0 IMAD.MOV.U32 R15, RZ, RZ, R4 ;  /* 0x000000ffff0f8224 */ /* 0x000fca00078e0004 */
[----:B------:R0:W4:Y:S01]  /*14230*/  @!P0 LDG.E.U16 R24, [R14.64] ;  /* 0x000000060e188981 */ /* 0x000122000c1e1500 */
[----:B------:R-:W-:Y:S01]  /*14240*/  PRMT R25, RZ, 0x7610, R25 ;  /* 0x00007610ff197816 */ /* 0x000fe20000000019 */
[----:B0-----:R-:W-:Y:S02]  /*14250*/  @!P0 IMAD.MOV.U32 R14, RZ, RZ, R0 ;  /* 0x000000ffff0e8224 */ /* 0x001fe400078e0000 */
[----:B--2---:R-:W-:-:S05]  /*14260*/  @!P0 IMAD.MOV.U32 R15, RZ, RZ, R2 ;  /* 0x000000ffff0f8224 */ /* 0x004fca00078e0002 */
[----:B------:R0:W2:Y:S04]  /*14270*/  @!P0 LDG.E.U16 R25, [R14.64] ;  /* 0x000000060e198981 */ /* 0x0000a8000c1e1500 */
[----:B------:R-:W1:Y:S04]  /*14280*/  S2R R0, SR_TID.X ;  /* 0x0000000000007919 */ /* 0x000e680000002100 */
[----:B------:R-:W-:Y:S04]  /*14290*/  STL [R1+0x2188], R17 ;  /* 0x0021881101007387 */ /* 0x000fe80000100800 */
[----:B---3--:R-:W-:Y:S04]  /*142a0*/  STL [R1+0x218c], R19 ;  /* 0x00218c1301007387 */ /* 0x008fe80000100800 */
[----:B------:R-:W-:Y:S04]  /*142b0*/  STL [R1+0x2190], R21 ;  /* 0x0021901501007387 */ /* 0x000fe80000100800 */
[----:B----4-:R-:W-:Y:S04]  /*142c0*/  STL [R1+0x2194], R23 ;  /* 0x0021941701007387 */ /* 0x010fe80000100800 */
[----:B------:R3:W-:Y:S04]  /*142d0*/  STL [R1+0x2198], R24 ;  /* 0x0021981801007387 */ /* 0x0007e80000100800 */
[----:B---3--:R-:W3:Y:S01]  /*142e0*/  LDL.LU R24, [R1+0x4e0] ;  /* 0x0004e00001187983 */ /* 0x008ee20000300800 */
[----:B------:R-:W4:Y:S02]  /*142f0*/  LDL.LU R23, [R1+0x4a0] ;  /* 0x0004a00001177983 */ /* 0x000f240000300800 */
        /* <DEDUP_REMOVED lines=15> */
[----:B-1----:R-:W-:Y:S01]  /*143f0*/  LOP3.LUT R0, R0, 0xff, RZ, 0xc0, !PT ;  /* 0x000000ff00007812 */ /* 0x002fe200078ec0ff */
[----:B------:R-:W3:Y:S02]  /*14400*/  LDL.LU R29, [R1+0x60] ;  /* 0x00006000011d7983 */ /* 0x000ee40000300800 */
[----:B------:R-:W3:Y:S01]  /*14410*/  LDL.LU R3, [R1+0x5c] ;  /* 0x00005c0001037983 */ /* 0x000ee20000300800 */
[----:B------:R-:W3:Y:S01]  /*14420*/  LDL.LU R2, [R1+0x4c] ;  /* 0x00004c0001027983 */ /* 0x000ee20000300800 */
[----:B------:R-:W3:Y:S02]  /*14430*/  LDL.LU R18, [R1+0x3c] ;  /* 0x00003c0001127983 */ /* 0x000ee40000300800 */
[----:B------:R-:W3:Y:S02]  /*14440*/  LDL.LU R20, [R1+0x5bc] ;  /* 0x0005bc0001147983 */ /* 0x000ee40000300800 */
[----:B------:R-:W-:Y:S01]  /*14450*/  IMAD.SHL.U32 R26, R0, 0x2, RZ ;  /* 0x00000002001a7824 */ /* 0x000fe200078e00ff */
[----:B------:R-:W3:Y:S01]  /*14460*/  LDL.LU R22, [R1+0x5b8] ;  /* 0x0005b80001167983 */ /* 0x000ee20000300800 */
[----:B------:R-:W3:Y:S02]  /*14470*/  LDL.LU R0, [R1+0x5b4] ;  /* 0x0005b40001007983 */ /* 0x000ee40000300800 */
[----:B0-----:R-:W3:Y:S02]  /*14480*/  LDL.LU R14, [R1+0x528] ;  /* 0x00052800010e7983 */ /* 0x001ee40000300800 */
[----:B------:R-:W3:Y:S01]  /*14490*/  LDL.LU R15, [R1+0x4e8] ;  /* 0x0004e800010f7983 */ /* 0x000ee20000300800 */
[----:B--2---:R0:W-:Y:S04]  /*144a0*/  STL [R1+0x219c], R25 ;  /* 0x00219c1901007387 */ /* 0x0041e80000100800 */
[----:B0-----:R-:W2:Y:S01]  /*144b0*/  LDL.LU R25, [R1+0x530] ;  /* 0x0005300001197983 */ /* 0x001ea20000300800 */
[C---:B------:R-:W-:Y:S01]  /*144c0*/  LOP3.LUT R16, R26.reuse, 0x60, RZ, 0x3c, !PT ;  /* 0x000000601a107812 */ /* 0x040fe200078e3cff */
[----:B------:R-:W-:-:S04]  /*144d0*/  LOP3.LUT R26, R26, 0x70, RZ, 0x3c, !PT ;  /* 0x000000701a1a7812 */ /* 0x000fc800078e3cff */
[----:B--2---:R-:W-:Y:S01]  /*144e0*/  STS.U16 [R16+0x9800], R25 ;  /* 0x0098001910007388 */ /* 0x004fe20000000400 */
[----:B---3--:R-:W-:Y:S02]  /*144f0*/  STS.U16 [R16+0x9a00], R14 ;  /* 0x009a000e10007388 */ /* 0x008fe40000000400 */
[----:B------:R-:W-:Y:S02]  /*14500*/  STS.U16 [R16+0xb800], R15 ;  /* 0x00b8000f10007388 */ /* 0x000fe40000000400 */
[----:B------:R-:W-:Y:S01]  /*14510*/  STS.U16 [R16+0xba00], R24 ;  /* 0x00ba001810007388 */ /* 0x000fe20000000400 */
[----:B----4-:R-:W-:Y:S01]  /*14520*/  STS.U16 [R16+0xd800], R23 ;  /* 0x00d8001710007388 */ /* 0x010fe20000000400 */
        /* <DEDUP_REMOVED lines=8> */
[----:B0-----:R-:W2:Y:S01]  /*145b0*/  LDL.LU R27, [R1+0x5b0] ;  /* 0x0005b000011b7983 */ /* 0x001ea20000300800 */
[----:B------:R0:W-:Y:S02]  /*145c0*/  STS.U16 [R16+0x15a00], R28 ;  /* 0x015a001c10007388 */ /* 0x0001e40000000400 */
        /* <DEDUP_REMOVED lines=8> */
[----:B------:R-:W-:Y:S03]  /*14650*/  STS.U16 [R16+0x1da00], R3 ;  /* 0x01da000310007388 */ /* 0x000fe60000000400 */
[----:B-1----:R-:W4:Y:S01]  /*14660*/  LDL.LU R29, [R1+0x5a8] ;  /* 0x0005a800011d7983 */ /* 0x002f220000300800 */
[----:B------:R-:W4:Y:S02]  /*14670*/  LDL.LU R25, [R1+0x56c] ;  /* 0x00056c0001197983 */ /* 0x000f240000300800 */
[----:B------:R-:W4:Y:S02]  /*14680*/  LDL.LU R24, [R1+0x568] ;  /* 0x0005680001187983 */ /* 0x000f240000300800 */
[----:B------:R-:W4:Y:S01]  /*14690*/  LDL.LU R23, [R1+0x524] ;  /* 0x0005240001177983 */ /* 0x000f220000300800 */
[----:B------:R-:W4:Y:S01]  /*146a0*/  LDL.LU R21, [R1+0x520] ;  /* 0x0005200001157983 */ /* 0x000f220000300800 */
[----:B------:R-:W4:Y:S02]  /*146b0*/  LDL.LU R19, [R1+0x4dc] ;  /* 0x0004dc0001137983 */ /* 0x000f240000300800 */
[----:B------:R-:W4:Y:S02]  /*146c0*/  LDL.LU R17, [R1+0x4d8] ;  /* 0x0004d80001117983 */ /* 0x000f240000300800 */
[----:B------:R-:W4:Y:S01]  /*146d0*/  LDL.LU R13, [R1+0x494] ;  /* 0x00049400010d7983 */ /* 0x000f220000300800 */
[----:B------:R-:W-:Y:S04]  /*146e0*/  STS.U16 [R16+0x1f800], R2 ;  /* 0x01f8000210007388 */ /* 0x000fe80000000400 */
[----:B------:R-:W4:Y:S01]  /*146f0*/  LDL.LU R12, [R1+0x490] ;  /* 0x00049000010c7983 */ /* 0x000f220000300800 */
[----:B------:R-:W-:Y:S02]  /*14700*/  STS.U16 [R16+0x1fa00], R18 ;  /* 0x01fa001210007388 */ /* 0x000fe40000000400 */
[----:B------:R-:W4:Y:S02]  /*14710*/  LDL.LU R11, [R1+0x454] ;  /* 0x00045400010b7983 */ /* 0x000f240000300800 */
[----:B------:R-:W-:Y:S01]  /*14720*/  STS.U16 [R26+0x1c00], R20 ;  /* 0x001c00141a007388 */ /* 0x000fe20000000400 */
[----:B------:R-:W4:Y:S04]  /*14730*/  LDL.LU R10, [R1+0x450] ;  /* 0x00045000010a7983 */ /* 0x000f280000300800 */
[----:B------:R-:W-:Y:S01]  /*14740*/  STS.U16 [R26+0x1e00], R22 ;  /* 0x001e00161a007388 */ /* 0x000fe20000000400 */
[----:B------:R-:W4:Y:S02]  /*14750*/  LDL.LU R9, [R1+0x414] ;  /* 0x0004140001097983 */ /* 0x000f240000300800 */
[----:B------:R0:W-:Y:S02]  /*14760*/  STS.U16 [R26+0x3c00], R0 ;  /* 0x003c00001a007388 */ /* 0x0001e40000000400 */
[----:B------:R-:W4:Y:S01]  /*14770*/  LDL.LU R8, [R1+0x410] ;  /* 0x0004100001087983 */ /* 0x000f220000300800 */
[----:B0-----:R-:W4:Y:S01]  /*14780*/  LDL.LU R0, [R1+0x3d4] ;  /* 0x0003d40001007983 */ /* 0x001f220000300800 */
        /* <DEDUP_REMOVED lines=12> */
[----:B--2---:R0:W-:Y:S04]  /*14850*/  STS.U16 [R26+0x3e00], R27 ;  /* 0x003e001b1a007388 */ /* 0x0041e80000000400 */
[----:B0-----:R-:W2:Y:S04]  /*14860*/  LDL.LU R27, [R1+0x24] ;  /* 0x00002400011b7983 */ /* 0x001ea80000300800 */
[----:B---3--:R0:W-:Y:S04]  /*14870*/  STS.U16 [R26+0x5c00], R28 ;  /* 0x005c001c1a007388 */ /* 0x0081e80000000400 */
[----:B----4-:R1:W-:Y:S04]  /*14880*/  STS.U16 [R26+0x5e00], R29 ;  /* 0x005e001d1a007388 */ /* 0x0103e80000000400 */
[----:B0-----:R-:W3:Y:S01]  /*14890*/  LDL.LU R28, [R1+0x14] ;  /* 0x00001400011c7983 */ /* 0x001ee20000300800 */
[----:B------:R0:W-:Y:S02]  /*148a0*/  STS.U16 [R26+0x7c00], R25 ;  /* 0x007c00191a007388 */ /* 0x0001e40000000400 */
[----:B------:R4:W-:Y:S02]  /*148b0*/  STS.U16 [R26+0x7e00], R24 ;  /* 0x007e00181a007388 */ /* 0x0009e40000000400 */
[----:B------:R4:W-:Y:S01]  /*148c0*/  STS.U16 [R26+0x9c00], R23 ;  /* 0x009c00171a007388 */ /* 0x0009e20000000400 */
[----:B------:R4:W-:Y:S01]  /*148d0*/  STS.U16 [R26+0x9e00], R21 ;  /* 0x009e00151a007388 */ /* 0x0009e20000000400 */
[----:B------:R4:W-:Y:S03]  /*148e0*/  STS.U16 [R26+0xbc00], R19 ;  /* 0x00bc00131a007388 */ /* 0x0009e60000000400 */
[----:B-1----:R-:W3:Y:S01]  /*148f0*/  LDL.LU R29, [R1+0x4] ;  /* 0x00000400011d7983 */ /* 0x002ee20000300800 */
[----:B0-----:R-:W3:Y:S02]  /*14900*/  LDL.LU R25, [R1+0x219c] ;  /* 0x00219c0001197983 */ /* 0x001ee40000300800 */
[----:B----4-:R-:W4:Y:S01]  /*14910*/  LDL.LU R24, [R1+0x2198] ;  /* 0x0021980001187983 */ /* 0x010f220000300800 */
[----:B------:R-:W3:Y:S01]  /*14920*/  LDL.LU R23, [R1+0x2194] ;  /* 0x0021940001177983 */ /* 0x000ee20000300800 */
[----:B------:R-:W3:Y:S02]  /*14930*/  LDL.LU R21, [R1+0x2190] ;  /* 0x0021900001157983 */ /* 0x000ee40000300800 */
[----:B------:R-:W3:Y:S02]  /*14940*/  LDL.LU R19, [R1+0x218c] ;  /* 0x00218c0001137983 */ /* 0x000ee40000300800 */
[----:B------:R0:W-:Y:S01]  /*14950*/  STS.U16 [R26+0xbe00], R17 ;  /* 0x00be00111a007388 */ /* 0x0001e20000000400 */
[----:B------:R1:W-:Y:S01]  /*14960*/  STS.U16 [R26+0xdc00], R13 ;  /* 0x00dc000d1a007388 */ /* 0x0003e20000000400 */
[----:B------:R1:W-:Y:S02]  /*14970*/  STS.U16 [R26+0xde00], R12 ;  /* 0x00de000c1a007388 */ /* 0x0003e40000000400 */
[----:B------:R1:W-:Y:S02]  /*14980*/  STS.U16 [R26+0xfc00], R11 ;  /* 0x00fc000b1a007388 */ /* 0x0003e40000000400 */
[----:B------:R1:W-:Y:S01]  /*14990*/  STS.U16 [R26+0xfe00], R10 ;  /* 0x00fe000a1a007388 */ /* 0x0003e20000000400 */
[----:B------:R1:W-:Y:S04]  /*149a0*/  STS.U16 [R26+0x11c00], R9 ;  /* 0x011c00091a007388 */ /* 0x0003e80000000400 */
[----:B0-----:R-:W3:Y:S01]  /*149b0*/  LDL.LU R17, [R1+0x2188] ;  /* 0x0021880001117983 */ /* 0x001ee20000300800 */
[----:B-1----:R-:W3:Y:S03]  /*149c0*/  LDL.LU R13, [R1+0x2184] ;  /* 0x00218400010d7983 */ /* 0x002ee60000300800 */
[----:B------:R-:W3:Y:S01]  /*149d0*/  LDL.LU R12, [R1+0x2180] ;  /* 0x00218000010c7983 */ /* 0x000ee20000300800 */
[----:B------:R-:W3:Y:S03]  /*149e0*/  LDL.LU R11, [R1+0x217c] ;  /* 0x00217c00010b7983 */ /* 0x000ee60000300800 */
[----:B------:R-:W3:Y:S01]  /*149f0*/  LDL.LU R10, [R1+0x2178] ;  /* 0x00217800010a7983 */ /* 0x000ee20000300800 */
[----:B------:R-:W3:Y:S03]  /*14a00*/  LDL.LU R9, [R1+0x2174] ;  /* 0x0021740001097983 */ /* 0x000ee60000300800 */
[----:B------:R0:W-:Y:S01]  /*14a10*/  STS.U16 [R26+0x11e00], R8 ;  /* 0x011e00081a007388 */ /* 0x0001e20000000400 */
[----:B------:R1:W-:Y:S02]  /*14a20*/  STS.U16 [R26+0x13c00], R0 ;  /* 0x013c00001a007388 */ /* 0x0003e40000000400 */
[----:B------:R1:W-:Y:S02]  /*14a30*/  STS.U16 [R26+0x13e00], R15 ;  /* 0x013e000f1a007388 */ /* 0x0003e40000000400 */
[----:B------:R1:W-:Y:S01]  /*14a40*/  STS.U16 [R26+0x15c00], R7 ;  /* 0x015c00071a007388 */ /* 0x0003e20000000400 */
[----:B------:R1:W-:Y:S01]  /*14a50*/  STS.U16 [R26+0x15e00], R6 ;  /* 0x015e00061a007388 */ /* 0x0003e20000000400 */
[----:B------:R1:W-:Y:S03]  /*14a60*/  STS.U16 [R26+0x17c00], R5 ;  /* 0x017c00051a007388 */ /* 0x0003e60000000400 */
[----:B0-----:R-:W3:Y:S01]  /*14a70*/  LDL.LU R8, [R1+0x2170] ;  /* 0x0021700001087983 */ /* 0x001ee20000300800 */
[----:B-1----:R-:W3:Y:S03]  /*14a80*/  LDL R0, [R1+0x3a0] ;  /* 0x0003a00001007983 */ /* 0x002ee60000100800 */
[----:B------:R-:W4:Y:S01]  /*14a90*/  LDL.LU R15, [R1+0xc] ;  /* 0x00000c00010f7983 */ /* 0x000f220000300800 */
[----:B------:R-:W4:Y:S03]  /*14aa0*/  LDL.LU R7, [R1+0x216c] ;  /* 0x00216c0001077983 */ /* 0x000f260000300800 */
[----:B------:R-:W4:Y:S01]  /*14ab0*/  LDL.LU R6, [R1+0x2168] ;  /* 0x0021680001067983 */ /* 0x000f220000300800 */
[----:B------:R-:W4:Y:S03]  /*14ac0*/  LDL.LU R5, [R1+0x2164] ;  /* 0x0021640001057983 */ /* 0x000f260000300800 */
[----:B------:R0:W-:Y:S01]  /*14ad0*/  STS.U16 [R26+0x17e00], R4 ;  /* 0x017e00041a007388 */ /* 0x0001e20000000400 */
[----:B------:R1:W-:Y:S02]  /*14ae0*/  STS.U16 [R26+0x19c00], R3 ;  /* 0x019c00031a007388 */ /* 0x0003e40000000400 */
[----:B------:R1:W-:Y:S02]  /*14af0*/  STS.U16 [R26+0x19e00], R2 ;  /* 0x019e00021a007388 */ /* 0x0003e40000000400 */
[----:B------:R1:W-:Y:S01]  /*14b00*/  STS.U16 [R26+0x1bc00], R14 ;  /* 0x01bc000e1a007388 */ /* 0x0003e20000000400 */
[----:B------:R1:W-:Y:S01]  /*14b10*/  STS.U16 [R26+0x1be00], R16 ;  /* 0x01be00101a007388 */ /* 0x0003e20000000400 */
[----:B------:R1:W-:Y:S03]  /*14b20*/  STS.U16 [R26+0x1dc00], R18 ;  /* 0x01dc00121a007388 */ /* 0x0003e60000000400 */
[----:B0-----:R-:W4:Y:S01]  /*14b30*/  LDL.LU R4, [R1+0x2160] ;  /* 0x0021600001047983 */ /* 0x001f220000300800 */
[----:B-1----:R-:W4:Y:S03]  /*14b40*/  LDL.LU R3, [R1+0x215c] ;  /* 0x00215c0001037983 */ /* 0x002f260000300800 */
[----:B------:R-:W4:Y:S01]  /*14b50*/  LDL.LU R2, [R1+0x2158] ;  /* 0x0021580001027983 */ /* 0x000f220000300800 */
[----:B------:R-:W4:Y:S03]  /*14b60*/  LDL R14, [R1+0xeec] ;  /* 0x000eec00010e7983 */ /* 0x000f260000100800 */
[----:B------:R-:W4:Y:S01]  /*14b70*/  LDL.LU R16, [R1+0x2154] ;  /* 0x0021540001107983 */ /* 0x000f220000300800 */
[----:B------:R-:W4:Y:S03]  /*14b80*/  LDL.LU R18, [R1+0x2150] ;  /* 0x0021500001127983 */ /* 0x000f260000300800 */
[----:B------:R0:W-:Y:S01]  /*14b90*/  STS.U16 [R26+0x1de00], R20 ;  /* 0x01de00141a007388 */ /* 0x0001e20000000400 */
[----:B------:R1:W-:Y:S03]  /*14ba0*/  STS.U16 [R26+0x1fc00], R22 ;  /* 0x01fc00161a007388 */ /* 0x0003e60000000400 */
[----:B0-----:R-:W4:Y:S01]  /*14bb0*/  LDL.LU R20, [R1+0x214c] ;  /* 0x00214c0001147983 */ /* 0x001f220000300800 */
[----:B-1----:R-:W4:Y:S03]  /*14bc0*/  LDL.LU R22, [R1+0x2148] ;  /* 0x0021480001167983 */ /* 0x002f260000300800 */
[----:B--2---:R0:W-:Y:S04]  /*14bd0*/  STS.U16 [R26+0x1fe00], R27 ;  /* 0x01fe001b1a007388 */ /* 0x0041e80000000400 */
[----:B0-----:R-:W2:Y:S01]  /*14be0*/  LDL.LU R26, [R1+0x2144] ;  /* 0x00214400011a7983 */ /* 0x001ea20000300800 */
[----:B------:R-:W2:Y:S03]  /*14bf0*/  LDL.LU R27, [R1+0x2140] ;  /* 0x00214000011b7983 */ /* 0x000ea60000300800 */
[----:B---3--:R0:W-:Y:S01]  /*14c00*/  STS.U16 [R0+0x20000], R28 ;  /* 0x0200001c00007388 */ /* 0x0081e20000000400 */
[----:B------:R1:W-:Y:S03]  /*14c10*/  STS.U16 [R0+0x20800], R29 ;  /* 0x0208001d00007388 */ /* 0x0003e60000000400 */
[----:B0-----:R-:W3:Y:S01]  /*14c20*/  LDL.LU R28, [R1+0x213c] ;  /* 0x00213c00011c7983 */ /* 0x001ee20000300800 */
[----:B-1----:R-:W3:Y:S03]  /*14c30*/  LDL.LU R29, [R1+0x2138] ;  /* 0x00213800011d7983 */ /* 0x002ee60000300800 */
[----:B--2---:R0:W-:Y:S01]  /*14c40*/  STS.U16 [R0+0x21000], R27 ;  /* 0x0210001b00007388 */ /* 0x0041e20000000400 */
[----:B----4-:R1:W-:Y:S02]  /*14c50*/  STS.U16 [R0+0x21800], R18 ;  /* 0x0218001200007388 */ /* 0x0103e40000000400 */
[----:B------:R2:W-:Y:S02]  /*14c60*/  STS.U16 [R0+0x22000], R4 ;  /* 0x0220000400007388 */ /* 0x0005e40000000400 */
[----:B------:R4:W-:Y:S01]  /*14c70*/  STS.U16 [R0+0x22800], R8 ;  /* 0x0228000800007388 */ /* 0x0009e20000000400 */
[----:B0-----:R-:W3:Y:S01]  /*14c80*/  LDL.LU R27, [R1+0x8] ;  /* 0x00000800011b7983 */ /* 0x001ee20000300800 */
[----:B-1----:R-:W3:Y:S02]  /*14c90*/  LDL R18, [R1+0xee8] ;  /* 0x000ee80001127983 */ /* 0x002ee40000100800 */
[----:B--2---:R-:W2:Y:S02]  /*14ca0*/  LDL.LU R4, [R1+0x10] ;  /* 0x0000100001047983 */ /* 0x004ea40000300800 */
[----:B----4-:R-:W4:Y:S01]  /*14cb0*/  LDL.LU R0, [R1+0x2134] ;  /* 0x0021340001007983 */ /* 0x010f220000300800 */
[----:B------:R-:W2:Y:S04]  /*14cc0*/  LDL R8, [R1+0x3a0] ;  /* 0x0003a00001087983 */ /* 0x000ea80000100800 */
[----:B--2---:R-:W-:Y:S01]  /*14cd0*/  STS.U16 [R8+0x23000], R9 ;  /* 0x0230000908007388 */ /* 0x004fe20000000400 */
[----:B------:R-:W-:Y:S02]  /*14ce0*/  STS.U16 [R8+0x23800], R10 ;  /* 0x0238000a08007388 */ /* 0x000fe40000000400 */
[----:B------:R-:W-:Y:S02]  /*14cf0*/  STS.U16 [R14+0x20200], R4 ;  /* 0x020200040e007388 */ /* 0x000fe40000000400 */
[----:B----4-:R0:W-:Y:S02]  /*14d00*/  STS.U16 [R14+0x20a00], R0 ;  /* 0x020a00000e007388 */ /* 0x0101e40000000400 */
[----:B0-----:R-:W2:Y:S04]  /*14d10*/  LDL.LU R0, [R1+0x2130] ;  /* 0x0021300001007983 */ /* 0x001ea80000300800 */
[----:B------:R-:W-:Y:S01]  /*14d20*/  STS.U16 [R14+0x21200], R26 ;  /* 0x0212001a0e007388 */ /* 0x000fe20000000400 */
[----:B------:R-:W-:Y:S02]  /*14d30*/  STS.U16 [R14+0x21a00], R16 ;  /* 0x021a00100e007388 */ /* 0x000fe40000000400 */
[----:B------:R-:W-:Y:S02]  /*14d40*/  STS.U16 [R14+0x22200], R5 ;  /* 0x022200050e007388 */ /* 0x000fe40000000400 */
[----:B------:R-:W-:Y:S01]  /*14d50*/  STS.U16 [R14+0x22a00], R11 ;  /* 0x022a000b0e007388 */ /* 0x000fe20000000400 */
[----:B------:R-:W-:Y:S01]  /*14d60*/  STS.U16 [R14+0x23200], R12 ;  /* 0x0232000c0e007388 */ /* 0x000fe20000000400 */
[----:B------:R0:W-:Y:S03]  /*14d70*/  STS.U16 [R14+0x23a00], R13 ;  /* 0x023a000d0e007388 */ /* 0x0001e60000000400 */
[----:B0-----:R-:W0:Y:S01]  /*14d80*/  S2R R14, SR_TID.X ;  /* 0x00000000000e7919 */ /* 0x001e220000002100 */
[----:B---3--:R-:W-:Y:S02]  /*14d90*/  STS.U16 [R18+0x20400], R15 ;  /* 0x0204000f12007388 */ /* 0x008fe40000000400 */
[----:B------:R-:W-:Y:S02]  /*14da0*/  STS.U16 [R18+0x20c00], R29 ;  /* 0x020c001d12007388 */ /* 0x000fe40000000400 */
[----:B------:R-:W-:Y:S01]  /*14db0*/  STS.U16 [R18+0x21400], R22 ;  /* 0x0214001612007388 */ /* 0x000fe20000000400 */
[----:B------:R-:W-:Y:S01]  /*14dc0*/  STS.U16 [R18+0x21c00], R2 ;  /* 0x021c000212007388 */ /* 0x000fe20000000400 */
[----:B------:R-:W-:Y:S02]  /*14dd0*/  STS.U16 [R18+0x22400], R6 ;  /* 0x0224000612007388 */ /* 0x000fe40000000400 */
[----:B------:R-:W-:Y:S02]  /*14de0*/  STS.U16 [R18+0x22c00], R17 ;  /* 0x022c001112007388 */ /* 0x000fe40000000400 */
[----:B------:R-:W-:Y:S01]  /*14df0*/  STS.U16 [R18+0x23400], R19 ;  /* 0x0234001312007388 */ /* 0x000fe20000000400 */
[----:B------:R-:W-:Y:S01]  /*14e00*/  STS.U16 [R18+0x23c00], R21 ;  /* 0x023c001512007388 */ /* 0x000fe20000000400 */
[----:B0-----:R-:W-:-:S04]  /*14e10*/  SHF.R.S32.HI R4, RZ, 0x7, R14 ;  /* 0x00000007ff047819 */ /* 0x001fc8000001140e */
[----:B------:R-:W-:Y:S01]  /*14e20*/  SGXT R4, R4, 0x1 ;  /* 0x000000010404781a */ /* 0x000fe20000000200 */
[----:B--2---:R-:W-:-:S05]  /*14e30*/  IMAD.SHL.U32 R0, R0, 0x2, RZ ;  /* 0x0000000200007824 */ /* 0x004fca00078e00ff */
[----:B------:R-:W-:-:S04]  /*14e40*/  LOP3.LUT R0, R0, 0x110, R4, 0x78, !PT ;  /* 0x0000011000007812 */ /* 0x000fc800078e7804 */
[----:B------:R-:W-:-:S05]  /*14e50*/  LOP3.LUT R0, R0, 0x60, RZ, 0x3c, !PT ;  /* 0x0000006000007812 */ /* 0x000fca00078e3cff */
[----:B------:R-:W-:Y:S01]  /*14e60*/  STS.U16 [R0+0x20600], R27 ;  /* 0x0206001b00007388 */ /* 0x000fe20000000400 */
[----:B------:R-:W-:Y:S02]  /*14e70*/  STS.U16 [R0+0x20e00], R28 ;  /* 0x020e001c00007388 */ /* 0x000fe40000000400 */
[----:B------:R-:W-:Y:S02]  /*14e80*/  STS.U16 [R0+0x21600], R20 ;  /* 0x0216001400007388 */ /* 0x000fe40000000400 */
[----:B------:R0:W-:Y:S02]  /*14e90*/  STS.U16 [R0+0x21e00], R3 ;  /* 0x021e000300007388 */ /* 0x0001e40000000400 */
[----:B0-----:R-:W2:Y:S04]  /*14ea0*/  LDL R3, [R1+0x384] ;  /* 0x0003840001037983 */ /* 0x001ea80000100800 */
[----:B------:R-:W0:Y:S04]  /*14eb0*/  S2R R15, SR_TID.X ;  /* 0x00000000000f7919 */ /* 0x000e280000002100 */
[----:B------:R-:W-:Y:S01]  /*14ec0*/  STS.U16 [R0+0x22600], R7 ;  /* 0x0226000700007388 */ /* 0x000fe20000000400 */
[----:B------:R-:W-:Y:S02]  /*14ed0*/  STS.U16 [R0+0x22e00], R23 ;  /* 0x022e001700007388 */ /* 0x000fe40000000400 */
[----:B------:R-:W-:Y:S02]  /*14ee0*/  STS.U16 [R0+0x23600], R24 ;  /* 0x0236001800007388 */ /* 0x000fe40000000400 */
[----:B------:R-:W-:Y:S01]  /*14ef0*/  STS.U16 [R0+0x23e00], R25 ;  /* 0x023e001900007388 */ /* 0x000fe20000000400 */
[----:B------:R-:W-:Y:S01]  /*14f00*/  BAR.SYNC.DEFER_BLOCKING 0x0 ;  /* 0x0000000000007b1d */ /* 0x000fe20000010000 */
[----:B------:R-:W-:Y:S01]  /*14f10*/  IMAD.SHL.U32 R14, R14, 0x2, RZ ;  /* 0x000000020e0e7824 */ /* 0x000fe200078e00ff */
[----:B0-----:R-:W-:-:S05]  /*14f20*/  LOP3.LUT R15, R15, 0x7, RZ, 0xc0, !PT ;  /* 0x000000070f0f7812 */ /* 0x001fca00078ec0ff */
[----:B------:R-:W-:-:S05]  /*14f30*/  IMAD R15, R15, 0x110, RZ ;  /* 0x000001100f0f7824 */ /* 0x000fca00078e02ff */
[----:B------:R-:W-:-:S05]  /*14f40*/  LOP3.LUT R16, R15, 0x30, R14, 0x78, !PT ;  /* 0x000000300f107812 */ /* 0x000fca00078e780e */
[----:B------:R-:W0:Y:S04]  /*14f50*/  LDSM.16.M88.4 R4, [R16+0x20800] ;  /* 0x020800001004783b */ /* 0x000e280000000200 */
[----:B------:R-:W-:Y:S04]  /*14f60*/  LDSM.16.M88.4 R20, [R16+0x20000] ;  /* 0x020000001014783b */ /* 0x000fe80000000200 */
[----:B------:R-:W-:Y:S01]  /*14f70*/  LDSM.16.M88.4 R12, [R16+0x22000] ;  /* 0x02200000100c783b */ /* 0x000fe20000000200 */
[----:B0-----:R-:W-:Y:S02]  /*14f80*/  IMAD.MOV.U32 R2, RZ, RZ, R6 ;  /* 0x000000ffff027224 */ /* 0x001fe400078e0006 */
[----:B------:R-:W-:Y:S01]  /*14f90*/  IMAD.MOV.U32 R0, RZ, RZ, R7 ;  /* 0x000000ffff007224 */ /* 0x000fe200078e0007 */
[----:B--2---:R-:W0:Y:S04]  /*14fa0*/  LDSM.16.MT88.4 R8, [R3] ;  /* 0x000000000308783b */ /* 0x004e280000004200 */
[----:B0-----:R-:W-:Y:S01]  /*14fb0*/  STL.64 [R1+0x2128], R10 ;  /* 0x0021280a01007387 */ /* 0x001fe20000100a00 */
[----:B------:R-:W-:Y:S02]  /*14fc0*/  STL.64 [R1+0x2120], R8 ;  /* 0x0021200801007387 */ /* 0x000fe40000100a00 */
[----:B------:R-:W-:Y:S02]  /*14fd0*/  STL.64 [R1+0x90], R4 ;  /* 0x0000900401007387 */ /* 0x000fe40000100a00 */
[----:B------:R-:W-:Y:S02]  /*14fe0*/  STL.64 [R1+0x98], R6 ;  /* 0x0000980601007387 */ /* 0x000fe40000100a00 */
[----:B------:R-:W0:Y:S04]  /*14ff0*/  LDSM.16.M88.4 R4, [R16+0x21000] ;  /* 0x021000001004783b */ /* 0x000e280000000200 */
[----:B------:R-:W1:Y:S04]  /*15000*/  LDSM.16.M88.4 R8, [R16+0x22800] ;  /* 0x022800001008783b */ /* 0x000e680000000200 */
[----:B------:R-:W2:Y:S01]  /*15010*/  LDL.LU.64 R24, [R1+0x2d0] ;  /* 0x0002d00001187983 */ /* 0x000ea20000300a00 */
[----:B------:R-:W2:Y:S02]  /*15020*/  LDL.LU.64 R26, [R1+0x2d8] ;  /* 0x0002d800011a7983 */ /* 0x000ea40000300a00 */
[----:B------:R-:W-:Y:S02]  /*15030*/  STL.64 [R1+0xa0], R20 ;  /* 0x0000a01401007387 */ /* 0x000fe40000100a00 */
[----:B------:R-:W-:Y:S01]  /*15040*/  STL.64 [R1+0xa8], R22 ;  /* 0x0000a81601007387 */ /* 0x000fe20000100a00 */
[----:B------:R-:W-:Y:S01]  /*15050*/  STL [R1+0x1f50], R0 ;  /* 0x001f500001007387 */ /* 0x000fe20000100800 */
[----:B------:R0:W-:Y:S02]  /*15060*/  STL [R1+0x1f4c], R2 ;  /* 0x001f4c0201007387 */ /* 0x0001e40000100800 */
[----:B0-----:R-:W-:Y:S01]  /*15070*/  IMAD.MOV.U32 R2, RZ, RZ, R6 ;  /* 0x000000ffff027224 */ /* 0x001fe200078e0006 */
[----:B------:R-:W-:Y:S01]  /*15080*/  STL.64 [R1+0x80], R4 ;  /* 0x0000800401007387 */ /* 0x000fe20000100a00 */
[----:B------:R-:W-:Y:S03]  /*15090*/  STL.64 [R1+0x88], R6 ;  /* 0x0000880601007387 */ /* 0x000fe60000100a00 */
[----:B------:R-:W-:Y:S01]  /*150a0*/  STL [R1+0x20c8], R2 ;  /* 0x0020c80201007387 */ /* 0x000fe20000100800 */
[----:B-1----:R-:W-:Y:S02]  /*150b0*/  STL.64 [R1+0x50], R8 ;  /* 0x0000500801007387 */ /* 0x002fe40000100a00 */
[----:B------:R0:W-:Y:S02]  /*150c0*/  STL.64 [R1+0x58], R10 ;  /* 0x0000580a01007387 */ /* 0x0001e40000100a00 */
[----:B0-----:R-:W2:Y:S01]  /*150d0*/  LDL.LU.64 R10, [R1+0x2128] ;  /* 0x00212800010a7983 */ /* 0x001ea20000300a00 */
[----:B------:R-:W2:Y:S02]  /*150e0*/  LDL.LU.64 R8, [R1+0x2120] ;  /* 0x0021200001087983 */ /* 0x000ea40000300a00 */
[----:B------:R-:W-:-:S02]  /*150f0*/  IMAD.MOV.U32 R18, RZ, RZ, R4 ;  /* 0x000000ffff127224 */ /* 0x000fc400078e0004 */
[----:B------:R-:W-:Y:S02]  /*15100*/  IMAD.MOV.U32 R17, RZ, RZ, R5 ;  /* 0x000000ffff117224 */ /* 0x000fe400078e0005 */
[----:B------:R-:W-:Y:S02]  /*15110*/  IMAD.MOV.U32 R0, RZ, RZ, R7 ;  /* 0x000000ffff007224 */ /* 0x000fe400078e0007 */
[----:B------:R-:W0:Y:S04]  /*15120*/  LDSM.16.M88.4 R4, [R16+0x21800] ;  /* 0x021800001004783b */ /* 0x000e280000000200 */
[----:B0-----:R-:W-:Y:S01]  /*15130*/  STL.64 [R1+0x70], R4 ;  /* 0x0000700401007387 */ /* 0x001fe20000100a00 */
[----:B------:R-:W-:Y:S02]  /*15140*/  STL.64 [R1+0x78], R6 ;  /* 0x0000780601007387 */ /* 0x000fe40000100a00 */
[----:B------:R0:W-:Y:S02]  /*15150*/  STL.64 [R1+0x20f0], R4 ;  /* 0x0020f00401007387 */ /* 0x0001e40000100a00 */
[----:B0-----:R-:W-:-:S02]  /*15160*/  IMAD.MOV.U32 R4, RZ, RZ, R18 ;  /* 0x000000ffff047224 */ /* 0x001fc400078e0012 */
[----:B------:R-:W-:-:S05]  /*15170*/  IMAD.MOV.U32 R5, RZ, RZ, R17 ;  /* 0x000000ffff057224 */ /* 0x000fca00078e0011 */
[----:B------:R0:W-:Y:S04]  /*15180*/  STL.64 [R1+0x2108], R4 ;  /* 0x0021080401007387 */ /* 0x0001e80000100a00 */
[----:B0-----:R-:W3:Y:S01]  /*15190*/  LDL.64 R4, [R1+0x90] ;  /* 0x0000900001047983 */ /* 0x001ee20000100a00 */
[----:B--2---:R-:W-:Y:S11]  /*151a0*/  HMMA.16816.F32.BF16 R24, R8, R20, R24 ;  /* 0x000000140818723c */ /* 0x004ff60000041818 */
[----:B------:R-:W-:Y:S11]  /*151b0*/  @!UPT UIADD3 URZ, URZ, URZ, URZ ;  /* 0x0000003f3f3ff290 */ /* 0x000ff6000fffe03f */
[----:B------:R-:W-:Y:S01]  /*151c0*/  @!UPT UIADD3 URZ, URZ, URZ, URZ ;  /* 0x0000003f3f3ff290 */ /* 0x000fe2000fffe03f */
[----:B------:R0:W-:Y:S01]  /*151d0*/  STL.64 [R1+0x130], R24 ;  /* 0x0001301801007387 */ /* 0x0001e20000100a00 */
[----:B------:R1:W-:Y:S03]  /*151e0*/  STL.64 [R1+0x138], R26 ;  /* 0x0001381a01007387 */ /* 0x0003e60000100a00 */
[----:B0-----:R-:W2:Y:S01]  /*151f0*/  LDL.LU.64 R24, [R1+0x240] ;  /* 0x0002400001187983 */ /* 0x001ea20000300a00 */
[----:B-1----:R-:W4:Y:S03]  /*15200*/  LDL.LU.64 R26, [R1+0x248] ;  /* 0x00024800011a7983 */ /* 0x002f260000300a00 */
[----:B----4-:R-:W-:Y:S01]  /*15210*/  STL.64 [R1+0x20e8], R26 ;  /* 0x0020e81a01007387 */ /* 0x010fe20000100a00 */
[----:B--2---:R0:W-:Y:S03]  /*15220*/  STL.64 [R1+0x20e0], R24 ;  /* 0x0020e01801007387 */ /* 0x0041e60000100a00 */
[----:B0-----:R-:W2:Y:S01]  /*15230*/  LDL.LU.64 R24, [R1+0x2f0] ;  /* 0x0002f00001187983 */ /* 0x001ea20000300a00 */
[----:B------:R-:W4:Y:S03]  /*15240*/  LDL.LU.64 R26, [R1+0x2f8] ;  /* 0x0002f800011a7983 */ /* 0x000f260000300a00 */
[----:B----4-:R-:W-:Y:S01]  /*15250*/  STL.64 [R1+0x2100], R26 ;  /* 0x0021001a01007387 */ /* 0x010fe20000100a00 */
[----:B--2---:R0:W-:Y:S03]  /*15260*/  STL.64 [R1+0x20f8], R24 ;  /* 0x0020f81801007387 */ /* 0x0041e60000100a00 */
[----:B0-----:R-:W2:Y:S01]  /*15270*/  LDL.LU.64 R24, [R1+0x300] ;  /* 0x0003000001187983 */ /* 0x001ea20000300a00 */
[----:B------:R-:W4:Y:S03]  /*15280*/  LDL.LU.64 R26, [R1+0x308] ;  /* 0x00030800011a7983 */ /* 0x000f260000300a00 */
[----:B----4-:R-:W-:Y:S01]  /*15290*/  STL.64 [R1+0x2118], R26 ;  /* 0x0021181a01007387 */ /* 0x010fe20000100a00 */
[----:B--2---:R0:W-:Y:S03]  /*152a0*/  STL.64 [R1+0x2110], R24 ;  /* 0x0021101801007387 */ /* 0x0041e60000100a00 */
[----:B0-----:R-:W2:Y:S01]  /*152b0*/  LDL.LU.64 R24, [R1+0x2c0] ;  /* 0x0002c00001187983 */ /* 0x001ea20000300a00 */
[----:B------:R-:W2:Y:S02]  /*152c0*/  LDL.LU.64 R26, [R1+0x2c8] ;  /* 0x0002c800011a7983 */ /* 0x000ea40000300a00 */
[----:B------:R-:W-:-:S02]  /*152d0*/  IMAD.MOV.U32 R29, RZ, RZ, R7 ;  /* 0x000000ffff1d7224 */ /* 0x000fc400078e0007 */
[----:B---3--:R-:W-:Y:S02]  /*152e0*/  IMAD.MOV.U32 R19, RZ, RZ, R4 ;  /* 0x000000ffff137224 */ /* 0x008fe400078e0004 */
[----:B------:R-:W-:Y:S01]  /*152f0*/  IMAD.MOV.U32 R18, RZ, RZ, R5 ;  /* 0x000000ffff127224 */ /* 0x000fe200078e0005 */
[----:B------:R-:W-:Y:S01]  /*15300*/  STL.64 [R1+0x60], R12 ;  /* 0x0000600c01007387 */ /* 0x000fe20000100a00 */
[----:B------:R-:W-:Y:S02]  /*15310*/  STL.64 [R1+0x68], R14 ;  /* 0x0000680e01007387 */ /* 0x000fe40000100a00 */
[----:B------:R-:W-:Y:S02]  /*15320*/  IMAD.MOV.U32 R2, RZ, RZ, R20 ;  /* 0x000000ffff027224 */ /* 0x000fe400078e0014 */
[----:B------:R-:W-:Y:S02]  /*15330*/  IMAD.MOV.U32 R28, RZ, RZ, R21 ;  /* 0x000000ffff1c7224 */ /* 0x000fe400078e0015 */
[----:B------:R-:W-:Y:S01]  /*15340*/  LDSM.16.M88.4 R20, [R16+0x23000] ;  /* 0x023000001014783b */ /* 0x000fe20000000200 */
[----:B--2---:R-:W-:Y:S03]  /*15350*/  HMMA.16816.F32.BF16 R24, R8, R4, R24 ;  /* 0x000000040818723c */ /* 0x004fe60000041818 */
[----:B------:R-:W0:Y:S11]  /*15360*/  LDSM.16.M88.4 R4, [R16+0x23800] ;  /* 0x023800001004783b */ /* 0x000e360000000200 */
[----:B------:R-:W-:Y:S09]  /*15370*/  @!UPT UIADD3 URZ, URZ, URZ, URZ ;  /* 0x0000003f3f3ff290 */ /* 0x000ff2000fffe03f */
[----:B------:R-:W-:Y:S01]  /*15380*/  STL.64 [R1+0x120], R24 ;  /* 0x0001201801007387 */ /* 0x000fe20000100a00 */
[----:B------:R1:W-:Y:S03]  /*15390*/  STL.64 [R1+0x128], R26 ;  /* 0x0001281a01007387 */ /* 0x0003e60000100a00 */
[----:B-1----:R-:W2:Y:S01]  /*153a0*/  LDL.LU.64 R26, [R1+0x2118] ;  /* 0x00211800011a7983 */ /* 0x002ea20000300a00 */
[----:B------:R-:W2:Y:S03]  /*153b0*/  LDL.LU.64 R24, [R1+0x2110] ;  /* 0x0021100001187983 */ /* 0x000ea60000300a00 */
[----:B0-----:R0:W-:Y:S01]  /*153c0*/  STL.64 [R1+0x30], R4 ;  /* 0x0000300401007387 */ /* 0x0011e20000100a00 */
[----:B------:R-:W-:Y:S02]  /*153d0*/  IMAD.MOV.U32 R17, RZ, RZ, R4 ;  /* 0x000000ffff117224 */ /* 0x000fe400078e0004 */
[----:B------:R-:W-:Y:S02]  /*153e0*/  STL.64 [R1+0x38], R6 ;  /* 0x0000380601007387 */ /* 0x000fe40000100a00 */
[----:B------:R-:W-:-:S02]  /*153f0*/  IMAD.MOV.U32 R16, RZ, RZ, R5 ;  /* 0x000000ffff107224 */ /* 0x000fc400078e0005 */
[----:B0-----:R-:W2:Y:S01]  /*15400*/  LDL.LU.64 R4, [R1+0x2108] ;  /* 0x0021080001047983 */ /* 0x001ea20000300a00 */
[----:B------:R-:W-:Y:S02]  /*15410*/  STL.64 [R1+0x20d8], R18 ;  /* 0x0020d81201007387 */ /* 0x000fe40000100a00 */
[----:B------:R0:W-:Y:S02]  /*15420*/  STL.64 [R1+0x20d0], R16 ;  /* 0x0020d01001007387 */ /* 0x0001e40000100a00 */
[----:B0-----:R-:W3:Y:S01]  /*15430*/  LDL.64 R16, [R1+0x50] ;  /* 0x0000500001107983 */ /* 0x001ee20000100a00 */
[C---:B--2---:R-:W-:Y:S03]  /*15440*/  HMMA.16816.F32.BF16 R4, R8.reuse, R4, R24 ;  /* 0x000000040804723c */ /* 0x044fe60000041818 */
[----:B------:R-:W2:Y:S01]  /*15450*/  LDL.LU.64 R26, [R1+0x2100] ;  /* 0x00210000011a7983 */ /* 0x000ea20000300a00 */
[----:B------:R-:W2:Y:S11]  /*15460*/  LDL.LU.64 R24, [R1+0x20f8] ;  /* 0x0020f80001187983 */ /* 0x000eb60000300a00 */
[----:B------:R-:W-:Y:S08]  /*15470*/  @!UPT UIADD3 URZ, URZ, URZ, URZ ;  /* 0x0000003f3f3ff290 */ /* 0x000ff0000fffe03f */
[----:B------:R0:W-:Y:S01]  /*15480*/  STL.64 [R1+0x110], R4 ;  /* 0x0001100401007387 */ /* 0x0001e20000100a00 */
[----:B------:R2:W-:Y:S03]  /*15490*/  STL.64 [R1+0x118], R6 ;  /* 0x0001180601007387 */ /* 0x0005e60000100a00 */
[----:B0-----:R-:W2:Y:S01]  /*154a0*/  LDL.LU.64 R4, [R1+0x20f0] ;  /* 0x0020f00001047983 */ /* 0x001ea20000300a00 */
[----:B------:R-:W-:Y:S02]  /*154b0*/  STL.64 [R1+0x40], R20 ;  /* 0x0000401401007387 */ /* 0x000fe40000100a00 */
[----:B------:R-:W-:Y:S01]  /*154c0*/  STL.64 [R1+0x48], R22 ;  /* 0x0000481601007387 */ /* 0x000fe20000100a00 */
[C---:B--2---:R-:W-:Y:S01]  /*154d0*/  HMMA.16816.F32.BF16 R4, R8.reuse, R4, R24 ;  /* 0x000000040804723c */ /* 0x044fe20000041818 */
[----:B------:R-:W2:Y:S01]  /*154e0*/  LDL.LU.64 R26, [R1+0x20e8] ;  /* 0x0020e800011a7983 */ /* 0x000ea20000300a00 */
[----:B------:R-:W2:Y:S11]  /*154f0*/  LDL.LU.64 R24, [R1+0x20e0] ;  /* 0x0020e00001187983 */ /* 0x000eb60000300a00 */
[----:B------:R-:W-:Y:S10]  /*15500*/  @!UPT UIADD3 URZ, URZ, URZ, URZ ;  /* 0x0000003f3f3ff290 */ /* 0x000ff4000fffe03f */
[----:B------:R-:W-:Y:S01]  /*15510*/  STL.64 [R1+0x100], R4 ;  /* 0x0001000401007387 */ /* 0x000fe20000100a00 */
[----:B------:R-:W-:Y:S02]  /*15520*/  STL.64 [R1+0x108], R6 ;  /* 0x0001080601007387 */ /* 0x000fe40000100a00 */
[----:B------:R-:W-:Y:S01]  /*15530*/  LDSM.16.MT88.4 R4, [R3+0x100] ;  /* 0x000100000304783b */ /* 0x000fe20000004200 */
[C---:B--2---:R-:W-:Y:S11]  /*15540*/  HMMA.16816.F32.BF16 R24, R8.reuse, R12, R24 ;  /* 0x0000000c0818723c */ /* 0x044ff60000041818 */
[----:B------:R-:W-:Y:S11]  /*15550*/  @!UPT UIADD3 URZ, URZ, URZ, URZ ;  /* 0x0000003f3f3ff290 */ /* 0x000ff6000fffe03f */
[----:B------:R-:W-:Y:S01]  /*15560*/  @!UPT UIADD3 URZ, URZ, URZ, URZ ;  /* 0x0000003f3f3ff290 */ /* 0x000fe2000fffe03f */
[----:B------:R0:W-:Y:S02]  /*15570*/  STL.64 [R1+0xf0], R24 ;  /* 0x0000f01801007387 */ /* 0x0001e40000100a00 */
[----:B0-----:R-:W-:Y:S02]  /*15580*/  IMAD.MOV.U32 R25, RZ, RZ, R12 ;  /* 0x000000ffff197224 */ /* 0x001fe400078e000c */
[----:B------:R-:W-:Y:S02]  /*15590*/  IMAD.MOV.U32 R24, RZ, RZ, R13 ;  /* 0x000000ffff187224 */ /* 0x000fe400078e000d */
[----:B------:R-:W0:Y:S04]  /*155a0*/  LDSM.16.MT88.4 R12, [R3+0x200] ;  /* 0x00020000030c783b */ /* 0x000e280000004200 */
[----:B------:R-:W-:Y:S04]  /*155b0*/  STL.64 [R1+0xf8], R26 ;  /* 0x0000f81a01007387 */ /* 0x000fe80000100a00 */
[----:B0-----:R-:W-:Y:S01]  /*155c0*/  STL.64 [R1+0x2058], R14 ;  /* 0x0020580e01007387 */ /* 0x001fe20000100a00 */
[----:B------:R0:W-:Y:S03]  /*155d0*/  STL.64 [R1+0x2050], R12 ;  /* 0x0020500c01007387 */ /* 0x0001e60000100a00 */
[----:B0-----:R-:W3:Y:S01]  /*155e0*/  LDL.LU.64 R12, [R1+0x230] ;  /* 0x00023000010c7983 */ /* 0x001ee20000300a00 */
[----:B------:R-:W3:Y:S02]  /*155f0*/  LDL.LU.64 R14, [R1+0x238] ;  /* 0x00023800010e7983 */ /* 0x000ee40000300a00 */
[----:B---3--:R-:W-:Y:S11]  /*15600*/  HMMA.16816.F32.BF16 R12, R8, R16, R12 ;  /* 0x00000010080c723c */ /* 0x008ff6000004180c */
[----:B------:R-:W-:Y:S11]  /*15610*/  @!UPT UIADD3 URZ, URZ, URZ, URZ ;  /* 0x0000003f3f3ff290 */ /* 0x000ff6000fffe03f */
[----:B------:R-:W-:Y:S01]  /*15620*/  @!UPT UIADD3 URZ, URZ, URZ, URZ ;  /* 0x0000003f3f3ff290 */ /* 0x000fe2000fffe03f */
[----:B------:R-:W-:Y:S01]  /*15630*/  STL.64 [R1+0xe0], R12 ;  /* 0x0000e00c01007387 */ /* 0x000fe20000100a00 */
[----:B------:R0:W-:Y:S02]  /*15640*/  STL.64 [R1+0xe8], R14 ;  /* 0x0000e80e01007387 */ /* 0x0001e40000100a00 */
[----:B------:R-:W2:Y:S02]  /*15650*/  LDL.LU.64 R18, [R1+0x20d8] ;  /* 0x0020d80001127983 */ /* 0x000ea40000300a00 */
[----:B0-----:R-:W-:Y:S02]  /*15660*/  IMAD.MOV.U32 R15, RZ, RZ, R16 ;  /* 0x000000ffff0f7224 */ /* 0x001fe400078e0010 */
[----:B------:R-:W-:Y:S02]  /*15670*/  IMAD.MOV.U32 R14, RZ, RZ, R17 ;  /* 0x000000ffff0e7224 */ /* 0x000fe400078e0011 */
[----:B------:R-:W3:Y:S01]  /*15680*/  LDL.LU.64 R16, [R1+0x20d0] ;  /* 0x0020d00001107983 */ /* 0x000ee20000300a00 */
[----:B------:R-:W4:Y:S03]  /*15690*/  LDL.64 R12, [R1+0x70] ;  /* 0x00007000010c7983 */ /* 0x000f260000100a00 */
[----:B----4-:R0:W-:Y:S04]  /*156a0*/  STL.64 [R1+0x20a0], R12 ;  /* 0x0020a00c01007387 */ /* 0x0101e80000100a00 */
[----:B0-----:R-:W4:Y:S04]  /*156b0*/  LDL.LU.64 R12, [R1+0x80] ;  /* 0x00008000010c7983 */ /* 0x001f280000300a00 */
[----:B----4-:R2:W-:Y:S01]  /*156c0*/  STL.64 [R1+0x20a8], R12 ;  /* 0x0020a80c01007387 */ /* 0x0105e20000100a00 */
[----:B------:R-:W-:Y:S02]  /*156d0*/  STL.64 [R1+0x20c0], R14 ;  /* 0x0020c00e01007387 */ /* 0x000fe40000100a00 */
[----:B--2---:R-:W-:-:S02]  /*156e0*/  IMAD.MOV.U32 R12, RZ, RZ, R19 ;  /* 0x000000ffff0c7224 */ /* 0x004fc400078e0013 */
[----:B------:R-:W-:-:S05]  /*156f0*/  IMAD.MOV.U32 R13, RZ, RZ, R18 ;  /* 0x000000ffff0d7224 */ /* 0x000fca00078e0012 */
[----:B------:R3:W-:Y:S02]  /*15700*/  STL.64 [R1+0x20b8], R12 ;  /* 0x0020b80c01007387 */ /* 0x0007e40000100a00 */
[----:B---3--:R-:W-:Y:S02]  /*15710*/  IMAD.MOV.U32 R12, RZ, RZ, R17 ;  /* 0x000000ffff0c7224 */ /* 0x008fe400078e0011 */
[----:B------:R-:W-:Y:S02]  /*15720*/  IMAD.MOV.U32 R13, RZ, RZ, R16 ;  /* 0x000000ffff0d7224 */ /* 0x000fe400078e0010 */
[----:B------:R-:W0:Y:S04]  /*15730*/  LDSM.16.MT88.4 R16, [R3+0x300] ;  /* 0x000300000310783b */ /* 0x000e280000004200 */
[----:B0-----:R-:W-:Y:S01]  /*15740*/  STL [R1+0x1fec], R19 ;  /* 0x001fec1301007387 */ /* 0x001fe20000100800 */
[----:B------:R-:W-:Y:S02]  /*15750*/  STL [R1+0x2048], R18 ;  /* 0x0020481201007387 */ /* 0x000fe40000100800 */
[----:B------:R0:W-:Y:S02]  /*15760*/  STL.64 [R1+0x2040], R16 ;  /* 0x0020401001007387 */ /* 0x0001e40000100a00 */
[----:B0-----:R-:W2:Y:S01]  /*15770*/  LDL.LU.64 R16, [R1+0x200] ;  /* 0x0002000001107983 */ /* 0x001ea20000300a00 */
[----:B------:R-:W2:Y:S02]  /*15780*/  LDL.LU.64 R18, [R1+0x208] ;  /* 0x0002080001127983 */ /* 0x000ea40000300a00 */
[----:B--2---:R-:W-:Y:S11]  /*15790*/  HMMA.16816.F32.BF16 R16, R8, R20, R16 ;  /* 0x000000140810723c */ /* 0x004ff60000041810 */
[----:B------:R-:W-:Y:S11]  /*157a0*/  @!UPT UIADD3 URZ, URZ, URZ, URZ ;  /* 0x0000003f3f3ff290 */ /* 0x000ff6000fffe03f */
[----:B------:R-:W-:Y:S01]  /*157b0*/  @!UPT UIADD3 URZ, URZ, URZ, URZ ;  /* 0x0000003f3f3ff290 */ /* 0x000fe2000fffe03f */
[----:B------:R-:W-:Y:S01]  /*157c0*/  STL.64 [R1+0xd0], R16 ;  /* 0x0000d01001007387 */ /* 0x000fe20000100a00 */
[----:B------:R0:W-:Y:S02]  /*157d0*/  STL.64 [R1+0xd8], R18 ;  /* 0x0000d81201007387 */ /* 0x0001e40000100a00 */
[----:B0-----:R-:W-:Y:S02]  /*157e0*/  IMAD.MOV.U32 R19, RZ, RZ, R20 ;  /* 0x000000ffff137224 */ /* 0x001fe400078e0014 */
[----:B------:R-:W-:Y:S02]  /*157f0*/  IMAD.MOV.U32 R18, RZ, RZ, R21 ;  /* 0x000000ffff127224 */ /* 0x000fe400078e0015 */
[----:B------:R-:W0:Y:S04]  /*15800*/  LDSM.16.MT88.4 R20, [R3+0x4000] ;  /* 0x004000000314783b */ /* 0x000e280000004200 */
[----:B0-----:R-:W-:Y:S01]  /*15810*/  STL [R1+0x1f58], R21 ;  /* 0x001f581501007387 */ /* 0x001fe20000100800 */
[----:B------:R-:W-:Y:S02]  /*15820*/  STL [R1+0x1f54], R22 ;  /* 0x001f541601007387 */ /* 0x000fe40000100800 */
[----:B------:R-:W-:Y:S02]  /*15830*/  STL [R1+0x1f48], R23 ;  /* 0x001f481701007387 */ /* 0x000fe40000100800 */
[----:B------:R0:W-:Y:S02]  /*15840*/  STL [R1+0x20b0], R20 ;  /* 0x0020b01401007387 */ /* 0x0001e40000100800 */
[----:B0-----:R-:W2:Y:S01]  /*15850*/  LDL.LU.64 R20, [R1+0x1f0] ;  /* 0x0001f00001147983 */ /* 0x001ea20000300a00 */
[----:B------:R-:W2:Y:S02]  /*15860*/  LDL.LU.64 R22, [R1+0x1f8] ;  /* 0x0001f80001167983 */ /* 0x000ea40000300a00 */
[----:B------:R-:W-:-:S02]  /*15870*/  IMAD.MOV.U32 R16, RZ, RZ, R25 ;  /* 0x000000ffff107224 */ /* 0x000fc400078e0019 */
[----:B------:R-:W-:Y:S01]  /*15880*/  IMAD.MOV.U32 R17, RZ, RZ, R24 ;  /* 0x000000ffff117224 */ /* 0x000fe200078e0018 */
[----:B--2---:R-:W-:Y:S01]  /*15890*/  HMMA.16816.F32.BF16 R8, R8, R12, R20 ;  /* 0x0000000c0808723c */ /* 0x004fe20000041814 */
[----:B------:R-:W2:Y:S01]  /*158a0*/  LDL.LU.64 R12, [R1+0x340] ;  /* 0x00034000010c7983 */ /* 0x000ea20000300a00 */
[----:B------:R-:W2:Y:S11]  /*158b0*/  LDL.LU.64 R14, [R1+0x348] ;  /* 0x00034800010e7983 */ /* 0x000eb60000300a00 */
[----:B------:R-:W-:Y:S10]  /*158c0*/  @!UPT UIADD3 URZ, URZ, URZ, URZ ;  /* 0x0000003f3f3ff290 */ /* 0x000ff4000fffe03f */
[----:B------:R-:W-:Y:S01]  /*158d0*/  STL.64 [R1+0xb0], R8 ;  /* 0x0000b00801007387 */ /* 0x000fe20000100a00 */
[----:B------:R-:W-:Y:S02]  /*158e0*/  STL.64 [R1+0xb8], R10 ;  /* 0x0000b80a01007387 */ /* 0x000fe40000100a00 */
[----:B------:R-:W0:Y:S04]  /*158f0*/  LDSM.16.MT88.4 R8, [R3+0x4100] ;  /* 0x004100000308783b */ /* 0x000e280000004200 */
[----:B------:R-:W3:Y:S01]  /*15900*/  LDL.LU.64 R20, [R1+0x330] ;  /* 0x0003300001147983 */ /* 0x000ee20000300a00 */
[----:B------:R-:W3:Y:S01]  /*15910*/  LDL.LU.64 R22, [R1+0x338] ;  /* 0x0003380001167983 */ /* 0x000ee20000300a00 */
[----:B------:R-:W4:Y:S02]  /*15920*/  LDL.LU.64 R24, [R1+0x310] ;  /* 0x0003100001187983 */ /* 0x000f240000300a00 */
[----:B------:R-:W4:Y:S02]  /*15930*/  LDL.LU.64 R26, [R1+0x318] ;  /* 0x00031800011a7983 */ /* 0x000f240000300a00 */
[----:B------:R-:W-:Y:S01]  /*15940*/  STL [R1+0x1f30], R3 ;  /* 0x001f300301007387 */ /* 0x000fe20000100800 */
[----:B0-----:R-:W-:Y:S01]  /*15950*/  STL.64 [R1+0x1ee0], R10 ;  /* 0x001ee00a01007387 */ /* 0x001fe20000100a00 */
[----:B------:R0:W-:Y:S03]  /*15960*/  STL.64 [R1+0x1ed8], R8 ;  /* 0x001ed80801007387 */ /* 0x0001e60000100a00 */
[----:B0-----:R-:W2:Y:S01]  /*15970*/  LDL.LU.64 R8, [R1+0x30] ;  /* 0x0000300001087983 */ /* 0x001ea20000300a00 */
[----:B------:R-:W2:Y:S03]  /*15980*/  LDL.64 R10, [R1+0x38] ;  /* 0x00003800010a7983 */ /* 0x000ea60000100a00 */
[----:B--2---:R-:W-:Y:S01]  /*15990*/  STL.64 [R1+0x2068], R10 ;  /* 0x0020680a01007387 */ /* 0x004fe20000100a00 */
[----:B------:R0:W-:Y:S02]  /*159a0*/  STL.64 [R1+0x2060], R8 ;  /* 0x0020600801007387 */ /* 0x0001e40000100a00 */
[----:B0-----:R-:W-:-:S02]  /*159b0*/  IMAD.MOV.U32 R8, RZ, RZ, R19 ;  /* 0x000000ffff087224 */ /* 0x001fc400078e0013 */
[----:B------:R-:W-:-:S05]  /*159c0*/  IMAD.MOV.U32 R9, RZ, RZ, R18 ;  /* 0x000000ffff097224 */ /* 0x000fca00078e0012 */
[----:B------:R0:W-:Y:S02]  /*159d0*/  STL.64 [R1+0x2080], R8 ;  /* 0x0020800801007387 */ /* 0x0001e40000100a00 */
[----:B0-----:R-:W-:Y:S02]  /*159e0*/  IMAD.MOV.U32 R8, RZ, RZ, R2 ;  /* 0x000000ffff087224 */ /* 0x001fe400078e0002 */
[----:B------:R-:W-:Y:S01]  /*159f0*/  IMAD.MOV.U32 R9, RZ, RZ, R28 ;  /* 0x000000ffff097224 */ /* 0x000fe200078e001c */
[----:B------:R-:W2:Y:S06]  /*15a00*/  LDL.LU R2, [R1+0x20c8] ;  /* 0x0020c80001027983 */ /* 0x000eac0000300800 */
[C---:B------:R-:W-:Y:S01]  /*15a10*/  HMMA.16816.F32.BF16 R8, R4.reuse, R8, R12 ;  /* 0x000000080408723c */ /* 0x040fe2000004180c */
[----:B------:R-:W2:Y:S01]  /*15a20*/  LDL.LU.64 R14, [R1+0x20c0] ;  /* 0x0020c000010e7983 */ /* 0x000ea20000300a00 */
[----:B------:R-:W3:Y:S11]  /*15a30*/  LDL.LU.64 R12, [R1+0x20b8] ;  /* 0x0020b800010c7983 */ /* 0x000ef60000300a00 */
[----:B------:R-:W-:Y:S10]  /*15a40*/  @!UPT UIADD3 URZ, URZ, URZ, URZ ;  /* 0x0000003f3f3ff290 */ /* 0x000ff4000fffe03f */
[----:B------:R2:W-:Y:S01]  /*15a50*/  STL.64 [R1+0x20], R8 ;  /* 0x0000200801007387 */ /* 0x0005e20000100a00 */
[----:B------:R-:W-:Y:S02]  /*15a60*/  STL.64 [R1+0x28], R10 ;  /* 0x0000280a01007387 */ /* 0x000fe40000100a00 */
[----:B--2---:R-:W-:Y:S02]  /*15a70*/  IMAD.MOV.U32 R8, RZ, RZ, R15 ;  /* 0x000000ffff087224 */ /* 0x004fe400078e000f */
[----:B------:R-:W-:Y:S02]  /*15a80*/  IMAD.MOV.U32 R9, RZ, RZ, R14 ;  /* 0x000000ffff097224 */ /* 0x000fe400078e000e */
[----:B---3--:R-:W-:Y:S03]  /*15a90*/  HMMA.16816.F32.BF16 R12, R4, R12, R20 ;  /* 0x0000000c040c723c */ /* 0x008fe60000041814 */
[----:B------:R0:W-:Y:S04]  /*15aa0*/  STL.64 [R1+0x2098], R8 ;  /* 0x0020980801007387 */ /* 0x0001e80000100a00 */
[----:B0-----:R-:W2:Y:S01]  /*15ab0*/  LDL.LU.64 R8, [R1+0x320] ;  /* 0x0003200001087983 */ /* 0x001ea20000300a00 */
[----:B------:R-:W2:Y:S02]  /*15ac0*/  LDL.LU.64 R10, [R1+0x328] ;  /* 0x00032800010a7983 */ /* 0x000ea40000300a00 */
[----:B------:R-:W3:Y:S11]  /*15ad0*/  LDL.LU R20, [R1+0x20b0] ;  /* 0x0020b00001147983 */ /* 0x000ef60000300800 */
[----:B------:R-:W-:Y:S02]  /*15ae0*/  @!UPT UIADD3 URZ, URZ, URZ, URZ ;  /* 0x0000003f3f3ff290 */ /* 0x000fe4000fffe03f */
[----:B------:R0:W-:Y:S01]  /*15af0*/  STL.64 [R1+0x10], R12 ;  /* 0x0000100c01007387 */ /* 0x0001e20000100a00 */
[----:B------:R-:W-:Y:S03]  /*15b00*/  STL [R1+0x18], R14 ;  /* 0x0000180e01007387 */ /* 0x000fe60000100800 */
[----:B0-----:R-:W2:Y:S01]  /*15b10*/  LDL.LU.64 R12, [R1+0x20a8] ;  /* 0x0020a800010c7983 */ /* 0x001ea20000300a00 */
[----:B------:R-:W-:-:S05]  /*15b20*/  IMAD.MOV.U32 R3, RZ, RZ, R15 ;  /* 0x000000ffff037224 */ /* 0x000fca00078e000f */
[----:B------:R-:W-:Y:S01]  /*15b30*/  STL [R1+0x1fe0], R3 ;  /* 0x001fe00301007387 */ /* 0x000fe20000100800 */
[C---:B--2---:R-:W-:Y:S01]  /*15b40*/  HMMA.16816.F32.BF16 R8, R4.reuse, R12, R8 ;  /* 0x0000000c0408723c */ /* 0x044fe20000041808 */
[----:B------:R-:W-:Y:S02]  /*15b50*/  IMAD.MOV.U32 R19, RZ, RZ, R12 ;  /* 0x000000ffff137224 */ /* 0x000fe400078e000c */
[----:B------:R-:W-:Y:S02]  /*15b60*/  IMAD.MOV.U32 R18, RZ, RZ, R13 ;  /* 0x000000ffff127224 */ /* 0x000fe400078e000d */
[----:B------:R-:W4:Y:S11]  /*15b70*/  LDL.LU.64 R12, [R1+0x20a0] ;  /* 0x0020a000010c7983 */ /* 0x000f360000300a00 */
[----:B------:R-:W-:Y:S07]  /*15b80*/  @!UPT UIADD3 URZ, URZ, URZ, URZ ;  /* 0x0000003f3f3ff290 */ /* 0x000fee000fffe03f */
[----:B------:R0:W-:Y:S01]  /*15b90*/  STL [R1+0x4], R9 ;  /* 0x0000040901007387 */ /* 0x0001e20000100800 */
[----:B------:R1:W-:Y:S02]  /*15ba0*/  STL.64 [R1+0x8], R10 ;  /* 0x0000080a01007387 */ /* 0x0003e40000100a00 */
[----:B------:R-:W-:Y:S02]  /*15bb0*/  IMAD.MOV.U32 R23, RZ, RZ, R8 ;  /* 0x000000ffff177224 */ /* 0x000fe400078e0008 */
[----:B0-----:R-:W2:Y:S01]  /*15bc0*/  LDL.LU.64 R8, [R1+0x1e0] ;  /* 0x0001e00001087983 */ /* 0x001ea20000300a00 */
[----:B-1----:R-:W2:Y:S01]  /*15bd0*/  LDL.LU.64 R10, [R1+0x1e8] ;  /* 0x0001e800010a7983 */ /* 0x002ea20000300a00 */
[----:B----4-:R-:W-:Y:S01]  /*15be0*/  HMMA.16816.F32.BF16 R24, R4, R12, R24 ;  /* 0x0000000c0418723c */ /* 0x010fe20000041818 */
[----:B------:R-:W-:Y:S02]  /*15bf0*/  IMAD.MOV.U32 R3, RZ, RZ, R13 ;  /* 0x000000ffff037224 */ /* 0x000fe400078e000d */
[----:B------:R-:W4:Y:S01]  /*15c00*/  LDL.LU.64 R12, [R1+0x1c0] ;  /* 0x0001c000010c7983 */ /* 0x000f220000300a00 */
[----:B------:R-:W2:Y:S03]  /*15c10*/  LDL.LU.64 R14, [R1+0x1c8] ;  /* 0x0001c800010e7983 */ /* 0x000ea60000300a00 */
[----:B--2---:R-:W-:Y:S01]  /*15c20*/  STL.64 [R1+0x2078], R14 ;  /* 0x0020780e01007387 */ /* 0x004fe20000100a00 */
[----:B----4-:R0:W-:Y:S03]  /*15c30*/  STL.64 [R1+0x2070], R12 ;  /* 0x0020700c01007387 */ /* 0x0101e60000100a00 */
[----:B0-----:R-:W2:Y:S01]  /*15c40*/  LDL.LU.64 R12, [R1+0x170] ;  /* 0x00017000010c7983 */ /* 0x001ea20000300a00 */
[----:B------:R-:W4:Y:S03]  /*15c50*/  LDL.LU.64 R14, [R1+0x178] ;  /* 0x00017800010e7983 */ /* 0x000f260000300a00 */
[----:B----4-:R-:W-:Y:S01]  /*15c60*/  STL.64 [R1+0x2090], R14 ;  /* 0x0020900e01007387 */ /* 0x010fe20000100a00 */
[----:B--2---:R0:W-:Y:S03]  /*15c70*/  STL.64 [R1+0x2088], R12 ;  /* 0x0020880c01007387 */ /* 0x0041e60000100a00 */
[----:B0-----:R-:W2:Y:S01]  /*15c80*/  LDL.LU.64 R12, [R1+0x1d0] ;  /* 0x0001d000010c7983 */ /* 0x001ea20000300a00 */
[----:B------:R-:W2:Y:S03]  /*15c90*/  LDL.LU.64 R14, [R1+0x1d8] ;  /* 0x0001d800010e7983 */ /* 0x000ea60000300a00 */
[----:B------:R-:W-:Y:S02]  /*15ca0*/  STL.64 [R1+0x1e90], R26 ;  /* 0x001e901a01007387 */ /* 0x000fe40000100a00 */
[----:B------:R0:W-:Y:S02]  /*15cb0*/  STL.64 [R1+0x1e88], R24 ;  /* 0x001e881801007387 */ /* 0x0001e40000100a00 */
[----:B0-----:R-:W-:-:S02]  /*15cc0*/  IMAD.MOV.U32 R24, RZ, RZ, R19 ;  /* 0x000000ffff187224 */ /* 0x001fc400078e0013 */
[----:B------:R-:W-:Y:S02]  /*15cd0*/  IMAD.MOV.U32 R25, RZ, RZ, R18 ;  /* 0x000000ffff197224 */ /* 0x000fe400078e0012 */
[C---:B------:R-:W-:Y:S01]  /*15ce0*/  HMMA.16816.F32.BF16 R16, R4.reuse, R16, R8 ;  /* 0x000000100410723c */ /* 0x040fe20000041808 */
[----:B------:R-:W2:Y:S01]  /*15cf0*/  LDL.LU.64 R8, [R1+0x2098] ;  /* 0x0020980001087983 */ /* 0x000ea20000300a00 */
[----:B------:R-:W-:Y:S02]  /*15d00*/  IMAD.MOV.U32 R26, RZ, RZ, R2 ;  /* 0x000000ffff1a7224 */ /* 0x000fe400078e0002 */
[----:B------:R-:W-:Y:S11]  /*15d10*/  IMAD.MOV.U32 R27, RZ, RZ, R0 ;  /* 0x000000ffff1b7224 */ /* 0x000ff600078e0000 */
[----:B------:R-:W-:Y:S09]  /*15d20*/  @!UPT UIADD3 URZ, URZ, URZ, URZ ;  /* 0x0000003f3f3ff290 */ /* 0x000ff2000fffe03f */
[----:B------:R-:W-:Y:S02]  /*15d30*/  IMAD.MOV.U32 R2, RZ, RZ, R19 ;  /* 0x000000ffff027224 */ /* 0x000fe400078e0013 */
[----:B------:R-:W-:Y:S02]  /*15d40*/  IMAD.MOV.U32 R0, RZ, RZ, R18 ;  /* 0x000000ffff007224 */ /* 0x000fe400078e0012 */
[----:B------:R-:W-:Y:S02]  /*15d50*/  IMAD.MOV.U32 R21, RZ, RZ, R16 ;  /* 0x000000ffff157224 */ /* 0x000fe400078e0010 */
[----:B------:R-:W-:Y:S02]  /*15d60*/  IMAD.MOV.U32 R22, RZ, RZ, R17 ;  /* 0x000000ffff167224 */ /* 0x000fe400078e0011 */
[----:B------:R-:W4:Y:S01]  /*15d70*/  LDL.LU.64 R16, [R1+0x2e0] ;  /* 0x0002e00001107983 */ /* 0x000f220000300a00 */
[----:B------:R-:W4:Y:S02]  /*15d80*/  LDL.LU.64 R18, [R1+0x2e8] ;  /* 0x0002e80001127983 */ /* 0x000f240000300a00 */
[----:B------:R-:W-:Y:S02]  /*15d90*/  STL [R1+0x1fe8], R2 ;  /* 0x001fe80201007387 */ /* 0x000fe40000100800 */
[----:B------:R-:W-:Y:S01]  /*15da0*/  STL [R1+0x1fe4], R0 ;  /* 0x001fe40001007387 */ /* 0x000fe20000100800 */
[----:B------:R-:W-:Y:S01]  /*15db0*/  STL.64 [R1+0x1f68], R22 ;  /* 0x001f681601007387 */ /* 0x000fe20000100a00 */
[----:B---3--:R0:W-:Y:S03]  /*15dc0*/  STL.64 [R1+0x1f60], R20 ;  /* 0x001f601401007387 */ /* 0x0081e60000100a00 */
[----:B0-----:R-:W3:Y:S01]  /*15dd0*/  LDL.LU.64 R20, [R1+0x90] ;  /* 0x0000900001147983 */ /* 0x001ee20000300a00 */
[C---:B--2---:R-:W-:Y:S03]  /*15de0*/  HMMA.16816.F32.BF16 R8, R4.reuse, R8, R12 ;  /* 0x000000080408723c */ /* 0x044fe6000004180c */
[----:B------:R-:W2:Y:S01]  /*15df0*/  LDL.LU.64 R14, [R1+0x2090] ;  /* 0x00209000010e7983 */ /* 0x000ea20000300a00 */
[----:B------:R-:W2:Y:S11]  /*15e00*/  LDL.LU.64 R12, [R1+0x2088] ;  /* 0x00208800010c7983 */ /* 0x000eb60000300a00 */
[----:B------:R-:W-:Y:S08]  /*15e10*/  @!UPT UIADD3 URZ, URZ, URZ, URZ ;  /* 0x0000003f3f3ff290 */ /* 0x000ff0000fffe03f */
[----:B------:R0:W-:Y:S01]  /*15e20*/  STL.64 [R1+0x160], R8 ;  /* 0x0001600801007387 */ /* 0x0001e20000100a00 */
[----:B------:R2:W-:Y:S03]  /*15e30*/  STL [R1+0x168], R10 ;  /* 0x0001680a01007387 */ /* 0x0005e60000100800 */
[----:B0-----:R-:W2:Y:S01]  /*15e40*/  LDL.LU.64 R8, [R1+0x2080] ;  /* 0x0020800001087983 */ /* 0x001ea20000300a00 */
[----:B------:R-:W-:Y:S02]  /*15e50*/  IMAD.MOV.U32 R28, RZ, RZ, R11 ;  /* 0x000000ffff1c7224 */ /* 0x000fe400078e000b */
[C---:B--2---:R-:W-:Y:S01]  /*15e60*/  HMMA.16816.F32.BF16 R8, R4.reuse, R8, R12 ;  /* 0x000000080408723c */ /* 0x044fe2000004180c */
[----:B------:R-:W2:Y:S01]  /*15e70*/  LDL.LU.64 R14, [R1+0x2078] ;  /* 0x00207800010e7983 */ /* 0x000ea20000300a00 */
[----:B------:R-:W2:Y:S11]  /*15e80*/  LDL.LU.64 R12, [R1+0x2070] ;  /* 0x00207000010c7983 */ /* 0x000eb60000300a00 */
[----:B------:R-:W-:Y:S10]  /*15e90*/  @!UPT UIADD3 URZ, URZ, URZ, URZ ;  /* 0x0000003f3f3ff290 */ /* 0x000ff4000fffe03f */
[----:B------:R-:W-:Y:S01]  /*15ea0*/  STL.64 [R1+0x170], R8 ;  /* 0x0001700801007387 */ /* 0x000fe20000100a00 */
[----:B------:R0:W-:Y:S03]  /*15eb0*/  STL.64 [R1+0x178], R10 ;  /* 0x0001780a01007387 */ /* 0x0001e60000100a00 */
[----:B0-----:R-:W2:Y:S01]  /*15ec0*/  LDL.LU.64 R10, [R1+0x2068] ;  /* 0x00206800010a7983 */ /* 0x001ea20000300a00 */
[----:B------:R-:W2:Y:S02]  /*15ed0*/  LDL.LU.64 R8, [R1+0x2060] ;  /* 0x0020600001087983 */ /* 0x000ea40000300a00 */
[----:B--2---:R-:W-:Y:S01]  /*15ee0*/  HMMA.16816.F32.BF16 R4, R4, R8, R12 ;  /* 0x000000080404723c */ /* 0x004fe2000004180c */
[----:B------:R-:W4:Y:S01]  /*15ef0*/  LDL.LU.64 R14, [R1+0x2058] ;  /* 0x00205800010e7983 */ /* 0x000f220000300a00 */
[----:B------:R-:W4:Y:S02]  /*15f00*/  LDL.LU.64 R12, [R1+0x2050] ;  /* 0x00205000010c7983 */ /* 0x000f240000300a00 */
[----:B------:R-:W-:Y:S02]  /*15f10*/  STL.64 [R1+0x1ff8], R10 ;  /* 0x001ff80a01007387 */ /* 0x000fe40000100a00 */
[----:B------:R0:W-:Y:S11]  /*15f20*/  STL.64 [R1+0x1ff0], R8 ;  /* 0x001ff00801007387 */ /* 0x0001f60000100a00 */
[----:B------:R-:W-:Y:S06]  /*15f30*/  @!UPT UIADD3 URZ, URZ, URZ, URZ ;  /* 0x0000003f3f3ff290 */ /* 0x000fec000fffe03f */
[----:B------:R1:W-:Y:S01]  /*15f40*/  STL.64 [R1+0x1c0], R4 ;  /* 0x0001c00401007387 */ /* 0x0003e20000100a00 */
[----:B------:R2:W-:Y:S02]  /*15f50*/  STL.64 [R1+0x1c8], R6 ;  /* 0x0001c80601007387 */ /* 0x0005e40000100a00 */
[----:B0-----:R-:W3:Y:S02]  /*15f60*/  LDL.LU.64 R8, [R1+0x2b0] ;  /* 0x0002b00001087983 */ /* 0x001ee40000300a00 */
[----:B------:R-:W3:Y:S01]  /*15f70*/  LDL.LU.64 R10, [R1+0x2b8] ;  /* 0x0002b800010a7983 */ /* 0x000ee20000300a00 */
[----:B-1----:R-:W3:Y:S01]  /*15f80*/  LDL.LU R4, [R1+0x70] ;  /* 0x0000700001047983 */ /* 0x002ee20000300800 */
[----:B--2---:R-:W2:Y:S02]  /*15f90*/  LDL R6, [R1+0x78] ;  /* 0x0000780001067983 */ /* 0x004ea40000100800 */
[----:B------:R-:W-:Y:S02]  /*15fa0*/  IMAD.MOV.U32 R7, RZ, RZ, R29 ;  /* 0x000000ffff077224 */ /* 0x000fe400078e001d */
[----:B------:R-:W-:-:S03]  /*15fb0*/  IMAD.MOV.U32 R5, RZ, RZ, R3 ;  /* 0x000000ffff057224 */ /* 0x000fc600078e0003 */
[----:B--2---:R-:W-:Y:S02]  /*15fc0*/  STL.64 [R1+0x2038], R6 ;  /* 0x0020380601007387 */ /* 0x004fe40000100a00 */
[----:B---3--:R0:W-:Y:S02]  /*15fd0*/  STL.64 [R1+0x2030], R4 ;  /* 0x0020300401007387 */ /* 0x0081e40000100a00 */
[----:B0-----:R-:W4:Y:S02]  /*15fe0*/  LDL.LU.64 R4, [R1+0xa0] ;  /* 0x0000a00001047983 */ /* 0x001f240000300a00 */
[C---:B----4-:R-:W-:Y:S11]  /*15ff0*/  HMMA.16816.F32.BF16 R16, R12.reuse, R4, R16 ;  /* 0x000000040c10723c */ /* 0x050ff60000041810 */
[----:B------:R-:W-:Y:S11]  /*16000*/  @!UPT UIADD3 URZ, URZ, URZ, URZ ;  /* 0x0000003f3f3ff290 */ /* 0x000ff6000fffe03f */
[----:B------:R-:W-:Y:S01]  /*16010*/  @!UPT UIADD3 URZ, URZ, URZ, URZ ;  /* 0x0000003f3f3ff290 */ /* 0x000fe2000fffe03f */
[----:B------:R-:W-:Y:S01]  /*16020*/  STL.64 [R1+0x1d0], R16 ;  /* 0x0001d01001007387 */ /* 0x000fe20000100a00 */
[----:B------:R0:W-:Y:S03]  /*16030*/  STL.64 [R1+0x1d8], R18 ;  /* 0x0001d81201007387 */ /* 0x0001e60000100a00 */
[----:B0-----:R-:W2:Y:S01]  /*16040*/  LDL.LU R18, [R1+0x2048] ;  /* 0x0020480001127983 */ /* 0x001ea20000300800 */
[----:B------:R-:W3:Y:S02]  /*16050*/  LDL.LU.64 R16, [R1+0x2040] ;  /* 0x0020400001107983 */ /* 0x000ee40000300a00 */
[----:B------:R-:W-:Y:S02]  /*16060*/  IMAD.MOV.U32 R0, RZ, RZ, R4 ;  /* 0x000000ffff007224 */ /* 0x000fe400078e0004 */
[----:B------:R-:W-:Y:S02]  /*16070*/  IMAD.MOV.U32 R3, RZ, RZ, R5 ;  /* 0x000000ffff037224 */ /* 0x000fe400078e0005 */
[C---:B------:R-:W-:Y:S01]  /*16080*/  HMMA.16816.F32.BF16 R4, R12.reuse, R20, R8 ;  /* 0x000000140c04723c */ /* 0x040fe20000041808 */
[----:B------:R-:W-:Y:S11]  /*16090*/  IMAD.MOV.U32 R19, RZ, RZ, R20 ;  /* 0x000000ffff137224 */ /* 0x000ff600078e0014 */
[----:B------:R-:W-:Y:S11]  /*160a0*/  @!UPT UIADD3 URZ, URZ, URZ, URZ ;  /* 0x0000003f3f3ff290 */ /* 0x000ff6000fffe03f */
[----:B------:R0:W-:Y:S01]  /*160b0*/  STL.64 [R1+0x1e0], R4 ;  /* 0x0001e00401007387 */ /* 0x0001e20000100a00 */
[----:B------:R1:W-:Y:S02]  /*160c0*/  STL [R1+0x1e8], R6 ;  /* 0x0001e80601007387 */ /* 0x0003e40000100800 */
[----:B------:R-:W-:Y:S01]  /*160d0*/  IMAD.MOV.U32 R29, RZ, RZ, R7 ;  /* 0x000000ffff1d7224 */ /* 0x000fe200078e0007 */
[----:B0-----:R-:W4:Y:S01]  /*160e0*/  LDL.LU.64 R4, [R1+0x270] ;  /* 0x0002700001047983 */ /* 0x001f220000300a00 */
[----:B-1----:R-:W4:Y:S03]  /*160f0*/  LDL.LU.64 R6, [R1+0x278] ;  /* 0x0002780001067983 */ /* 0x002f260000300a00 */
[----:B--2---:R-:W-:Y:S01]  /*16100*/  STL.64 [R1+0x2008], R18 ;  /* 0x0020081201007387 */ /* 0x004fe20000100a00 */
[----:B---3--:R0:W-:Y:S03]  /*16110*/  STL.64 [R1+0x2000], R16 ;  /* 0x0020001001007387 */ /* 0x0081e60000100a00 */
[----:B0-----:R-:W2:Y:S04]  /*16120*/  LDL.LU.64 R16, [R1+0x50] ;  /* 0x0000500001107983 */ /* 0x001ea80000300a00 */
[----:B--2---:R0:W-:Y:S04]  /*16130*/  STL.64 [R1+0x2010], R16 ;  /* 0x0020101001007387 */ /* 0x0041e80000100a00 */
[----:B0-----:R-:W2:Y:S04]  /*16140*/  LDL R16, [R1+0x60] ;  /* 0x0000600001107983 */ /* 0x001ea80000100800 */
[----:B------:R-:W2:Y:S01]  /*16150*/  LDL R17, [R1+0x64] ;  /* 0x0000640001117983 */ /* 0x000ea20000100800 */
[C---:B----4-:R-:W-:Y:S03]  /*16160*/  HMMA.16816.F32.BF16 R4, R12.reuse, R24, R4 ;  /* 0x000000180c04723c */ /* 0x050fe60000041804 */
[----:B--2---:R0:W-:Y:S04]  /*16170*/  STL.64 [R1+0x2028], R16 ;  /* 0x0020281001007387 */ /* 0x0041e80000100a00 */
[----:B0-----:R-:W2:Y:S01]  /*16180*/  LDL.LU.64 R16, [R1+0x250] ;  /* 0x0002500001107983 */ /* 0x001ea20000300a00 */
[----:B------:R-:W2:Y:S02]  /*16190*/  LDL.LU.64 R18, [R1+0x258] ;  /* 0x0002580001127983 */ /* 0x000ea40000300a00 */
[----:B------:R-:W3:Y:S02]  /*161a0*/  LDL.LU.64 R8, [R1+0x1b0] ;  /* 0x0001b00001087983 */ /* 0x000ee40000300a00 */
[----:B------:R-:W4:Y:S02]  /*161b0*/  LDL.LU.64 R10, [R1+0x1b8] ;  /* 0x0001b800010a7983 */ /* 0x000f240000300a00 */
[----:B------:R-:W-:Y:S01]  /*161c0*/  IMAD.MOV.U32 R2, RZ, RZ, R21 ;  /* 0x000000ffff027224 */ /* 0x000fe200078e0015 */
[----:B----4-:R-:W-:Y:S01]  /*161d0*/  STL.64 [R1+0x2020], R10 ;  /* 0x0020200a01007387 */ /* 0x010fe20000100a00 */
[----:B---3--:R0:W-:Y:S03]  /*161e0*/  STL.64 [R1+0x2018], R8 ;  /* 0x0020180801007387 */ /* 0x0081e60000100a00 */
[----:B0-----:R-:W3:Y:S01]  /*161f0*/  LDL.LU.64 R8, [R1+0x210] ;  /* 0x0002100001087983 */ /* 0x001ee20000300a00 */
[----:B------:R-:W3:Y:S02]  /*16200*/  LDL.LU.64 R10, [R1+0x218] ;  /* 0x00021800010a7983 */ /* 0x000ee40000300a00 */
[----:B------:R-:W4:Y:S02]  /*16210*/  LDL.LU.64 R20, [R1+0x1a0] ;  /* 0x0001a00001147983 */ /* 0x000f240000300a00 */
[----:B------:R-:W4:Y:S01]  /*16220*/  LDL.LU.64 R22, [R1+0x1a8] ;  /* 0x0001a80001167983 */ /* 0x000f220000300a00 */
[----:B------:R-:W-:Y:S01]  /*16230*/  STL [R1+0x1e80], R29 ;  /* 0x001e801d01007387 */ /* 0x000fe20000100800 */
[----:B------:R-:W-:Y:S02]  /*16240*/  STL.64 [R1+0x1f0], R4 ;  /* 0x0001f00401007387 */ /* 0x000fe40000100a00 */
[----:B------:R0:W-:Y:S02]  /*16250*/  STL.64 [R1+0x1f8], R6 ;  /* 0x0001f80601007387 */ /* 0x0001e40000100a00 */
[----:B0-----:R-:W2:Y:S01]  /*16260*/  LDL.LU.64 R6, [R1+0x2038] ;  /* 0x0020380001067983 */ /* 0x001ea20000300a00 */
[----:B------:R-:W2:Y:S02]  /*16270*/  LDL.LU.64 R4, [R1+0x2030] ;  /* 0x0020300001047983 */ /* 0x000ea40000300a00 */
[----:B------:R-:W-:Y:S02]  /*16280*/  STL.64 [R1+0x1fc8], R26 ;  /* 0x001fc81a01007387 */ /* 0x000fe40000100a00 */
[----:B------:R0:W-:Y:S02]  /*16290*/  STL.64 [R1+0x1fc0], R24 ;  /* 0x001fc01801007387 */ /* 0x0001e40000100a00 */
[----:B0-----:R-:W3:Y:S01]  /*162a0*/  LDL.LU.64 R24, [R1+0x40] ;  /* 0x0000400001187983 */ /* 0x001ee20000300a00 */
[C---:B--2---:R-:W-:Y:S11]  /*162b0*/  HMMA.16816.F32.BF16 R16, R12.reuse, R4, R16 ;  /* 0x000000040c10723c */ /* 0x044ff60000041810 */
[----:B------:R-:W-:Y:S11]  /*162c0*/  @!UPT UIADD3 URZ, URZ, URZ, URZ ;  /* 0x0000003f3f3ff290 */ /* 0x000ff6000fffe03f */
[----:B------:R-:W-:Y:S01]  /*162d0*/  @!UPT UIADD3 URZ, URZ, URZ, URZ ;  /* 0x0000003f3f3ff290 */ /* 0x000fe2000fffe03f */
[----:B------:R0:W-:Y:S01]  /*162e0*/  STL.64 [R1+0x200], R16 ;  /* 0x0002001001007387 */ /* 0x0001e20000100a00 */
[----:B------:R-:W-:Y:S03]  /*162f0*/  STL.64 [R1+0x208], R18 ;  /* 0x0002081201007387 */ /* 0x000fe60000100a00 */
[----:B0-----:R-:W3:Y:S01]  /*16300*/  LDL.LU.64 R16, [R1+0x2028] ;  /* 0x0020280001107983 */ /* 0x001ee20000300a00 */
[----:B------:R-:W-:Y:S02]  /*16310*/  STL.64 [R1+0x1fd8], R6 ;  /* 0x001fd80601007387 */ /* 0x000fe40000100a00 */
[----:B------:R0:W-:Y:S02]  /*16320*/  STL.64 [R1+0x1fd0], R4 ;  /* 0x001fd00401007387 */ /* 0x0001e40000100a00 */
[----:B0-----:R-:W2:Y:S01]  /*16330*/  LDL.LU.64 R4, [R1+0x220] ;  /* 0x0002200001047983 */ /* 0x001ea20000300a00 */
[----:B------:R-:W2:Y:S01]  /*16340*/  LDL.LU.64 R6, [R1+0x228] ;  /* 0x0002280001067983 */ /* 0x000ea20000300a00 */
[C---:B---3--:R-:W-:Y:S02]  /*16350*/  HMMA.16816.F32.BF16 R16, R12.reuse, R16, R8 ;  /* 0x000000100c10723c */ /* 0x048fe40000041808 */
[----:B------:R-:W3:Y:S01]  /*16360*/  LDL.LU.64 R10, [R1+0x2020] ;  /* 0x00202000010a7983 */ /* 0x000ee20000300a00 */
[----:B------:R-:W3:Y:S11]  /*16370*/  LDL.LU.64 R8, [R1+0x2018] ;  /* 0x0020180001087983 */ /* 0x000ef60000300a00 */
[----:B------:R-:W-:Y:S09]  /*16380*/  @!UPT UIADD3 URZ, URZ, URZ, URZ ;  /* 0x0000003f3f3ff290 */ /* 0x000ff2000fffe03f */
[----:B------:R0:W-:Y:S01]  /*16390*/  STL.64 [R1+0x210], R16 ;  /* 0x0002101001007387 */ /* 0x0001e20000100a00 */
[----:B------:R1:W-:Y:S03]  /*163a0*/  STL.64 [R1+0x218], R18 ;  /* 0x0002181201007387 */ /* 0x0003e60000100a00 */
[----:B0-----:R-:W2:Y:S01]  /*163b0*/  LDL.LU.64 R16, [R1+0x2010] ;  /* 0x0020100001107983 */ /* 0x001ea20000300a00 */
[C---:B---3--:R-:W-:Y:S08]  /*163c0*/  HMMA.16816.F32.BF16 R8, R12.reuse, R24, R8 ;  /* 0x000000180c08723c */ /* 0x048ff00000041808 */
[----:B--2---:R-:W-:Y:S01]  /*163d0*/  HMMA.16816.F32.BF16 R4, R12, R16, R4 ;  /* 0x000000100c04723c */ /* 0x004fe20000041804 */
[----:B------:R-:W-:Y:S11]  /*163e0*/  IMAD.MOV.U32 R29, RZ, RZ, R17 ;  /* 0x000000ffff1d7224 */ /* 0x000ff600078e0011 */
[----:B------:R-:W-:Y:S11]  /*163f0*/  @!UPT UIADD3 URZ, URZ, URZ, URZ ;  /* 0x0000003f3f3ff290 */ /* 0x000ff6000fffe03f */
[----:B------:R0:W-:Y:S01]  /*16400*/  STL.64 [R1+0x250], R4 ;  /* 0x0002500401007387 */ /* 0x0001e20000100a00 */
[----:B------:R-:W-:Y:S02]  /*16410*/  STL.64 [R1+0x258], R6 ;  /* 0x0002580601007387 */ /* 0x000fe40000100a00 */
[----:B-1----:R-:W2:Y:S02]  /*16420*/  LDL.LU.64 R18, [R1+0x2008] ;  /* 0x0020080001127983 */ /* 0x002ea40000300a00 */
[----:B0-----:R-:W-:Y:S02]  /*16430*/  IMAD.MOV.U32 R4, RZ, RZ, R16 ;  /* 0x000000ffff047224 */ /* 0x001fe400078e0010 */
[----:B------:R-:W3:Y:S01]  /*16440*/  LDL.LU.64 R16, [R1+0x2000] ;  /* 0x0020000001107983 */ /* 0x000ee20000300a00 */
[----:B------:R-:W-:Y:S02]  /*16450*/  STL.64 [R1+0x270], R8 ;  /* 0x0002700801007387 */ /* 0x000fe40000100a00 */
[----:B------:R0:W-:Y:S02]  /*16460*/  STL.64 [R1+0x278], R10 ;  /* 0x0002780a01007387 */ /* 0x0001e40000100a00 */
[----:B0-----:R-:W2:Y:S01]  /*16470*/  LDL.LU.64 R10, [R1+0x1ff8] ;  /* 0x001ff800010a7983 */ /* 0x001ea20000300a00 */
[----:B------:R-:W4:Y:S02]  /*16480*/  LDL.LU.64 R8, [R1+0x1ff0] ;  /* 0x001ff00001087983 */ /* 0x000f240000300a00 */
[----:B------:R-:W-:-:S02]  /*16490*/  IMAD.MOV.U32 R5, RZ, RZ, R25 ;  /* 0x000000ffff057224 */ /* 0x000fc400078e0019 */
[----:B------:R-:W-:Y:S01]  /*164a0*/  IMAD.MOV.U32 R6, RZ, RZ, R24 ;  /* 0x000000ffff067224 */ /* 0x000fe200078e0018 */
[----:B----4-:R-:W-:Y:S07]  /*164b0*/  HMMA.16816.F32.BF16 R20, R12, R8, R20 ;  /* 0x000000080c14723c */ /* 0x010fee0000041814 */
[----:B------:R-:W-:Y:S02]  /*164c0*/  IMAD.MOV.U32 R14, RZ, RZ, R5 ;  /* 0x000000ffff0e7224 */ /* 0x000fe400078e0005 */
[----:B------:R-:W-:-:S02]  /*164d0*/  IMAD.MOV.U32 R15, RZ, RZ, R4 ;  /* 0x000000ffff0f7224 */ /* 0x000fc400078e0004 */
[----:B------:R-:W-:Y:S11]  /*164e0*/  IMAD.MOV.U32 R13, RZ, RZ, R6 ;  /* 0x000000ffff0d7224 */ /* 0x000ff600078e0006 */
[----:B------:R-:W-:Y:S01]  /*164f0*/  @!UPT UIADD3 URZ, URZ, URZ, URZ ;  /* 0x0000003f3f3ff290 */ /* 0x000fe2000fffe03f */
[----:B------:R0:W-:Y:S01]  /*16500*/  STL.64 [R1+0x240], R20 ;  /* 0x0002401401007387 */ /* 0x0001e20000100a00 */
[----:B------:R1:W-:Y:S02]  /*16510*/  STL.64 [R1+0x248], R22 ;  /* 0x0002481601007387 */ /* 0x0003e40000100a00 */
[----:B------:R-:W3:Y:S02]  /*16520*/  LDL.LU.64 R4, [R1+0x2a0] ;  /* 0x0002a00001047983 */ /* 0x000ee40000300a00 */
[----:B------:R-:W3:Y:S01]  /*16530*/  LDL.LU.64 R6, [R1+0x2a8] ;  /* 0x0002a80001067983 */ /* 0x000ee20000300a00 */
[----:B------:R-:W4:Y:S01]  /*16540*/  LDL.LU.64 R24, [R1+0x290] ;  /* 0x0002900001187983 */ /* 0x000f220000300a00 */
[----:B------:R-:W4:Y:S03]  /*16550*/  LDL.LU.64 R26, [R1+0x298] ;  /* 0x00029800011a7983 */ /* 0x000f260000300a00 */
[----:B0-----:R-:W3:Y:S01]  /*16560*/  LDL.LU.64 R20, [R1+0x260] ;  /* 0x0002600001147983 */ /* 0x001ee20000300a00 */
[----:B-1----:R-:W3:Y:S02]  /*16570*/  LDL.LU.64 R22, [R1+0x268] ;  /* 0x0002680001167983 */ /* 0x002ee40000300a00 */
[----:B--2---:R-:W-:Y:S02]  /*16580*/  STL.64 [R1+0x1f78], R10 ;  /* 0x001f780a01007387 */ /* 0x004fe40000100a00 */
[----:B------:R0:W-:Y:S02]  /*16590*/  STL.64 [R1+0x1f70], R8 ;  /* 0x001f700801007387 */ /* 0x0001e40000100a00 */
[----:B0-----:R-:W-:-:S02]  /*165a0*/  IMAD.MOV.U32 R8, RZ, RZ, R13 ;  /* 0x000000ffff087224 */ /* 0x001fc400078e000d */
[----:B------:R-:W-:-:S05]  /*165b0*/  IMAD.MOV.U32 R9, RZ, RZ, R14 ;  /* 0x000000ffff097224 */ /* 0x000fca00078e000e */
[----:B------:R0:W-:Y:S02]  /*165c0*/  STL.64 [R1+0x1f90], R8 ;  /* 0x001f900801007387 */ /* 0x0001e40000100a00 */
[----:B0-----:R-:W-:Y:S02]  /*165d0*/  IMAD.MOV.U32 R8, RZ, RZ, R15 ;  /* 0x000000ffff087224 */ /* 0x001fe400078e000f */
[----:B------:R-:W-:-:S05]  /*165e0*/  IMAD.MOV.U32 R9, RZ, RZ, R29 ;  /* 0x000000ffff097224 */ /* 0x000fca00078e001d */
[----:B------:R0:W-:Y:S02]  /*165f0*/  STL.64 [R1+0x1fa8], R8 ;  /* 0x001fa80801007387 */ /* 0x0001e40000100a00 */
[----:B0-----:R-:W-:Y:S02]  /*16600*/  IMAD.MOV.U32 R8, RZ, RZ, R19 ;  /* 0x000000ffff087224 */ /* 0x001fe400078e0013 */
[----:B------:R-:W-:Y:S01]  /*16610*/  IMAD.MOV.U32 R9, RZ, RZ, R2 ;  /* 0x000000ffff097224 */ /* 0x000fe200078e0002 */
[----:B------:R-:W3:Y:S01]  /*16620*/  LDL.LU R19, [R1+0x1fec] ;  /* 0x001fec0001137983 */ /* 0x000ee20000300800 */
[----:B------:R-:W2:Y:S02]  /*16630*/  LDL.LU R2, [R1+0x1fe8] ;  /* 0x001fe80001027983 */ /* 0x000ea40000300800 */
[----:B------:R-:W2:Y:S02]  /*16640*/  LDL.LU.64 R12, [R1+0x60] ;  /* 0x00006000010c7983 */ /* 0x000ea40000300a00 */
[----:B------:R-:W2:Y:S02]  /*16650*/  LDL.LU.64 R14, [R1+0x68] ;  /* 0x00006800010e7983 */ /* 0x000ea40000300a00 */
[----:B--2---:R-:W-:Y:S01]  /*16660*/  STL.64 [R1+0x1fb8], R14 ;  /* 0x001fb80e01007387 */ /* 0x004fe20000100a00 */
[----:B------:R0:W-:Y:S02]  /*16670*/  STL.64 [R1+0x1fb0], R12 ;  /* 0x001fb00c01007387 */ /* 0x0001e40000100a00 */
[----:B0-----:R-:W-:-:S02]  /*16680*/  IMAD.MOV.U32 R12, RZ, RZ, R0 ;  /* 0x000000ffff0c7224 */ /* 0x001fc400078e0000 */
[----:B------:R-:W-:Y:S01]  /*16690*/  IMAD.MOV.U32 R13, RZ, RZ, R3 ;  /* 0x000000ffff0d7224 */ /* 0x000fe200078e0003 */
[----:B------:R-:W2:Y:S01]  /*166a0*/  LDL.LU R0, [R1+0x1fe4] ;  /* 0x001fe40001007983 */ /* 0x000ea20000300800 */
[----:B------:R-:W2:Y:S05]  /*166b0*/  LDL.LU R3, [R1+0x1fe0] ;  /* 0x001fe00001037983 */ /* 0x000eaa0000300800 */
[C---:B---3--:R-:W-:Y:S01]  /*166c0*/  HMMA.16816.F32.BF16 R12, R16.reuse, R12, R4 ;  /* 0x0000000c100c723c */ /* 0x048fe20000041804 */
[----:B------:R-:W3:Y:S01]  /*166d0*/  LDL.LU.64 R6, [R1+0x1fd8] ;  /* 0x001fd80001067983 */ /* 0x000ee20000300a00 */
[----:B------:R-:W2:Y:S06]  /*166e0*/  LDL.LU.64 R4, [R1+0x1fd0] ;  /* 0x001fd00001047983 */ /* 0x000eac0000300a00 */
[C---:B----4-:R-:W-:Y:S11]  /*166f0*/  HMMA.16816.F32.BF16 R8, R16.reuse, R8, R24 ;  /* 0x000000081008723c */ /* 0x050ff60000041818 */
[----:B------:R-:W-:Y:S04]  /*16700*/  @!UPT UIADD3 URZ, URZ, URZ, URZ ;  /* 0x0000003f3f3ff290 */ /* 0x000fe8000fffe03f */
[----:B------:R0:W-:Y:S01]  /*16710*/  STL.64 [R1+0x230], R12 ;  /* 0x0002300c01007387 */ /* 0x0001e20000100a00 */
[----:B------:R1:W-:Y:S03]  /*16720*/  STL.64 [R1+0x238], R14 ;  /* 0x0002380e01007387 */ /* 0x0003e60000100a00 */
[----:B0-----:R-:W2:Y:S01]  /*16730*/  LDL.LU.64 R12, [R1+0x280] ;  /* 0x00028000010c7983 */ /* 0x001ea20000300a00 */
[----:B-1----:R-:W2:Y:S02]  /*16740*/  LDL.LU.64 R14, [R1+0x288] ;  /* 0x00028800010e7983 */ /* 0x002ea40000300a00 */
[----:B------:R-:W4:Y:S02]  /*16750*/  LDL.LU.64 R26, [R1+0x1fc8] ;  /* 0x001fc800011a7983 */ /* 0x000f240000300a00 */
[----:B------:R-:W2:Y:S01]  /*16760*/  LDL.LU.64 R24, [R1+0x1fc0] ;  /* 0x001fc00001187983 */ /* 0x000ea20000300a00 */
[----:B------:R0:W-:Y:S01]  /*16770*/  STL.64 [R1+0x220], R8 ;  /* 0x0002200801007387 */ /* 0x0001e20000100a00 */
[----:B------:R1:W-:Y:S03]  /*16780*/  STL.64 [R1+0x228], R10 ;  /* 0x0002280a01007387 */ /* 0x0003e60000100a00 */
[----:B0-----:R-:W3:Y:S01]  /*16790*/  LDL.LU.64 R8, [R1+0x190] ;  /* 0x0001900001087983 */ /* 0x001ee20000300a00 */
[----:B-1----:R-:W3:Y:S01]  /*167a0*/  LDL.LU.64 R10, [R1+0x198] ;  /* 0x00019800010a7983 */ /* 0x002ee20000300a00 */
[C---:B--2---:R-:W-:Y:S11]  /*167b0*/  HMMA.16816.F32.BF16 R20, R16.reuse, R24, R20 ;  /* 0x000000181014723c */ /* 0x044ff60000041814 */
[----:B------:R-:W-:Y:S11]  /*167c0*/  @!UPT UIADD3 URZ, URZ, URZ, URZ ;  /* 0x0000003f3f3ff290 */ /* 0x000ff6000fffe03f */
[----:B------:R-:W-:Y:S01]  /*167d0*/  @!UPT UIADD3 URZ, URZ, URZ, URZ ;  /* 0x0000003f3f3ff290 */ /* 0x000fe2000fffe03f */
[----:B------:R0:W-:Y:S01]  /*167e0*/  STL.64 [R1+0x260], R20 ;  /* 0x0002601401007387 */ /* 0x0001e20000100a00 */
[----:B------:R1:W-:Y:S03]  /*167f0*/  STL.64 [R1+0x268], R22 ;  /* 0x0002681601007387 */ /* 0x0003e60000100a00 */
[----:B0-----:R-:W2:Y:S01]  /*16800*/  LDL.LU.64 R20, [R1+0x140] ;  /* 0x0001400001147983 */ /* 0x001ea20000300a00 */
[----:B-1----:R-:W2:Y:S01]  /*16810*/  LDL.LU.64 R22, [R1+0x148] ;  /* 0x0001480001167983 */ /* 0x002ea20000300a00 */
[C---:B------:R-:W-:Y:S02]  /*16820*/  HMMA.16816.F32.BF16 R12, R16.reuse, R4, R12 ;  /* 0x00000004100c723c */ /* 0x040fe4000004180c */
[----:B--2---:R-:W-:Y:S01]  /*16830*/  STL.64 [R1+0x1f88], R22 ;  /* 0x001f881601007387 */ /* 0x004fe20000100a00 */
[----:B------:R0:W-:Y:S03]  /*16840*/  STL.64 [R1+0x1f80], R20 ;  /* 0x001f801401007387 */ /* 0x0001e60000100a00 */
[----:B0-----:R-:W2:Y:S01]  /*16850*/  LDL.LU.64 R20, [R1+0x150] ;  /* 0x0001500001147983 */ /* 0x001ea20000300a00 */
[----:B------:R-:W2:Y:S03]  /*16860*/  LDL.LU.64 R22, [R1+0x158] ;  /* 0x0001580001167983 */ /* 0x000ea60000300a00 */
[----:B--2---:R-:W-:Y:S01]  /*16870*/  STL.64 [R1+0x1fa0], R22 ;  /* 0x001fa01601007387 */ /* 0x004fe20000100a00 */
[----:B------:R0:W-:Y:S03]  /*16880*/  STL.64 [R1+0x1f98], R20 ;  /* 0x001f981401007387 */ /* 0x0001e60000100a00 */
[----:B0-----:R-:W2:Y:S01]  /*16890*/  LDL.LU.64 R20, [R1+0x180] ;  /* 0x0001800001147983 */ /* 0x001ea20000300a00 */
[----:B------:R-:W2:Y:S02]  /*168a0*/  LDL.LU.64 R22, [R1+0x188] ;  /* 0x0001880001167983 */ /* 0x000ea40000300a00 */
[----:B----4-:R0:W-:Y:S02]  /*168b0*/  STL.64 [R1+0x1f40], R26 ;  /* 0x001f401a01007387 */ /* 0x0101e40000100a00 */
[----:B0-----:R-:W4:Y:S04]  /*168c0*/  LDL.64 R26, [R1+0xa8] ;  /* 0x0000a800011a7983 */ /* 0x001f280000100a00 */
[----:B------:R-:W-:Y:S02]  /*168d0*/  STL.64 [R1+0x290], R12 ;  /* 0x0002900c01007387 */ /* 0x000fe40000100a00 */
[----:B------:R0:W-:Y:S02]  /*168e0*/  STL.64 [R1+0x298], R14 ;  /* 0x0002980e01007387 */ /* 0x0001e40000100a00 */
[----:B0-----:R-:W2:Y:S01]  /*168f0*/  LDL.LU.64 R14, [R1+0x1fb8] ;  /* 0x001fb800010e7983 */ /* 0x001ea20000300a00 */
[----:B------:R-:W2:Y:S02]  /*16900*/  LDL.LU.64 R12, [R1+0x1fb0] ;  /* 0x001fb000010c7983 */ /* 0x000ea40000300a00 */
[----:B---3--:R0:W-:Y:S02]  /*16910*/  STL.64 [R1+0x1f38], R6 ;  /* 0x001f380601007387 */ /* 0x0081e40000100a00 */
[----:B------:R-:W3:Y:S01]  /*16920*/  LDL.LU R4, [R1+0x120] ;  /* 0x0001200001047983 */ /* 0x000ee20000300800 */
[----:B------:R-:W3:Y:S04]  /*16930*/  LDL.LU R5, [R1+0x124] ;  /* 0x0001240001057983 */ /* 0x000ee80000300800 */
[----:B0-----:R-:W3:Y:S01]  /*16940*/  LDL.LU R6, [R1+0x128] ;  /* 0x0001280001067983 */ /* 0x001ee20000300800 */
[----:B------:R-:W3:Y:S01]  /*16950*/  LDL.LU R7, [R1+0x12c] ;  /* 0x00012c0001077983 */ /* 0x000ee20000300800 */
[C---:B--2---:R-:W-:Y:S11]  /*16960*/  HMMA.16816.F32.BF16 R8, R16.reuse, R12, R8 ;  /* 0x0000000c1008723c */ /* 0x044ff60000041808 */
[----:B------:R-:W-:Y:S11]  /*16970*/  @!UPT UIADD3 URZ, URZ, URZ, URZ ;  /* 0x0000003f3f3ff290 */ /* 0x000ff6000fffe03f */
[----:B------:R-:W-:Y:S01]  /*16980*/  @!UPT UIADD3 URZ, URZ, URZ, URZ ;  /* 0x0000003f3f3ff290 */ /* 0x000fe2000fffe03f */
[----:B------:R0:W-:Y:S01]  /*16990*/  STL.64 [R1+0x2a0], R8 ;  /* 0x0002a00801007387 */ /* 0x0001e20000100a00 */
[----:B------:R-:W-:Y:S03]  /*169a0*/  STL.64 [R1+0x2a8], R10 ;  /* 0x0002a80a01007387 */ /* 0x000fe60000100a00 */
[----:B0-----:R-:W2:Y:S01]  /*169b0*/  LDL.LU.64 R8, [R1+0x1fa8] ;  /* 0x001fa80001087983 */ /* 0x001ea20000300a00 */
[----:B------:R0:W-:Y:S02]  /*169c0*/  STL.64 [R1+0x1f28], R14 ;  /* 0x001f280e01007387 */ /* 0x0001e40000100a00 */
[----:B------:R-:W3:Y:S02]  /*169d0*/  LDL.LU R12, [R1+0x130] ;  /* 0x00013000010c7983 */ /* 0x000ee40000300800 */
[----:B------:R-:W3:Y:S01]  /*169e0*/  LDL.LU R13, [R1+0x134] ;  /* 0x00013400010d7983 */ /* 0x000ee20000300800 */
[----:B0-----:R-:W3:Y:S01]  /*169f0*/  LDL.LU R14, [R1+0x138] ;  /* 0x00013800010e7983 */ /* 0x001ee20000300800 */
[----:B------:R-:W3:Y:S01]  /*16a00*/  LDL.LU R15, [R1+0x13c] ;  /* 0x00013c00010f7983 */ /* 0x000ee20000300800 */
[C---:B--2---:R-:W-:Y:S02]  /*16a10*/  HMMA.16816.F32.BF16 R8, R16.reuse, R8, R20 ;  /* 0x000000081008723c */ /* 0x044fe40000041814 */
[----:B------:R-:W2:Y:S01]  /*16a20*/  LDL.LU.64 R22, [R1+0x1fa0] ;  /* 0x001fa00001167983 */ /* 0x000ea20000300a00 */
[----:B------:R-:W2:Y:S11]  /*16a30*/  LDL.LU.64 R20, [R1+0x1f98] ;  /* 0x001f980001147983 */ /* 0x000eb60000300a00 */
[----:B------:R-:W-:Y:S09]  /*16a40*/  @!UPT UIADD3 URZ, URZ, URZ, URZ ;  /* 0x0000003f3f3ff290 */ /* 0x000ff2000fffe03f */
[----:B------:R0:W-:Y:S01]  /*16a50*/  STL.64 [R1+0x2c0], R8 ;  /* 0x0002c00801007387 */ /* 0x0001e20000100a00 */
[----:B------:R2:W-:Y:S03]  /*16a60*/  STL.64 [R1+0x2c8], R10 ;  /* 0x0002c80a01007387 */ /* 0x0005e60000100a00 */
[----:B0-----:R-:W2:Y:S02]  /*16a70*/  LDL.LU.64 R8, [R1+0x1f90] ;  /* 0x001f900001087983 */ /* 0x001ea40000300a00 */
[C---:B--2---:R-:W-:Y:S02]  /*16a80*/  HMMA.16816.F32.BF16 R8, R16.reuse, R8, R20 ;  /* 0x000000081008723c */ /* 0x044fe40000041814 */
[----:B------:R-:W2:Y:S01]  /*16a90*/  LDL.LU.64 R22, [R1+0x1f88] ;  /* 0x001f880001167983 */ /* 0x000ea20000300a00 */
[----:B------:R-:W2:Y:S11]  /*16aa0*/  LDL.LU.64 R20, [R1+0x1f80] ;  /* 0x001f800001147983 */ /* 0x000eb60000300a00 */
[----:B------:R-:W-:Y:S09]  /*16ab0*/  @!UPT UIADD3 URZ, URZ, URZ, URZ ;  /* 0x0000003f3f3ff290 */ /* 0x000ff2000fffe03f */
[----:B------:R-:W-:Y:S01]  /*16ac0*/  STL.64 [R1+0x340], R8 ;  /* 0x0003400801007387 */ /* 0x000fe20000100a00 */
[----:B------:R0:W-:Y:S03]  /*16ad0*/  STL.64 [R1+0x348], R10 ;  /* 0x0003480a01007387 */ /* 0x0001e60000100a00 */
[----:B0-----:R-:W2:Y:S01]  /*16ae0*/  LDL.LU.64 R10, [R1+0x1f78] ;  /* 0x001f7800010a7983 */ /* 0x001ea20000300a00 */
[----:B------:R-:W2:Y:S02]  /*16af0*/  LDL.LU.64 R8, [R1+0x1f70] ;  /* 0x001f700001087983 */ /* 0x000ea40000300a00 */
[----:B--2---:R-:W-:Y:S01]  /*16b00*/  HMMA.16816.F32.BF16 R16, R16, R8, R20 ;  /* 0x000000081010723c */ /* 0x004fe20000041814 */
[----:B------:R-:W2:Y:S01]  /*16b10*/  LDL.LU.64 R22, [R1+0x1f68] ;  /* 0x001f680001167983 */ /* 0x000ea20000300a00 */
[----:B------:R-:W3:Y:S02]  /*16b20*/  LDL.LU.64 R20, [R1+0x1f60] ;  /* 0x001f600001147983 */ /* 0x000ee40000300a00 */
[----:B------:R-:W-:Y:S11]  /*16b30*/  STL.64 [R1+0x1ef0], R10 ;  /* 0x001ef00a01007387 */ /* 0x000ff60000100a00 */
[----:B------:R-:W-:Y:S08]  /*16b40*/  @!UPT UIADD3 URZ, URZ, URZ, URZ ;  /* 0x0000003f3f3ff290 */ /* 0x000ff0000fffe03f */
[----:B------:R-:W-:Y:S01]  /*16b50*/  STL.64 [R1+0x330], R16 ;  /* 0x0003301001007387 */ /* 0x000fe20000100a00 */
[----:B------:R0:W-:Y:S02]  /*16b60*/  STL.64 [R1+0x338], R18 ;  /* 0x0003381201007387 */ /* 0x0001e40000100a00 */
[----:B0-----:R-:W-:Y:S02]  /*16b70*/  IMAD.MOV.U32 R18, RZ, RZ, R0 ;  /* 0x000000ffff127224 */ /* 0x001fe400078e0000 */
[----:B------:R-:W-:Y:S02]  /*16b80*/  IMAD.MOV.U32 R19, RZ, RZ, R2 ;  /* 0x000000ffff137224 */ /* 0x000fe400078e0002 */
[----:B--2---:R-:W-:Y:S02]  /*16b90*/  IMAD.MOV.U32 R17, RZ, RZ, R22 ;  /* 0x000000ffff117224 */ /* 0x004fe400078e0016 */
[----:B---3--:R-:W-:Y:S02]  /*16ba0*/  IMAD.MOV.U32 R16, RZ, RZ, R21 ;  /* 0x000000ffff107224 */ /* 0x008fe400078e0015 */
[----:B------:R-:W2:Y:S01]  /*16bb0*/  LDL.LU R21, [R1+0x1f58] ;  /* 0x001f580001157983 */ /* 0x000ea20000300800 */
[----:B------:R-:W2:Y:S02]  /*16bc0*/  LDL.LU R22, [R1+0x1f54] ;  /* 0x001f540001167983 */ /* 0x000ea40000300800 */
[----:B------:R-:W3:Y:S02]  /*16bd0*/  LDL.LU R0, [R1+0x1f50] ;  /* 0x001f500001007983 */ /* 0x000ee40000300800 */
[----:B------:R-:W2:Y:S01]  /*16be0*/  LDL.LU R2, [R1+0x1f4c] ;  /* 0x001f4c0001027983 */ /* 0x000ea20000300800 */
[----:B------:R-:W-:Y:S01]  /*16bf0*/  STL.64 [R1+0x1ea0], R18 ;  /* 0x001ea01201007387 */ /* 0x000fe20000100a00 */
[----:B------:R0:W-:Y:S02]  /*16c00*/  STL.64 [R1+0x1e98], R16 ;  /* 0x001e981001007387 */ /* 0x0001e40000100a00 */
[----:B0-----:R-:W-:-:S02]  /*16c10*/  IMAD.MOV.U32 R16, RZ, RZ, R23 ;  /* 0x000000ffff107224 */ /* 0x001fc400078e0017 */
[----:B------:R-:W2:Y:S01]  /*16c20*/  LDL.LU R23, [R1+0x1f48] ;  /* 0x001f480001177983 */ /* 0x000ea20000300800 */
[----:B------:R-:W3:Y:S02]  /*16c30*/  LDL.LU R17, [R1+0x4] ;  /* 0x0000040001117983 */ /* 0x000ee40000300800 */
[----:B------:R-:W3:Y:S02]  /*16c40*/  LDL.LU R18, [R1+0x8] ;  /* 0x0000080001127983 */ /* 0x000ee40000300800 */
[----:B------:R-:W3:Y:S02]  /*16c50*/  LDL.LU R19, [R1+0xc] ;  /* 0x00000c0001137983 */ /* 0x000ee40000300800 */
[----:B----4-:R-:W-:Y:S02]  /*16c60*/  IMAD.MOV.U32 R9, RZ, RZ, R26 ;  /* 0x000000ffff097224 */ /* 0x010fe400078e001a */
[----:B------:R-:W-:Y:S01]  /*16c70*/  IMAD.MOV.U32 R8, RZ, RZ, R27 ;  /* 0x000000ffff087224 */ /* 0x000fe200078e001b */
[----:B--2---:R-:W-:Y:S01]  /*16c80*/  HMMA.16816.F32.BF16 R12, R20, R26, R12 ;  /* 0x0000001a140c723c */ /* 0x004fe2000004180c */
[----:B---3--:R0:W-:Y:S01]  /*16c90*/  STL.64 [R1+0x1eb0], R18 ;  /* 0x001eb01201007387 */ /* 0x0081e20000100a00 */
[----:B------:R-:W-:Y:S02]  /*16ca0*/  STL.64 [R1+0x1ea8], R16 ;  /* 0x001ea81001007387 */ /* 0x000fe40000100a00 */
[----:B------:R-:W2:Y:S11]  /*16cb0*/  LDL.LU.64 R26, [R1+0x1f40] ;  /* 0x001f4000011a7983 */ /* 0x000eb60000300a00 */
[----:B------:R-:W-:Y:S08]  /*16cc0*/  @!UPT UIADD3 URZ, URZ, URZ, URZ ;  /* 0x0000003f3f3ff290 */ /* 0x000ff0000fffe03f */
[----:B------:R1:W-:Y:S01]  /*16cd0*/  STL.64 [R1+0x320], R12 ;  /* 0x0003200c01007387 */ /* 0x0003e20000100a00 */
[----:B------:R-:W3:Y:S02]  /*16ce0*/  LDL R10, [R1+0x48] ;  /* 0x00004800010a7983 */ /* 0x000ee40000100800 */
[----:B------:R-:W3:Y:S02]  /*16cf0*/  LDL R11, [R1+0x4c] ;  /* 0x00004c00010b7983 */ /* 0x000ee40000100800 */
[----:B0-----:R-:W-:Y:S02]  /*16d00*/  IMAD.MOV.U32 R18, RZ, RZ, R2 ;  /* 0x000000ffff127224 */ /* 0x001fe400078e0002 */
[----:B------:R-:W-:Y:S02]  /*16d10*/  IMAD.MOV.U32 R19, RZ, RZ, R0 ;  /* 0x000000ffff137224 */ /* 0x000fe400078e0000 */
[----:B------:R-:W-:Y:S02]  /*16d20*/  IMAD.MOV.U32 R2, RZ, RZ, R14 ;  /* 0x000000ffff027224 */ /* 0x000fe400078e000e */
[----:B------:R-:W-:-:S03]  /*16d30*/  IMAD.MOV.U32 R0, RZ, RZ, R15 ;  /* 0x000000ffff007224 */ /* 0x000fc600078e000f */
[----:B-1----:R-:W-:Y:S01]  /*16d40*/  HMMA.16816.F32.BF16 R12, R20, R18, R4 ;  /* 0x00000012140c723c */ /* 0x002fe20000041804 */
[----:B---3--:R0:W-:Y:S01]  /*16d50*/  STL.64 [R1+0x1f08], R10 ;  /* 0x001f080a01007387 */ /* 0x0081e20000100a00 */
[----:B------:R-:W-:Y:S02]  /*16d60*/  STL [R1+0x1da4], R0 ;  /* 0x001da40001007387 */ /* 0x000fe40000100800 */
[----:B------:R-:W-:Y:S02]  /*16d70*/  STL [R1+0x1da0], R2 ;  /* 0x001da00201007387 */ /* 0x000fe40000100800 */
[----:B------:R-:W2:Y:S11]  /*16d80*/  LDL.LU R4, [R1+0x110] ;  /* 0x0001100001047983 */ /* 0x000eb60000300800 */
[----:B------:R-:W-:Y:S06]  /*16d90*/  @!UPT UIADD3 URZ, URZ, URZ, URZ ;  /* 0x0000003f3f3ff290 */ /* 0x000fec000fffe03f */
[----:B------:R-:W-:Y:S01]  /*16da0*/  STL.64 [R1+0x310], R12 ;  /* 0x0003100c01007387 */ /* 0x000fe20000100a00 */
[----:B------:R-:W-:Y:S02]  /*16db0*/  STL.64 [R1+0x318], R14 ;  /* 0x0003180e01007387 */ /* 0x000fe40000100a00 */
[----:B------:R-:W2:Y:S02]  /*16dc0*/  LDL.LU R5, [R1+0x114] ;  /* 0x0001140001057983 */ /* 0x000ea40000300800 */
[----:B------:R-:W2:Y:S01]  /*16dd0*/  LDL.LU R6, [R1+0x118] ;  /* 0x0001180001067983 */ /* 0x000ea20000300800 */
[----:B------:R-:W2:Y:S04]  /*16de0*/  LDL.LU R7, [R1+0x11c] ;  /* 0x00011c0001077983 */ /* 0x000ea80000300800 */
[----:B0-----:R-:W3:Y:S04]  /*16df0*/  LDL.64 R10, [R1+0x58] ;  /* 0x00005800010a7983 */ /* 0x001ee80000100a00 */
[----:B---3--:R-:W-:Y:S01]  /*16e00*/  STL.64 [R1+0x1f20], R10 ;  /* 0x001f200a01007387 */ /* 0x008fe20000100a00 */
[----:B------:R0:W-:Y:S02]  /*16e10*/  STL.64 [R1+0x1ec0], R18 ;  /* 0x001ec01201007387 */ /* 0x0001e40000100a00 */
[----:B0-----:R-:W-:-:S02]  /*16e20*/  IMAD.MOV.U32 R19, RZ, RZ, R8 ;  /* 0x000000ffff137224 */ /* 0x001fc400078e0008 */
[----:B------:R-:W-:Y:S01]  /*16e30*/  IMAD.MOV.U32 R18, RZ, RZ, R9 ;  /* 0x000000ffff127224 */ /* 0x000fe200078e0009 */
[----:B------:R-:W3:Y:S01]  /*16e40*/  LDL.LU R8, [R1+0xf0] ;  /* 0x0000f00001087983 */ /* 0x000ee20000300800 */
[----:B------:R-:W3:Y:S02]  /*16e50*/  LDL.LU R9, [R1+0xf4] ;  /* 0x0000f40001097983 */ /* 0x000ee40000300800 */
[----:B------:R-:W3:Y:S02]  /*16e60*/  LDL.LU R10, [R1+0xf8] ;  /* 0x0000f800010a7983 */ /* 0x000ee40000300800 */
[----:B------:R-:W3:Y:S01]  /*16e70*/  LDL.LU R11, [R1+0xfc] ;  /* 0x0000fc00010b7983 */ /* 0x000ee20000300800 */
[----:B------:R-:W4:Y:S01]  /*16e80*/  LDL.LU R12, [R1+0x100] ;  /* 0x00010000010c7983 */ /* 0x000f220000300800 */
[----:B------:R-:W4:Y:S02]  /*16e90*/  LDL.LU R13, [R1+0x104] ;  /* 0x00010400010d7983 */ /* 0x000f240000300800 */
[----:B------:R-:W4:Y:S02]  /*16ea0*/  LDL.LU R14, [R1+0x108] ;  /* 0x00010800010e7983 */ /* 0x000f240000300800 */
[----:B------:R-:W4:Y:S01]  /*16eb0*/  LDL.LU R15, [R1+0x10c] ;  /* 0x00010c00010f7983 */ /* 0x000f220000300800 */
[----:B------:R0:W-:Y:S01]  /*16ec0*/  STL.64 [R1+0x1ee8], R18 ;  /* 0x001ee81201007387 */ /* 0x0001e20000100a00 */
[----:B------:R-:W3:Y:S02]  /*16ed0*/  LDL.LU R16, [R1+0xb0] ;  /* 0x0000b00001107983 */ /* 0x000ee40000300800 */
[----:B------:R-:W3:Y:S01]  /*16ee0*/  LDL.LU R17, [R1+0xb4] ;  /* 0x0000b40001117983 */ /* 0x000ee20000300800 */
[----:B0-----:R-:W3:Y:S01]  /*16ef0*/  LDL.LU R18, [R1+0xb8] ;  /* 0x0000b80001127983 */ /* 0x001ee20000300800 */
[----:B------:R-:W3:Y:S01]  /*16f00*/  LDL.LU R19, [R1+0xbc] ;  /* 0x0000bc0001137983 */ /* 0x000ee20000300800 */
[----:B--2---:R-:W-:Y:S02]  /*16f10*/  HMMA.16816.F32.BF16 R4, R20, R26, R4 ;  /* 0x0000001a1404723c */ /* 0x004fe40000041804 */
[----:B---3--:R-:W-:Y:S01]  /*16f20*/  STL.64 [R1+0x1f00], R18 ;  /* 0x001f001201007387 */ /* 0x008fe20000100a00 */
[----:B------:R0:W-:Y:S03]  /*16f30*/  STL.64 [R1+0x1ef8], R16 ;  /* 0x001ef81001007387 */ /* 0x0001e60000100a00 */
[----:B0-----:R-:W2:Y:S01]  /*16f40*/  LDL.LU R16, [R1+0xd0] ;  /* 0x0000d00001107983 */ /* 0x001ea20000300800 */
[----:B------:R-:W2:Y:S02]  /*16f50*/  LDL.LU R17, [R1+0xd4] ;  /* 0x0000d40001117983 */ /* 0x000ea40000300800 */
[----:B------:R-:W3:Y:S02]  /*16f60*/  LDL.LU R18, [R1+0xd8] ;  /* 0x0000d80001127983 */ /* 0x000ee40000300800 */
[----:B------:R-:W3:Y:S11]  /*16f70*/  LDL.LU R19, [R1+0xdc] ;  /* 0x0000dc0001137983 */ /* 0x000ef60000300800 */
[----:B------:R-:W-:Y:S02]  /*16f80*/  @!UPT UIADD3 URZ, URZ, URZ, URZ ;  /* 0x0000003f3f3ff290 */ /* 0x000fe4000fffe03f */
[----:B------:R-:W-:Y:S02]  /*16f90*/  IMAD.MOV.U32 R0, RZ, RZ, R6 ;  /* 0x000000ffff007224 */ /* 0x000fe400078e0006 */
[----:B------:R-:W-:Y:S01]  /*16fa0*/  IMAD.MOV.U32 R2, RZ, RZ, R7 ;  /* 0x000000ffff027224 */ /* 0x000fe200078e0007 */
[----:B---3--:R-:W-:Y:S01]  /*16fb0*/  STL.64 [R1+0x1f18], R18 ;  /* 0x001f181201007387 */ /* 0x008fe20000100a00 */
[----:B--2---:R0:W-:Y:S03]  /*16fc0*/  STL.64 [R1+0x1f10], R16 ;  /* 0x001f101001007387 */ /* 0x0041e60000100a00 */
[----:B0-----:R-:W2:Y:S01]  /*16fd0*/  LDL.LU R16, [R1+0xe0] ;  /* 0x0000e00001107983 */ /* 0x001ea20000300800 */
[----:B------:R-:W2:Y:S02]  /*16fe0*/  LDL.LU R17, [R1+0xe4] ;  /* 0x0000e40001117983 */ /* 0x000ea40000300800 */
[----:B------:R-:W2:Y:S02]  /*16ff0*/  LDL.LU R18, [R1+0xe8] ;  /* 0x0000e80001127983 */ /* 0x000ea40000300800 */
[----:B------:R-:W2:Y:S01]  /*17000*/  LDL.LU R19, [R1+0xec] ;  /* 0x0000ec0001137983 */ /* 0x000ea20000300800 */
[----:B------:R-:W-:Y:S01]  /*17010*/  STL.64 [R1+0x300], R4 ;  /* 0x0003000401007387 */ /* 0x000fe20000100a00 */
[----:B------:R-:W4:Y:S02]  /*17020*/  LDL.LU.64 R6, [R1+0x1f38] ;  /* 0x001f380001067983 */ /* 0x000f240000300a00 */
[----:B------:R0:W-:Y:S02]  /*17030*/  STL.64 [R1+0x1eb8], R26 ;  /* 0x001eb81a01007387 */ /* 0x0001e40000100a00 */
[----:B------:R-:W3:Y:S01]  /*17040*/  LDL.LU R24, [R1+0x10] ;  /* 0x0000100001187983 */ /* 0x000ee20000300800 */
[----:B------:R-:W3:Y:S04]  /*17050*/  LDL.LU R25, [R1+0x14] ;  /* 0x0000140001197983 */ /* 0x000ee80000300800 */
[----:B0-----:R-:W2:Y:S01]  /*17060*/  LDL.LU R26, [R1+0x18] ;  /* 0x00001800011a7983 */ /* 0x001ea20000300800 */
[----:B------:R-:W-:-:S02]  /*17070*/  IMAD.MOV.U32 R27, RZ, RZ, R3 ;  /* 0x000000ffff1b7224 */ /* 0x000fc400078e0003 */
[----:B------:R-:W3:Y:S01]  /*17080*/  LDL.LU R3, [R1+0x1f30] ;  /* 0x001f300001037983 */ /* 0x000ee20000300800 */
[C---:B----4-:R-:W-:Y:S02]  /*17090*/  HMMA.16816.F32.BF16 R12, R20.reuse, R6, R12 ;  /* 0x00000006140c723c */ /* 0x050fe4000004180c */
[----:B--2---:R-:W-:Y:S01]  /*170a0*/  STL.64 [R1+0x1ed0], R26 ;  /* 0x001ed01a01007387 */ /* 0x004fe20000100a00 */
[----:B---3--:R0:W-:Y:S03]  /*170b0*/  STL.64 [R1+0x1ec8], R24 ;  /* 0x001ec81801007387 */ /* 0x0081e60000100a00 */
[----:B0-----:R-:W2:Y:S01]  /*170c0*/  LDL.LU R24, [R1+0x20] ;  /* 0x0000200001187983 */ /* 0x001ea20000300800 */
[----:B------:R-:W2:Y:S02]  /*170d0*/  LDL.LU R25, [R1+0x24] ;  /* 0x0000240001197983 */ /* 0x000ea40000300800 */
[----:B------:R-:W2:Y:S02]  /*170e0*/  LDL.LU R26, [R1+0x28] ;  /* 0x00002800011a7983 */ /* 0x000ea40000300800 */
[----:B------:R-:W2:Y:S01]  /*170f0*/  LDL.LU R27, [R1+0x2c] ;  /* 0x00002c00011b7983 */ /* 0x000ea20000300800 */
[----:B------:R-:W-:Y:S01]  /*17100*/  STL [R1+0x1df4], R2 ;  /* 0x001df40201007387 */ /* 0x000fe20000100800 */
[----:B------:R-:W-:Y:S10]  /*17110*/  STL [R1+0x1df0], R0 ;  /* 0x001df00001007387 */ /* 0x000ff40000100800 */
[----:B------:R-:W-:Y:S02]  /*17120*/  STL.64 [R1+0x2d0], R12 ;  /* 0x0002d00c01007387 */ /* 0x000fe40000100a00 */
[----:B------:R0:W-:Y:S02]  /*17130*/  STL.64 [R1+0x2d8], R14 ;  /* 0x0002d80e01007387 */ /* 0x0001e40000100a00 */
[----:B0-----:R-:W3:Y:S02]  /*17140*/  LDL.LU.64 R14, [R1+0x1f28] ;  /* 0x001f2800010e7983 */ /* 0x001ee40000300a00 */
[C---:B---3--:R-:W-:Y:S11]  /*17150*/  HMMA.16816.F32.BF16 R8, R20.reuse, R14, R8 ;  /* 0x0000000e1408723c */ /* 0x048ff60000041808 */
[----:B------:R-:W-:Y:S11]  /*17160*/  @!UPT UIADD3 URZ, URZ, URZ, URZ ;  /* 0x0000003f3f3ff290 */ /* 0x000ff6000fffe03f */
[----:B------:R-:W-:Y:S01]  /*17170*/  @!UPT UIADD3 URZ, URZ, URZ, URZ ;  /* 0x0000003f3f3ff290 */ /* 0x000fe2000fffe03f */
[----:B------:R-:W-:Y:S01]  /*17180*/  STL.64 [R1+0x2f0], R8 ;  /* 0x0002f00801007387 */ /* 0x000fe20000100a00 */
[----:B------:R0:W-:Y:S03]  /*17190*/  STL.64 [R1+0x2f8], R10 ;  /* 0x0002f80a01007387 */ /* 0x0001e60000100a00 */
[----:B0-----:R-:W3:Y:S02]  /*171a0*/  LDL.LU.64 R10, [R1+0x1f20] ;  /* 0x001f2000010a7983 */ /* 0x001ee40000300a00 */
[C---:B---3--:R-:W-:Y:S01]  /*171b0*/  HMMA.16816.F32.BF16 R16, R20.reuse, R10, R16 ;  /* 0x0000000a1410723c */ /* 0x048fe20000041810 */
[----:B------:R-:W-:Y:S02]  /*171c0*/  IMAD.MOV.U32 R2, RZ, RZ, R10 ;  /* 0x000000ffff027224 */ /* 0x000fe400078e000a */
[----:B------:R-:W-:Y:S11]  /*171d0*/  IMAD.MOV.U32 R0, RZ, RZ, R11 ;  /* 0x000000ffff007224 */ /* 0x000ff600078e000b */
[----:B------:R-:W-:Y:S09]  /*171e0*/  @!UPT UIADD3 URZ, URZ, URZ, URZ ;  /* 0x0000003f3f3ff290 */ /* 0x000ff2000fffe03f */
[----:B------:R-:W-:Y:S01]  /*171f0*/  STL.64 [R1+0x2e0], R16 ;  /* 0x0002e01001007387 */ /* 0x000fe20000100a00 */
[----:B------:R0:W-:Y:S03]  /*17200*/  STL.64 [R1+0x2e8], R18 ;  /* 0x0002e81201007387 */ /* 0x0001e60000100a00 */
[----:B0-----:R-:W3:Y:S01]  /*17210*/  LDL.LU.64 R18, [R1+0x1f18] ;  /* 0x001f180001127983 */ /* 0x001ee20000300a00 */
[----:B------:R-:W3:Y:S02]  /*17220*/  LDL.LU.64 R16, [R1+0x1f10] ;  /* 0x001f100001107983 */ /* 0x000ee40000300a00 */
[----:B------:R-:W3:Y:S02]  /*17230*/  LDL.LU.64 R10, [R1+0x1f08] ;  /* 0x001f0800010a7983 */ /* 0x000ee40000300a00 */
[C---:B---3--:R-:W-:Y:S01]  /*17240*/  HMMA.16816.F32.BF16 R8, R20.reuse, R10, R16 ;  /* 0x0000000a1408723c */ /* 0x048fe20000041810 */
[----:B------:R-:W3:Y:S01]  /*17250*/  LDL.LU.64 R18, [R1+0x1f00] ;  /* 0x001f000001127983 */ /* 0x000ee20000300a00 */
[----:B------:R-:W3:Y:S11]  /*17260*/  LDL.LU.64 R16, [R1+0x1ef8] ;  /* 0x001ef80001107983 */ /* 0x000ef60000300a00 */
[----:B------:R-:W-:Y:S10]  /*17270*/  @!UPT UIADD3 URZ, URZ, URZ, URZ ;  /* 0x0000003f3f3ff290 */ /* 0x000ff4000fffe03f */
[----:B------:R-:W-:Y:S01]  /*17280*/  STL.64 [R1+0x2b0], R8 ;  /* 0x0002b00801007387 */ /* 0x000fe20000100a00 */
[----:B------:R0:W-:Y:S03]  /*17290*/  STL.64 [R1+0x2b8], R10 ;  /* 0x0002b80a01007387 */ /* 0x0001e60000100a00 */
[----:B0-----:R-:W3:Y:S02]  /*172a0*/  LDL.LU.64 R10, [R1+0x1ef0] ;  /* 0x001ef000010a7983 */ /* 0x001ee40000300a00 */
[----:B---3--:R-:W-:Y:S02]  /*172b0*/  HMMA.16816.F32.BF16 R20, R20, R10, R16 ;  /* 0x0000000a1414723c */ /* 0x008fe40000041810 */
[----:B------:R-:W2:Y:S01]  /*172c0*/  LDL.LU.64 R18, [R1+0x1ee8] ;  /* 0x001ee80001127983 */ /* 0x000ea20000300a00 */
[----:B------:R-:W-:Y:S02]  /*172d0*/  IMAD.MOV.U32 R29, RZ, RZ, R11 ;  /* 0x000000ffff1d7224 */ /* 0x000fe400078e000b */
[----:B------:R-:W2:Y:S11]  /*172e0*/  LDL.LU.64 R10, [R1+0x1ee0] ;  /* 0x001ee000010a7983 */ /* 0x000eb60000300a00 */
[----:B------:R-:W-:Y:S07]  /*172f0*/  @!UPT UIADD3 URZ, URZ, URZ, URZ ;  /* 0x0000003f3f3ff290 */ /* 0x000fee000fffe03f */
[----:B------:R-:W-:Y:S01]  /*17300*/  STL.64 [R1+0x1b0], R20 ;  /* 0x0001b01401007387 */ /* 0x000fe20000100a00 */
[----:B------:R-:W-:Y:S02]  /*17310*/  STL.64 [R1+0x1b8], R22 ;  /* 0x0001b81601007387 */ /* 0x000fe40000100a00 */
[----:B------:R-:W2:Y:S02]  /*17320*/  LDL.LU.64 R8, [R1+0x1ed8] ;  /* 0x001ed80001087983 */ /* 0x000ea40000300a00 */
[C---:B--2---:R-:W-:Y:S01]  /*17330*/  HMMA.16816.F32.BF16 R16, R8.reuse, R18, R24 ;  /* 0x000000120810723c */ /* 0x044fe20000041818 */
[----:B------:R-:W2:Y:S01]  /*17340*/  LDL.LU.64 R26, [R1+0x1ed0] ;  /* 0x001ed000011a7983 */ /* 0x000ea20000300a00 */
[----:B------:R-:W2:Y:S11]  /*17350*/  LDL.LU.64 R24, [R1+0x1ec8] ;  /* 0x001ec80001187983 */ /* 0x000eb60000300a00 */
[----:B------:R-:W-:Y:S10]  /*17360*/  @!UPT UIADD3 URZ, URZ, URZ, URZ ;  /* 0x0000003f3f3ff290 */ /* 0x000ff4000fffe03f */
[----:B------:R-:W-:Y:S01]  /*17370*/  STL.64 [R1+0x1a0], R16 ;  /* 0x0001a01001007387 */ /* 0x000fe20000100a00 */
[----:B------:R0:W-:Y:S03]  /*17380*/  STL.64 [R1+0x1a8], R18 ;  /* 0x0001a81201007387 */ /* 0x0001e60000100a00 */
[----:B0-----:R-:W2:Y:S02]  /*17390*/  LDL.LU.64 R18, [R1+0x1ec0] ;  /* 0x001ec00001127983 */ /* 0x001ea40000300a00 */
[C---:B--2---:R-:W-:Y:S02]  /*173a0*/  HMMA.16816.F32.BF16 R16, R8.reuse, R18, R24 ;  /* 0x000000120810723c */ /* 0x044fe40000041818 */
[----:B------:R-:W2:Y:S11]  /*173b0*/  LDL.LU.64 R26, [R1+0x1eb8] ;  /* 0x001eb800011a7983 */ /* 0x000eb60000300a00 */
[----:B------:R-:W-:Y:S10]  /*173c0*/  @!UPT UIADD3 URZ, URZ, URZ, URZ ;  /* 0x0000003f3f3ff290 */ /* 0x000ff4000fffe03f */
[----:B------:R-:W-:Y:S01]  /*173d0*/  STL.64 [R1+0x190], R16 ;  /* 0x0001901001007387 */ /* 0x000fe20000100a00 */
[----:B------:R0:W-:Y:S03]  /*173e0*/  STL.64 [R1+0x198], R18 ;  /* 0x0001981201007387 */ /* 0x0001e60000100a00 */
[----:B0-----:R-:W2:Y:S01]  /*173f0*/  LDL.LU.64 R18, [R1+0x1eb0] ;  /* 0x001eb00001127983 */ /* 0x001ea20000300a00 */
[----:B------:R-:W2:Y:S02]  /*17400*/  LDL.LU.64 R16, [R1+0x1ea8] ;  /* 0x001ea80001107983 */ /* 0x000ea40000300a00 */
[----:B--2---:R-:W-:Y:S01]  /*17410*/  HMMA.16816.F32.BF16 R24, R8, R26, R16 ;  /* 0x0000001a0818723c */ /* 0x004fe20000041810 */
[----:B------:R-:W2:Y:S01]  /*17420*/  LDL.LU.64 R18, [R1+0x1ea0] ;  /* 0x001ea00001127983 */ /* 0x000ea20000300a00 */
[----:B------:R-:W2:Y:S11]  /*17430*/  LDL.LU.64 R16, [R1+0x1e98] ;  /* 0x001e980001107983 */ /* 0x000eb60000300a00 */
[----:B------:R-:W-:Y:S10]  /*17440*/  @!UPT UIADD3 URZ, URZ, URZ, URZ ;  /* 0x0000003f3f3ff290 */ /* 0x000ff4000fffe03f */
[----:B------:R-:W-:Y:S01]  /*17450*/  STL.64 [R1+0x180], R24 ;  /* 0x0001801801007387 */ /* 0x000fe20000100a00 */
[----:B------:R0:W-:Y:S03]  /*17460*/  STL.64 [R1+0x188], R26 ;  /* 0x0001881a01007387 */ /* 0x0001e60000100a00 */
[----:B0-----:R-:W3:Y:S01]  /*17470*/  LDL.LU.64 R26, [R1+0x1e90] ;  /* 0x001e9000011a7983 */ /* 0x001ee20000300a00 */
[----:B------:R-:W3:Y:S02]  /*17480*/  LDL.LU.64 R24, [R1+0x1e88] ;  /* 0x001e880001187983 */ /* 0x000ee40000300a00 */
[----:B------:R-:W-:Y:S02]  /*17490*/  IMAD.MOV.U32 R22, RZ, RZ, R2 ;  /* 0x000000ffff167224 */ /* 0x000fe400078e0002 */
[----:B------:R-:W-:Y:S02]  /*174a0*/  IMAD.MOV.U32 R23, RZ, RZ, R0 ;  /* 0x000000ffff177224 */ /* 0x000fe400078e0000 */
[----:B------:R-:W-:-:S02]  /*174b0*/  IMAD.MOV.U32 R2, RZ, RZ, R14 ;  /* 0x000000ffff027224 */ /* 0x000fc400078e000e */
[----:B------:R-:W-:Y:S01]  /*174c0*/  IMAD.MOV.U32 R0, RZ, RZ, R15 ;  /* 0x000000ffff007224 */ /* 0x000fe200078e000f */
[C---:B---3--:R-:W-:Y:S01]  /*174d0*/  HMMA.16816.F32.BF16 R4, R8.reuse, R6, R24 ;  /* 0x000000060804723c */ /* 0x048fe20000041818 */
[----:B------:R-:W3:Y:S11]  /*174e0*/  LDL.LU R24, [R1+0x160] ;  /* 0x0001600001187983 */ /* 0x000ef60000300800 */
[----:B------:R-:W-:Y:S11]  /*174f0*/  @!UPT UIADD3 URZ, URZ, URZ, URZ ;  /* 0x0000003f3f3ff290 */ /* 0x000ff6000fffe03f */
[----:B------:R-:W-:Y:S01]  /*17500*/  STL.64 [R1+0x150], R4 ;  /* 0x0001500401007387 */ /* 0x000fe20000100a00 */
[----:B------:R-:W-:Y:S02]  /*17510*/  STL.64 [R1+0x158], R6 ;  /* 0x0001580601007387 */ /* 0x000fe40000100a00 */
[----:B------:R-:W0:Y:S04]  /*17520*/  LDSM.16.MT88.4 R4, [R3+0x4200] ;  /* 0x004200000304783b */ /* 0x000e280000004200 */
[----:B------:R-:W3:Y:S01]  /*17530*/  LDL.LU R25, [R1+0x164] ;  /* 0x0001640001197983 */ /* 0x000ee20000300800 */
[----:B------:R-:W3:Y:S04]  /*17540*/  LDL.LU R26, [R1+0x168] ;  /* 0x00016800011a7983 */ /* 0x000ee80000300800 */
[----:B0-----:R-:W-:Y:S01]  /*17550*/  STL.64 [R1+0x1e60], R6 ;  /* 0x001e600601007387 */ /* 0x001fe20000100a00 */
[----:B------:R2:W-:Y:S02]  /*17560*/  STL.64 [R1+0x1e58], R4 ;  /* 0x001e580401007387 */ /* 0x0005e40000100a00 */
[----:B--2---:R-:W-:Y:S01]  /*17570*/  HMMA.16816.F32.BF16 R4, R8, R14, R16 ;  /* 0x0000000e0804723c */ /* 0x004fe20000041810 */
[----:B------:R-:W0:Y:S04]  /*17580*/  S2R R19, SR_TID.X ;  /* 0x0000000000137919 */ /* 0x000e280000002100 */
[----:B------:R-:W1:Y:S01]  /*17590*/  LDSM.16.MT88.4 R12, [R3+0x4300] ;  /* 0x00430000030c783b */ /* 0x000e620000004200 */
[----:B0-----:R-:W-:-:S03]  /*175a0*/  IMAD.SHL.U32 R21, R19, 0x2, RZ ;  /* 0x0000000213157824 */ /* 0x001fc600078e00ff */
[----:B------:R-:W0:Y:S11]  /*175b0*/  LDSM.16.MT88.4 R16, [R3+0x8000] ;  /* 0x008000000310783b */ /* 0x000e360000004200 */
[----:B------:R-:W-:Y:S03]  /*175c0*/  @!UPT UIADD3 URZ, URZ, URZ, URZ ;  /* 0x0000003f3f3ff290 */ /* 0x000fe6000fffe03f */
[----:B------:R-:W-:Y:S01]  /*175d0*/  STL.64 [R1+0x140], R4 ;  /* 0x0001400401007387 */ /* 0x000fe20000100a00 */
[----:B------:R-:W-:Y:S03]  /*175e0*/  STL.64 [R1+0x148], R6 ;  /* 0x0001480601007387 */ /* 0x000fe60000100a00 */
[----:B-1----:R-:W-:Y:S01]  /*175f0*/  STL.64 [R1+0x1e00], R14 ;  /* 0x001e000e01007387 */ /* 0x002fe20000100a00 */
[----:B------:R-:W-:Y:S03]  /*17600*/  STL.64 [R1+0x1df8], R12 ;  /* 0x001df80c01007387 */ /* 0x000fe60000100a00 */
[----:B0-----:R0:W-:Y:S01]  /*17610*/  STL.64 [R1+0x1d70], R18 ;  /* 0x001d701201007387 */ /* 0x0011e20000100a00 */
[----:B------:R-:W-:Y:S03]  /*17620*/  STL.64 [R1+0x1d68], R16 ;  /* 0x001d681001007387 */ /* 0x000fe60000100a00 */
[----:B0-----:R-:W2:Y:S01]  /*17630*/  LDL.LU R18, [R1+0x38] ;  /* 0x0000380001127983 */ /* 0x001ea20000300800 */
[----:B------:R-:W-:-:S02]  /*17640*/  IMAD.MOV.U32 R27, RZ, RZ, R28 ;  /* 0x000000ffff1b7224 */ /* 0x000fc400078e001c */
[----:B------:R-:W0:Y:S02]  /*17650*/  S2R R28, SR_TID.X ;  /* 0x00000000001c7919 */ /* 0x000e240000002100 */
[----:B0-----:R-:W-:-:S05]  /*17660*/  LOP3.LUT R28, R28, 0x7, RZ, 0xc0, !PT ;  /* 0x000000071c1c7812 */ /* 0x001fca00078ec0ff */
[----:B------:R-:W-:-:S05]  /*17670*/  IMAD R28, R28, 0x110, RZ ;  /* 0x000001101c1c7824 */ /* 0x000fca00078e02ff */
[----:B------:R-:W-:-:S04]  /*17680*/  LOP3.LUT R28, R28, 0x30, R21, 0x78, !PT ;  /* 0x000000301c1c7812 */ /* 0x000fc800078e7815 */
[----:B------:R-:W-:-:S05]  /*17690*/  LOP3.LUT R28, R28, 0x40, RZ, 0x3c, !PT ;  /* 0x000000401c1c7812 */ /* 0x000fca00078e3cff */
[----:B------:R-:W0:Y:S01]  /*176a0*/  LDSM.16.M88.4 R12, [R28+0x20000] ;  /* 0x020000001c0c783b */ /* 0x000e220000000200 */
[----:B------:R-:W-:Y:S02]  /*176b0*/  IMAD.MOV.U32 R19, RZ, RZ, R29 ;  /* 0x000000ffff137224 */ /* 0x000fe400078e001d */
[----:B------:R-:W4:Y:S01]  /*176c0*/  LDL.LU R29, [R1+0x1e80] ;  /* 0x001e8000011d7983 */ /* 0x000f220000300800 */
[----:B---3--:R-:W-:Y:S01]  /*176d0*/  HMMA.16816.F32.BF16 R4, R8, R22, R24 ;  /* 0x000000160804723c */ /* 0x008fe20000041818 */
[----:B------:R-:W-:Y:S04]  /*176e0*/  LDSM.16.M88.4 R24, [R28+0x21800] ;  /* 0x021800001c18783b */ /* 0x000fe80000000200 */
[----:B--2---:R-:W-:Y:S01]  /*176f0*/  STL.64 [R1+0x1e78], R18 ;  /* 0x001e781201007387 */ /* 0x004fe20000100a00 */
[----:B------:R-:W2:Y:S02]  /*17700*/  LDL.LU R20, [R1+0x170] ;  /* 0x0001700001147983 */ /* 0x000ea40000300800 */
[----:B0-----:R-:W-:Y:S02]  /*17710*/  STL.64 [R1+0x20], R12 ;  /* 0x0000200c01007387 */ /* 0x001fe40000100a00 */
[----:B------:R-:W0:Y:S01]  /*17720*/  LDSM.16.M88.4 R16, [R28+0x20800] ;  /* 0x020800001c10783b */ /* 0x000e220000000200 */
[----:B------:R-:W-:Y:S03]  /*17730*/  STL.64 [R1+0x28], R14 ;  /* 0x0000280e01007387 */ /* 0x000fe60000100a00 */
[----:B------:R-:W1:Y:S09]  /*17740*/  LDSM.16.M88.4 R12, [R28+0x21000] ;  /* 0x021000001c0c783b */ /* 0x000e720000000200 */
[----:B------:R3:W-:Y:S02]  /*17750*/  STL.64 [R1+0x130], R4 ;  /* 0x0001300401007387 */ /* 0x0007e40000100a00 */
[----:B------:R0:W-:Y:S01]  /*17760*/  STL.64 [R1+0x138], R6 ;  /* 0x0001380601007387 */ /* 0x0001e20000100a00 */
[----:B------:R-:W2:Y:S01]  /*17770*/  LDL.LU R21, [R1+0x174] ;  /* 0x0001740001157983 */ /* 0x000ea20000300800 */
[----:B------:R-:W2:Y:S02]  /*17780*/  LDL.LU R22, [R1+0x178] ;  /* 0x0001780001167983 */ /* 0x000ea40000300800 */
[----:B------:R-:W2:Y:S01]  /*17790*/  LDL.LU R23, [R1+0x17c] ;  /* 0x00017c0001177983 */ /* 0x000ea20000300800 */
[----:B---3--:R-:W3:Y:S04]  /*177a0*/  LDL.LU R4, [R1+0x1c0] ;  /* 0x0001c00001047983 */ /* 0x008ee80000300800 */
[----:B0-----:R-:W-:Y:S01]  /*177b0*/  STL.64 [R1+0x10], R16 ;  /* 0x0000101001007387 */ /* 0x001fe20000100a00 */
[----:B------:R-:W-:Y:S02]  /*177c0*/  STL.64 [R1+0x18], R18 ;  /* 0x0000181201007387 */ /* 0x000fe40000100a00 */
[----:B-1----:R-:W-:Y:S02]  /*177d0*/  STL.64 [R1], R12 ;  /* 0x0000000c01007387 */ /* 0x002fe40000100a00 */
[----:B------:R-:W-:Y:S01]  /*177e0*/  STL.64 [R1+0x8], R14 ;  /* 0x0000080e01007387 */ /* 0x000fe20000100a00 */
[----:B------:R-:W3:Y:S01]  /*177f0*/  LDL.LU R5, [R1+0x1c4] ;  /* 0x0001c40001057983 */ /* 0x000ee20000300800 */
[----:B------:R-:W2:Y:S02]  /*17800*/  LDL.LU R6, [R1+0x1c8] ;  /* 0x0001c80001067983 */ /* 0x000ea40000300800 */
[----:B------:R-:W2:Y:S01]  /*17810*/  LDL.LU R7, [R1+0x1cc] ;  /* 0x0001cc0001077983 */ /* 0x000ea20000300800 */
[----:B------:R-:W0:Y:S04]  /*17820*/  LDSM.16.M88.4 R16, [R28+0x22000] ;  /* 0x022000001c10783b */ /* 0x000e280000000200 */
[----:B--2---:R1:W-:Y:S01]  /*17830*/  STL.64 [R1+0x1e70], R6 ;  /* 0x001e700601007387 */ /* 0x0043e20000100a00 */
[----:B---3--:R-:W-:Y:S03]  /*17840*/  STL.64 [R1+0x1e68], R4 ;  /* 0x001e680401007387 */ /* 0x008fe60000100a00 */
[----:B-1----:R-:W2:Y:S01]  /*17850*/  LDL.LU.64 R6, [R1+0x48] ;  /* 0x0000480001067983 */ /* 0x002ea20000300a00 */
[----:B------:R1:W-:Y:S02]  /*17860*/  STL [R1+0x1b4c], R26 ;  /* 0x001b4c1a01007387 */ /* 0x0003e40000100800 */
[----:B------:R3:W-:Y:S02]  /*17870*/  STL [R1+0x1b48], R27 ;  /* 0x001b481b01007387 */ /* 0x0007e40000100800 */
[----:B------:R0:W-:Y:S01]  /*17880*/  STL.64 [R1+0x1d30], R24 ;  /* 0x001d301801007387 */ /* 0x0001e20000100a00 */
[----:B------:R-:W4:Y:S01]  /*17890*/  LDL.LU R12, [R1+0x1f0] ;  /* 0x0001f000010c7983 */ /* 0x000f220000300800 */
[----:B------:R-:W4:Y:S02]  /*178a0*/  LDL.LU R13, [R1+0x1f4] ;  /* 0x0001f400010d7983 */ /* 0x000f240000300800 */
[----:B------:R-:W4:Y:S02]  /*178b0*/  LDL.LU R14, [R1+0x1f8] ;  /* 0x0001f800010e7983 */ /* 0x000f240000300800 */
[----:B------:R-:W4:Y:S02]  /*178c0*/  LDL.LU R15, [R1+0x1fc] ;  /* 0x0001fc00010f7983 */ /* 0x000f240000300800 */
[----:B-1----:R-:W-:-:S02]  /*178d0*/  IMAD.MOV.U32 R26, RZ, RZ, R2 ;  /* 0x000000ffff1a7224 */ /* 0x002fc400078e0002 */
[----:B---3--:R-:W-:-:S05]  /*178e0*/  IMAD.MOV.U32 R27, RZ, RZ, R0 ;  /* 0x000000ffff1b7224 */ /* 0x008fca00078e0000 */
[----:B------:R1:W-:Y:S01]  /*178f0*/  STL.64 [R1+0x1e38], R26 ;  /* 0x001e381a01007387 */ /* 0x0003e20000100a00 */
[----:B0-----:R-:W3:Y:S02]  /*17900*/  LDL.LU R24, [R1+0x1e0] ;  /* 0x0001e00001187983 */ /* 0x001ee40000300800 */
[----:B------:R-:W3:Y:S01]  /*17910*/  LDL.LU R25, [R1+0x1e4] ;  /* 0x0001e40001197983 */ /* 0x000ee20000300800 */
[----:B-1----:R-:W3:Y:S01]  /*17920*/  LDL.LU R26, [R1+0x1e8] ;  /* 0x0001e800011a7983 */ /* 0x002ee20000300800 */
[----:B------:R-:W-:Y:S02]  /*17930*/  STL.64 [R1+0xc0], R16 ;  /* 0x0000c01001007387 */ /* 0x000fe40000100a00 */
[----:B------:R-:W-:Y:S02]  /*17940*/  STL.64 [R1+0xc8], R18 ;  /* 0x0000c81201007387 */ /* 0x000fe40000100a00 */
[----:B------:R-:W0:Y:S04]  /*17950*/  LDSM.16.M88.4 R16, [R28+0x22800] ;  /* 0x022800001c10783b */ /* 0x000e280000000200 */
[----:B0-----:R-:W-:Y:S01]  /*17960*/  STL.64 [R1+0xb0], R16 ;  /* 0x0000b01001007387 */ /* 0x001fe20000100a00 */
[----:B------:R-:W-:-:S02]  /*17970*/  IMAD.MOV.U32 R2, RZ, RZ, R16 ;  /* 0x000000ffff027224 */ /* 0x000fc400078e0010 */
[----:B------:R-:W-:Y:S02]  /*17980*/  STL.64 [R1+0xb8], R18 ;  /* 0x0000b81201007387 */ /* 0x000fe40000100a00 */
[----:B------:R-:W-:Y:S02]  /*17990*/  IMAD.MOV.U32 R0, RZ, RZ, R17 ;  /* 0x000000ffff007224 */ /* 0x000fe400078e0011 */
[----:B------:R-:W0:Y:S04]  /*179a0*/  LDSM.16.M88.4 R16, [R28+0x23000] ;  /* 0x023000001c10783b */ /* 0x000e280000000200 */
[----:B0-----:R-:W-:Y:S01]  /*179b0*/  STL.64 [R1+0xe0], R16 ;  /* 0x0000e01001007387 */ /* 0x001fe20000100a00 */
[----:B------:R-:W-:Y:S02]  /*179c0*/  STL.64 [R1+0xe8], R18 ;  /* 0x0000e81201007387 */ /* 0x000fe40000100a00 */
[----:B------:R-:W0:Y:S02]  /*179d0*/  LDSM.16.M88.4 R16, [R28+0x23800] ;  /* 0x023800001c10783b */ /* 0x000e240000000200 */
[----:B0-----:R-:W-:Y:S02]  /*179e0*/  STL.64 [R1+0x100], R16 ;  /* 0x0001001001007387 */ /* 0x001fe40000100a00 */
[----:B------:R0:W-:Y:S02]  /*179f0*/  STL.64 [R1+0x108], R18 ;  /* 0x0001081201007387 */ /* 0x0001e40000100a00 */
[----:B0-----:R-:W3:Y:S01]  /*17a00*/  LDL.LU.64 R18, [R1+0x1e78] ;  /* 0x001e780001127983 */ /* 0x001ee20000300a00 */
[----:B--2---:R-:W-:Y:S01]  /*17a10*/  HMMA.16816.F32.BF16 R20, R8, R6, R20 ;  /* 0x000000060814723c */ /* 0x004fe20000041814 */
[----:B------:R-:W-:-:S02]  /*17a20*/  IMAD.MOV.U32 R17, RZ, RZ, R6 ;  /* 0x000000ffff117224 */ /* 0x000fc400078e0006 */
[----:B------:R-:W-:Y:S02]  /*17a30*/  IMAD.MOV.U32 R16, RZ, RZ, R7 ;  /* 0x000000ffff107224 */ /* 0x000fe400078e0007 */
[----:B------:R-:W3:Y:S01]  /*17a40*/  LDL.LU.64 R6, [R1+0x1e70] ;  /* 0x001e700001067983 */ /* 0x000ee20000300a00 */
[----:B------:R-:W3:Y:S02]  /*17a50*/  LDL.LU.64 R4, [R1+0x1e68] ;  /* 0x001e680001047983 */ /* 0x000ee40000300a00 */
[----:B----4-:R-:W-:Y:S11]  /*17a60*/  IMAD.MOV.U32 R27, RZ, RZ, R29 ;  /* 0x000000ffff1b7224 */ /* 0x010ff600078e001d */
[----:B------:R-:W-:Y:S04]  /*17a70*/  @!UPT UIADD3 URZ, URZ, URZ, URZ ;  /* 0x0000003f3f3ff290 */ /* 0x000fe8000fffe03f */
[----:B------:R-:W-:Y:S01]  /*17a80*/  STL.64 [R1+0x120], R20 ;  /* 0x0001201401007387 */ /* 0x000fe20000100a00 */
[----:B------:R-:W-:Y:S02]  /*17a90*/  IMAD.MOV.U32 R29, RZ, RZ, R22 ;  /* 0x000000ffff1d7224 */ /* 0x000fe400078e0016 */
[----:B------:R-:W-:Y:S02]  /*17aa0*/  IMAD.MOV.U32 R28, RZ, RZ, R23 ;  /* 0x000000ffff1c7224 */ /* 0x000fe400078e0017 */
[----:B------:R-:W0:Y:S04]  /*17ab0*/  LDSM.16.MT88.4 R20, [R3+0x8100] ;  /* 0x008100000314783b */ /* 0x000e280000004200 */
[----:B0-----:R0:W-:Y:S01]  /*17ac0*/  STL.64 [R1+0x1cf0], R22 ;  /* 0x001cf01601007387 */ /* 0x0011e20000100a00 */
[----:B------:R1:W-:Y:S02]  /*17ad0*/  STL.64 [R1+0x1ce8], R20 ;  /* 0x001ce81401007387 */ /* 0x0003e40000100a00 */
[----:B0-----:R-:W-:-:S02]  /*17ae0*/  IMAD.MOV.U32 R22, RZ, RZ, R17 ;  /* 0x000000ffff167224 */ /* 0x001fc400078e0011 */
[----:B------:R-:W-:-:S05]  /*17af0*/  IMAD.MOV.U32 R23, RZ, RZ, R16 ;  /* 0x000000ffff177224 */ /* 0x000fca00078e0010 */
[----:B------:R0:W-:Y:S01]  /*17b00*/  STL.64 [R1+0x1e18], R22 ;  /* 0x001e181601007387 */ /* 0x0001e20000100a00 */
[----:B-1----:R-:W2:Y:S02]  /*17b10*/  LDL.LU R20, [R1+0x1d0] ;  /* 0x0001d00001147983 */ /* 0x002ea40000300800 */
[----:B------:R-:W2:Y:S01]  /*17b20*/  LDL.LU R21, [R1+0x1d4] ;  /* 0x0001d40001157983 */ /* 0x000ea20000300800 */
[----:B0-----:R-:W2:Y:S01]  /*17b30*/  LDL.LU R22, [R1+0x1d8] ;  /* 0x0001d80001167983 */ /* 0x001ea20000300800 */
[----:B------:R-:W2:Y:S01]  /*17b40*/  LDL.LU R23, [R1+0x1dc] ;  /* 0x0001dc0001177983 */ /* 0x000ea20000300800 */
[----:B---3--:R-:W-:Y:S02]  /*17b50*/  HMMA.16816.F32.BF16 R8, R8, R18, R4 ;  /* 0x000000120808723c */ /* 0x008fe40000041804 */
[----:B------:R-:W2:Y:S01]  /*17b60*/  LDL.LU.64 R6, [R1+0x1e60] ;  /* 0x001e600001067983 */ /* 0x000ea20000300a00 */
[----:B------:R-:W2:Y:S02]  /*17b70*/  LDL.LU.64 R4, [R1+0x1e58] ;  /* 0x001e580001047983 */ /* 0x000ea40000300a00 */
[----:B------:R0:W-:Y:S02]  /*17b80*/  STL.64 [R1+0x1e20], R18 ;  /* 0x001e201201007387 */ /* 0x0001e40000100a00 */
[----:B0-----:R-:W3:Y:S11]  /*17b90*/  LDL.LU.64 R18, [R1+0x98] ;  /* 0x0000980001127983 */ /* 0x001ef60000300a00 */
[----:B------:R-:W-:Y:S05]  /*17ba0*/  @!UPT UIADD3 URZ, URZ, URZ, URZ ;  /* 0x0000003f3f3ff290 */ /* 0x000fea000fffe03f */
[----:B------:R-:W-:Y:S01]  /*17bb0*/  STL.64 [R1+0x110], R8 ;  /* 0x0001100801007387 */ /* 0x000fe20000100a00 */
[----:B------:R-:W-:Y:S02]  /*17bc0*/  STL.64 [R1+0x118], R10 ;  /* 0x0001180a01007387 */ /* 0x000fe40000100a00 */
[----:B------:R-:W0:Y:S02]  /*17bd0*/  LDSM.16.MT88.4 R8, [R3+0x8200] ;  /* 0x008200000308783b */ /* 0x000e240000004200 */
[----:B0-----:R0:W-:Y:S02]  /*17be0*/  STL.64 [R1+0x1c68], R10 ;  /* 0x001c680a01007387 */ /* 0x0011e40000100a00 */
[----:B------:R-:W-:Y:S02]  /*17bf0*/  STL.64 [R1+0x1c60], R8 ;  /* 0x001c600801007387 */ /* 0x000fe40000100a00 */
[----:B0-----:R-:W2:Y:S02]  /*17c00*/  LDL.LU.64 R10, [R1+0xa8] ;  /* 0x0000a800010a7983 */ /* 0x001ea40000300a00 */
[----:B--2---:R-:W-:Y:S11]  /*17c10*/  HMMA.16816.F32.BF16 R20, R4, R10, R20 ;  /* 0x0000000a0414723c */ /* 0x004ff60000041814 */
[----:B------:R-:W-:Y:S11]  /*17c20*/  @!UPT UIADD3 URZ, URZ, URZ, URZ ;  /* 0x0000003f3f3ff290 */ /* 0x000ff6000fffe03f */
[----:B------:R-:W-:Y:S01]  /*17c30*/  @!UPT UIADD3 URZ, URZ, URZ, URZ ;  /* 0x0000003f3f3ff290 */ /* 0x000fe2000fffe03f */
[----:B------:R0:W-:Y:S01]  /*17c40*/  STL.64 [R1+0xf0], R20 ;  /* 0x0000f01401007387 */ /* 0x0001e20000100a00 */
[----:B------:R1:W-:Y:S02]  /*17c50*/  STL.64 [R1+0xf8], R22 ;  /* 0x0000f81601007387 */ /* 0x0003e40000100a00 */
[----:B0-----:R-:W-:Y:S02]  /*17c60*/  IMAD.MOV.U32 R21, RZ, RZ, R10 ;  /* 0x000000ffff157224 */ /* 0x001fe400078e000a */
[----:B------:R-:W-:-:S05]  /*17c70*/  IMAD.MOV.U32 R20, RZ, RZ, R11 ;  /* 0x000000ffff147224 */ /* 0x000fca00078e000b */
[----:B------:R-:W-:Y:S01]  /*17c80*/  STL.64 [R1+0x1e50], R20 ;  /* 0x001e501401007387 */ /* 0x000fe20000100a00 */
[----:B-1----:R-:W2:Y:S01]  /*17c90*/  LDL.LU.64 R22, [R1+0x88] ;  /* 0x0000880001167983 */ /* 0x002ea20000300a00 */
[C---:B---3--:R-:W-:Y:S11]  /*17ca0*/  HMMA.16816.F32.BF16 R8, R4.reuse, R18, R24 ;  /* 0x000000120408723c */ /* 0x048ff60000041818 */
[----:B------:R-:W-:Y:S11]  /*17cb0*/  @!UPT UIADD3 URZ, URZ, URZ, URZ ;  /* 0x0000003f3f3ff290 */ /* 0x000ff6000fffe03f */
[----:B------:R-:W-:Y:S01]  /*17cc0*/  @!UPT UIADD3 URZ, URZ, URZ, URZ ;  /* 0x0000003f3f3ff290 */ /* 0x000fe2000fffe03f */
[----:B------:R0:W-:Y:S01]  /*17cd0*/  STL.64 [R1+0xd0], R8 ;  /* 0x0000d00801007387 */ /* 0x0001e20000100a00 */
[----:B------:R1:W-:Y:S03]  /*17ce0*/  STL.64 [R1+0xd8], R10 ;  /* 0x0000d80a01007387 */ /* 0x0003e60000100a00 */
[----:B0-----:R-:W3:Y:S01]  /*17cf0*/  LDL.64 R8, [R1+0x100] ;  /* 0x0001000001087983 */ /* 0x001ee20000100a00 */
[----:B------:R-:W-:Y:S02]  /*17d00*/  IMAD.MOV.U32 R25, RZ, RZ, R18 ;  /* 0x000000ffff197224 */ /* 0x000fe400078e0012 */
[----:B------:R-:W-:Y:S02]  /*17d10*/  IMAD.MOV.U32 R24, RZ, RZ, R19 ;  /* 0x000000ffff187224 */ /* 0x000fe400078e0013 */
[----:B------:R-:W4:Y:S01]  /*17d20*/  LDL.LU.64 R20, [R1+0x1e50] ;  /* 0x001e500001147983 */ /* 0x000f220000300a00 */
[----:B--2---:R-:W-:Y:S11]  /*17d30*/  HMMA.16816.F32.BF16 R16, R4, R22, R12 ;  /* 0x000000160410723c */ /* 0x004ff6000004180c */
[----:B------:R-:W-:Y:S11]  /*17d40*/  @!UPT UIADD3 URZ, URZ, URZ, URZ ;  /* 0x0000003f3f3ff290 */ /* 0x000ff6000fffe03f */
[----:B------:R-:W-:Y:S02]  /*17d50*/  @!UPT UIADD3 URZ, URZ, URZ, URZ ;  /* 0x0000003f3f3ff290 */ /* 0x000fe4000fffe03f */
[----:B-1----:R-:W-:Y:S02]  /*17d60*/  IMAD.MOV.U32 R11, RZ, RZ, R17 ;  /* 0x000000ffff0b7224 */ /* 0x002fe400078e0011 */
[----:B------:R-:W-:Y:S01]  /*17d70*/  IMAD.MOV.U32 R10, RZ, RZ, R18 ;  /* 0x000000ffff0a7224 */ /* 0x000fe200078e0012 */
[----:B------:R-:W-:Y:S04]  /*17d80*/  STL [R1+0x160], R16 ;  /* 0x0001601001007387 */ /* 0x000fe80000100800 */
[----:B------:R-:W-:Y:S04]  /*17d90*/  STL.64 [R1+0x1d00], R10 ;  /* 0x001d000a01007387 */ /* 0x000fe80000100a00 */
[----:B---3--:R0:W-:Y:S04]  /*17da0*/  STL.64 [R1+0x1cf8], R8 ;  /* 0x001cf80801007387 */ /* 0x0081e80000100a00 */
[----:B0-----:R-:W2:Y:S01]  /*17db0*/  LDL.LU R8, [R1+0x2a0] ;  /* 0x0002a00001087983 */ /* 0x001ea20000300800 */
[----:B------:R-:W2:Y:S02]  /*17dc0*/  LDL.LU R9, [R1+0x2a4] ;  /* 0x0002a40001097983 */ /* 0x000ea40000300800 */
[----:B------:R-:W3:Y:S02]  /*17dd0*/  LDL.LU R10, [R1+0x2a8] ;  /* 0x0002a800010a7983 */ /* 0x000ee40000300800 */
[----:B------:R-:W3:Y:S02]  /*17de0*/  LDL.LU R11, [R1+0x2ac] ;  /* 0x0002ac00010b7983 */ /* 0x000ee40000300800 */
[----:B------:R-:W-:-:S02]  /*17df0*/  IMAD.MOV.U32 R12, RZ, RZ, R23 ;  /* 0x000000ffff0c7224 */ /* 0x000fc400078e0017 */
[----:B------:R-:W-:Y:S01]  /*17e00*/  IMAD.MOV.U32 R13, RZ, RZ, R22 ;  /* 0x000000ffff0d7224 */ /* 0x000fe200078e0016 */
[----:B------:R-:W4:Y:S01]  /*17e10*/  LDL.LU.64 R26, [R1+0x78] ;  /* 0x00007800011a7983 */ /* 0x000f220000300a00 */
[----:B------:R-:W-:-:S03]  /*17e20*/  IMAD.MOV.U32 R3, RZ, RZ, R19 ;  /* 0x000000ffff037224 */ /* 0x000fc600078e0013 */
[----:B---3--:R0:W-:Y:S01]  /*17e30*/  STL.64 [R1+0x1db0], R10 ;  /* 0x001db00a01007387 */ /* 0x0081e20000100a00 */
[----:B--2---:R-:W-:Y:S02]  /*17e40*/  STL.64 [R1+0x1da8], R8 ;  /* 0x001da80801007387 */ /* 0x004fe40000100a00 */
[----:B0-----:R-:W-:Y:S02]  /*17e50*/  IMAD.MOV.U32 R11, RZ, RZ, R12 ;  /* 0x000000ffff0b7224 */ /* 0x001fe400078e000c */
[----:B------:R-:W-:Y:S01]  /*17e60*/  IMAD.MOV.U32 R10, RZ, RZ, R13 ;  /* 0x000000ffff0a7224 */ /* 0x000fe200078e000d */
[----:B------:R-:W2:Y:S01]  /*17e70*/  LDL.LU R12, [R1+0x240] ;  /* 0x00024000010c7983 */ /* 0x000ea20000300800 */
[----:B------:R-:W2:Y:S02]  /*17e80*/  LDL.LU R13, [R1+0x244] ;  /* 0x00024400010d7983 */ /* 0x000ea40000300800 */
[----:B------:R-:W3:Y:S02]  /*17e90*/  LDL.LU R14, [R1+0x248] ;  /* 0x00024800010e7983 */ /* 0x000ee40000300800 */
[----:B------:R-:W3:Y:S01]  /*17ea0*/  LDL.LU R15, [R1+0x24c] ;  /* 0x00024c00010f7983 */ /* 0x000ee20000300800 */
[----:B------:R-:W2:Y:S01]  /*17eb0*/  LDL.LU R16, [R1+0x250] ;  /* 0x0002500001107983 */ /* 0x000ea20000300800 */
[----:B------:R-:W2:Y:S02]  /*17ec0*/  LDL.LU R17, [R1+0x254] ;  /* 0x0002540001117983 */ /* 0x000ea40000300800 */
[----:B------:R-:W2:Y:S02]  /*17ed0*/  LDL.LU R18, [R1+0x258] ;  /* 0x0002580001127983 */ /* 0x000ea40000300800 */
[----:B------:R-:W2:Y:S02]  /*17ee0*/  LDL.LU R19, [R1+0x25c] ;  /* 0x00025c0001137983 */ /* 0x000ea40000300800 */
[----:B--2---:R-:W-:Y:S01]  /*17ef0*/  STL.64 [R1+0x1e30], R18 ;  /* 0x001e301201007387 */ /* 0x004fe20000100a00 */
[----:B------:R0:W-:Y:S03]  /*17f00*/  STL.64 [R1+0x1e28], R16 ;  /* 0x001e281001007387 */ /* 0x0001e60000100a00 */
[----:B0-----:R-:W2:Y:S01]  /*17f10*/  LDL.LU R16, [R1+0x210] ;  /* 0x0002100001107983 */ /* 0x001ea20000300800 */
        /* <DEDUP_REMOVED lines=8> */
[----:B------:R-:W2:Y:S01]  /*17fa0*/  LDL.LU R19, [R1+0x20c] ;  /* 0x00020c0001137983 */ /* 0x000ea20000300800 */
[----:B------:R-:W2:Y:S01]  /*17fb0*/  LDL.LU.64 R22, [R1+0x58] ;  /* 0x0000580001167983 */ /* 0x000ea20000300a00 */
[----:B---3--:R-:W-:Y:S02]  /*17fc0*/  STL.64 [R1+0x1e10], R14 ;  /* 0x001e100e01007387 */ /* 0x008fe40000100a00 */
[----:B------:R0:W-:Y:S02]  /*17fd0*/  STL.64 [R1+0x1e08], R12 ;  /* 0x001e080c01007387 */ /* 0x0001e40000100a00 */
[----:B0-----:R-:W3:Y:S01]  /*17fe0*/  LDL.LU R12, [R1+0x270] ;  /* 0x00027000010c7983 */ /* 0x001ee20000300800 */
[----:B------:R-:W3:Y:S02]  /*17ff0*/  LDL.LU R13, [R1+0x274] ;  /* 0x00027400010d7983 */ /* 0x000ee40000300800 */
[----:B------:R-:W3:Y:S02]  /*18000*/  LDL.LU R14, [R1+0x278] ;  /* 0x00027800010e7983 */ /* 0x000ee40000300800 */
[----:B------:R-:W3:Y:S01]  /*18010*/  LDL.LU R15, [R1+0x27c] ;  /* 0x00027c00010f7983 */ /* 0x000ee20000300800 */
[----:B------:R0:W-:Y:S01]  /*18020*/  STL.64 [R1+0x1dc0], R10 ;  /* 0x001dc00a01007387 */ /* 0x0001e20000100a00 */
[----:B----4-:R-:W-:-:S02]  /*18030*/  IMAD.MOV.U32 R9, RZ, RZ, R26 ;  /* 0x000000ffff097224 */ /* 0x010fc400078e001a */
[----:B------:R-:W-:Y:S02]  /*18040*/  IMAD.MOV.U32 R8, RZ, RZ, R27 ;  /* 0x000000ffff087224 */ /* 0x000fe400078e001b */
[----:B0-----:R-:W-:Y:S02]  /*18050*/  IMAD.MOV.U32 R10, RZ, RZ, R25 ;  /* 0x000000ffff0a7224 */ /* 0x001fe400078e0019 */
[----:B------:R-:W-:-:S05]  /*18060*/  IMAD.MOV.U32 R11, RZ, RZ, R24 ;  /* 0x000000ffff0b7224 */ /* 0x000fca00078e0018 */
[----:B------:R-:W-:Y:S01]  /*18070*/  STL.64 [R1+0x1dd8], R10 ;  /* 0x001dd80a01007387 */ /* 0x000fe20000100a00 */
[C---:B--2---:R-:W-:Y:S11]  /*18080*/  HMMA.16816.F32.BF16 R16, R4.reuse, R26, R16 ;  /* 0x0000001a0410723c */ /* 0x044ff60000041810 */
[----:B------:R-:W-:Y:S11]  /*18090*/  @!UPT UIADD3 URZ, URZ, URZ, URZ ;  /* 0x0000003f3f3ff290 */ /* 0x000ff6000fffe03f */
[----:B------:R-:W-:Y:S01]  /*180a0*/  @!UPT UIADD3 URZ, URZ, URZ, URZ ;  /* 0x0000003f3f3ff290 */ /* 0x000fe2000fffe03f */
[----:B------:R-:W-:Y:S01]  /*180b0*/  STL.64 [R1+0x170], R16 ;  /* 0x0001701001007387 */ /* 0x000fe20000100a00 */
[----:B------:R0:W-:Y:S03]  /*180c0*/  STL.64 [R1+0x178], R18 ;  /* 0x0001781201007387 */ /* 0x0001e60000100a00 */
[----:B0-----:R-:W2:Y:S01]  /*180d0*/  LDL.LU.64 R18, [R1+0x1e48] ;  /* 0x001e480001127983 */ /* 0x001ea20000300a00 */
[----:B------:R-:W2:Y:S02]  /*180e0*/  LDL.LU.64 R16, [R1+0x1e40] ;  /* 0x001e400001107983 */ /* 0x000ea40000300a00 */
[----:B------:R-:W2:Y:S02]  /*180f0*/  LDL.LU.64 R26, [R1+0x1e38] ;  /* 0x001e3800011a7983 */ /* 0x000ea40000300a00 */
[C---:B--2---:R-:W-:Y:S11]  /*18100*/  HMMA.16816.F32.BF16 R16, R4.reuse, R26, R16 ;  /* 0x0000001a0410723c */ /* 0x044ff60000041810 */
[----:B------:R-:W-:Y:S11]  /*18110*/  @!UPT UIADD3 URZ, URZ, URZ, URZ ;  /* 0x0000003f3f3ff290 */ /* 0x000ff6000fffe03f */
[----:B------:R-:W-:Y:S01]  /*18120*/  @!UPT UIADD3 URZ, URZ, URZ, URZ ;  /* 0x0000003f3f3ff290 */ /* 0x000fe2000fffe03f */
[----:B------:R-:W-:Y:S01]  /*18130*/  STL.64 [R1+0x1d0], R16 ;  /* 0x0001d01001007387 */ /* 0x000fe20000100a00 */
[----:B------:R0:W-:Y:S03]  /*18140*/  STL.64 [R1+0x1d8], R18 ;  /* 0x0001d81201007387 */ /* 0x0001e60000100a00 */
[----:B0-----:R-:W2:Y:S01]  /*18150*/  LDL.LU.64 R18, [R1+0x1e30] ;  /* 0x001e300001127983 */ /* 0x001ea20000300a00 */
[----:B------:R-:W2:Y:S02]  /*18160*/  LDL.LU.64 R16, [R1+0x1e28] ;  /* 0x001e280001107983 */ /* 0x000ea40000300a00 */
[----:B------:R0:W-:Y:S02]  /*18170*/  STL.64 [R1+0x1db8], R26 ;  /* 0x001db81a01007387 */ /* 0x0001e40000100a00 */
[----:B------:R-:W4:Y:S01]  /*18180*/  LDL.LU R24, [R1+0x260] ;  /* 0x0002600001187983 */ /* 0x000f220000300800 */
[----:B------:R-:W4:Y:S04]  /*18190*/  LDL.LU R25, [R1+0x264] ;  /* 0x0002640001197983 */ /* 0x000f280000300800 */
[----:B0-----:R-:W2:Y:S01]  /*181a0*/  LDL.LU R26, [R1+0x268] ;  /* 0x00026800011a7983 */ /* 0x001ea20000300800 */
[----:B------:R-:W2:Y:S03]  /*181b0*/  LDL.LU R27, [R1+0x26c] ;  /* 0x00026c00011b7983 */ /* 0x000ea60000300800 */
[----:B--2---:R-:W-:Y:S01]  /*181c0*/  STL.64 [R1+0x1dd0], R26 ;  /* 0x001dd01a01007387 */ /* 0x004fe20000100a00 */
[----:B----4-:R0:W-:Y:S03]  /*181d0*/  STL.64 [R1+0x1dc8], R24 ;  /* 0x001dc81801007387 */ /* 0x0101e60000100a00 */
[----:B0-----:R-:W2:Y:S01]  /*181e0*/  LDL.LU R24, [R1+0x220] ;  /* 0x0002200001187983 */ /* 0x001ea20000300800 */
[----:B------:R-:W2:Y:S02]  /*181f0*/  LDL.LU R25, [R1+0x224] ;  /* 0x0002240001197983 */ /* 0x000ea40000300800 */
[----:B------:R-:W4:Y:S02]  /*18200*/  LDL.LU R26, [R1+0x228] ;  /* 0x00022800011a7983 */ /* 0x000f240000300800 */
[----:B------:R-:W4:Y:S01]  /*18210*/  LDL.LU R27, [R1+0x22c] ;  /* 0x00022c00011b7983 */ /* 0x000f220000300800 */
[C---:B------:R-:W-:Y:S01]  /*18220*/  HMMA.16816.F32.BF16 R16, R4.reuse, R22, R16 ;  /* 0x000000160410723c */ /* 0x040fe20000041810 */
[----:B----4-:R-:W-:Y:S01]  /*18230*/  STL.64 [R1+0x1de8], R26 ;  /* 0x001de81a01007387 */ /* 0x010fe20000100a00 */
[----:B--2---:R0:W-:Y:S03]  /*18240*/  STL.64 [R1+0x1de0], R24 ;  /* 0x001de01801007387 */ /* 0x0041e60000100a00 */
[----:B0-----:R-:W2:Y:S01]  /*18250*/  LDL.LU R24, [R1+0x230] ;  /* 0x0002300001187983 */ /* 0x001ea20000300800 */
[----:B------:R-:W2:Y:S02]  /*18260*/  LDL.LU R25, [R1+0x234] ;  /* 0x0002340001197983 */ /* 0x000ea40000300800 */
[----:B------:R-:W2:Y:S02]  /*18270*/  LDL.LU R26, [R1+0x238] ;  /* 0x00023800011a7983 */ /* 0x000ea40000300800 */
[----:B------:R-:W2:Y:S11]  /*18280*/  LDL.LU R27, [R1+0x23c] ;  /* 0x00023c00011b7983 */ /* 0x000eb60000300800 */
[----:B------:R-:W-:Y:S02]  /*18290*/  @!UPT UIADD3 URZ, URZ, URZ, URZ ;  /* 0x0000003f3f3ff290 */ /* 0x000fe4000fffe03f */
[----:B------:R0:W-:Y:S01]  /*182a0*/  STL.64 [R1+0x1f0], R16 ;  /* 0x0001f01001007387 */ /* 0x0001e20000100a00 */
[----:B------:R1:W-:Y:S02]  /*182b0*/  STL.64 [R1+0x1f8], R18 ;  /* 0x0001f81201007387 */ /* 0x0003e40000100a00 */
[----:B0-----:R-:W-:Y:S01]  /*182c0*/  IMAD.MOV.U32 R17, RZ, RZ, R22 ;  /* 0x000000ffff117224 */ /* 0x001fe200078e0016 */
[----:B-1----:R-:W4:Y:S01]  /*182d0*/  LDL.LU.64 R18, [R1+0x1e20] ;  /* 0x001e200001127983 */ /* 0x002f220000300a00 */
[----:B------:R-:W-:Y:S02]  /*182e0*/  IMAD.MOV.U32 R16, RZ, RZ, R23 ;  /* 0x000000ffff107224 */ /* 0x000fe400078e0017 */
[----:B------:R-:W3:Y:S02]  /*182f0*/  LDL.LU.64 R22, [R1+0x1e18] ;  /* 0x001e180001167983 */ /* 0x000ee40000300a00 */
[C---:B---3--:R-:W-:Y:S11]  /*18300*/  HMMA.16816.F32.BF16 R12, R4.reuse, R22, R12 ;  /* 0x00000016040c723c */ /* 0x048ff6000004180c */
[----:B------:R-:W-:Y:S11]  /*18310*/  @!UPT UIADD3 URZ, URZ, URZ, URZ ;  /* 0x0000003f3f3ff290 */ /* 0x000ff6000fffe03f */
[----:B------:R-:W-:Y:S01]  /*18320*/  @!UPT UIADD3 URZ, URZ, URZ, URZ ;  /* 0x0000003f3f3ff290 */ /* 0x000fe2000fffe03f */
[----:B------:R-:W-:Y:S01]  /*18330*/  STL.64 [R1+0x370], R12 ;  /* 0x0003700c01007387 */ /* 0x000fe20000100a00 */
[----:B------:R0:W-:Y:S03]  /*18340*/  STL.64 [R1+0x378], R14 ;  /* 0x0003780e01007387 */ /* 0x0001e60000100a00 */
[----:B0-----:R-:W4:Y:S01]  /*18350*/  LDL.LU.64 R14, [R1+0x1e10] ;  /* 0x001e1000010e7983 */ /* 0x001f220000300a00 */
[----:B------:R-:W4:Y:S02]  /*18360*/  LDL.LU.64 R12, [R1+0x1e08] ;  /* 0x001e0800010c7983 */ /* 0x000f240000300a00 */
[----:B------:R0:W-:Y:S02]  /*18370*/  STL.64 [R1+0x1d88], R22 ;  /* 0x001d881601007387 */ /* 0x0001e40000100a00 */
[----:B------:R-:W-:Y:S02]  /*18380*/  IMAD.MOV.U32 R10, RZ, RZ, R21 ;  /* 0x000000ffff0a7224 */ /* 0x000fe400078e0015 */
[----:B------:R-:W-:Y:S01]  /*18390*/  IMAD.MOV.U32 R11, RZ, RZ, R20 ;  /* 0x000000ffff0b7224 */ /* 0x000fe200078e0014 */
[----:B----4-:R-:W-:Y:S01]  /*183a0*/  HMMA.16816.F32.BF16 R4, R4, R18, R12 ;  /* 0x000000120404723c */ /* 0x010fe2000004180c */
[----:B------:R-:W2:Y:S01]  /*183b0*/  LDL.LU.64 R14, [R1+0x1e00] ;  /* 0x001e0000010e7983 */ /* 0x000ea20000300a00 */
[----:B------:R-:W2:Y:S02]  /*183c0*/  LDL.LU.64 R12, [R1+0x1df8] ;  /* 0x001df800010c7983 */ /* 0x000ea40000300a00 */
[----:B0-----:R-:W-:-:S02]  /*183d0*/  IMAD.MOV.U32 R22, RZ, RZ, R9 ;  /* 0x000000ffff167224 */ /* 0x001fc400078e0009 */
[----:B------:R-:W-:Y:S01]  /*183e0*/  IMAD.MOV.U32 R23, RZ, RZ, R8 ;  /* 0x000000ffff177224 */ /* 0x000fe200078e0008 */
[----:B------:R-:W-:Y:S11]  /*183f0*/  STL.64 [R1+0x1d80], R18 ;  /* 0x001d801201007387 */ /* 0x000ff60000100a00 */
[----:B------:R-:W-:Y:S05]  /*18400*/  @!UPT UIADD3 URZ, URZ, URZ, URZ ;  /* 0x0000003f3f3ff290 */ /* 0x000fea000fffe03f */
[----:B------:R0:W-:Y:S01]  /*18410*/  STL.64 [R1+0x360], R4 ;  /* 0x0003600401007387 */ /* 0x0001e20000100a00 */
[----:B------:R-:W-:Y:S02]  /*18420*/  STL.64 [R1+0x368], R6 ;  /* 0x0003680601007387 */ /* 0x000fe40000100a00 */
[----:B0-----:R-:W-:Y:S02]  /*18430*/  IMAD.MOV.U32 R4, RZ, RZ, R2 ;  /* 0x000000ffff047224 */ /* 0x001fe400078e0002 */
[----:B------:R-:W-:Y:S01]  /*18440*/  IMAD.MOV.U32 R5, RZ, RZ, R0 ;  /* 0x000000ffff057224 */ /* 0x000fe200078e0000 */
[----:B------:R-:W3:Y:S01]  /*18450*/  LDL.LU R2, [R1+0x1df4] ;  /* 0x001df40001027983 */ /* 0x000ee20000300800 */
[----:B------:R-:W4:Y:S03]  /*18460*/  LDL.LU R0, [R1+0x1df0] ;  /* 0x001df00001007983 */ /* 0x000f260000300800 */
[----:B------:R0:W-:Y:S04]  /*18470*/  STL.64 [R1+0x1d48], R4 ;  /* 0x001d480401007387 */ /* 0x0001e80000100a00 */
[----:B0-----:R-:W3:Y:S01]  /*18480*/  LDL.LU R4, [R1+0x290] ;  /* 0x0002900001047983 */ /* 0x001ee20000300800 */
[----:B------:R-:W3:Y:S02]  /*18490*/  LDL.LU R5, [R1+0x294] ;  /* 0x0002940001057983 */ /* 0x000ee40000300800 */
[----:B------:R-:W3:Y:S02]  /*184a0*/  LDL.LU R6, [R1+0x298] ;  /* 0x0002980001067983 */ /* 0x000ee40000300800 */
[----:B------:R-:W3:Y:S01]  /*184b0*/  LDL.LU R7, [R1+0x29c] ;  /* 0x00029c0001077983 */ /* 0x000ee20000300800 */
        /* <DEDUP_REMOVED lines=20> */
[----:B------:R-:W2:Y:S01]  /*18600*/  LDL.LU.64 R8, [R1+0x1da8] ;  /* 0x001da80001087983 */ /* 0x000ea20000300a00 */
[C---:B---3--:R-:W-:Y:S11]  /*18610*/  HMMA.16816.F32.BF16 R4, R12.reuse, R22, R4 ;  /* 0x000000160c04723c */ /* 0x048ff60000041804 */
[----:B------:R-:W-:Y:S11]  /*18620*/  @!UPT UIADD3 URZ, URZ, URZ, URZ ;  /* 0x0000003f3f3ff290 */ /* 0x000ff6000fffe03f */
[----:B------:R-:W-:Y:S01]  /*18630*/  @!UPT UIADD3 URZ, URZ, URZ, URZ ;  /* 0x0000003f3f3ff290 */ /* 0x000fe2000fffe03f */
[----:B------:R-:W-:Y:S01]  /*18640*/  STL.64 [R1+0x260], R4 ;  /* 0x0002600401007387 */ /* 0x000fe20000100a00 */
[----:B------:R2:W-:Y:S02]  /*18650*/  STL.64 [R1+0x268], R6 ;  /* 0x0002680601007387 */ /* 0x0005e40000100a00 */
[----:B------:R-:W-:Y:S02]  /*18660*/  IMAD.MOV.U32 R23, RZ, RZ, R16 ;  /* 0x000000ffff177224 */ /* 0x000fe400078e0010 */
[----:B------:R-:W3:Y:S01]  /*18670*/  LDL.LU R16, [R1+0x340] ;  /* 0x0003400001107983 */ /* 0x000ee20000300800 */
[----:B------:R-:W-:Y:S01]  /*18680*/  IMAD.MOV.U32 R22, RZ, RZ, R17 ;  /* 0x000000ffff167224 */ /* 0x000fe200078e0011 */
[C---:B--2---:R-:W-:Y:S11]  /*18690*/  HMMA.16816.F32.BF16 R4, R12.reuse, R26, R8 ;  /* 0x0000001a0c04723c */ /* 0x044ff60000041808 */
[----:B------:R-:W-:Y:S11]  /*186a0*/  @!UPT UIADD3 URZ, URZ, URZ, URZ ;  /* 0x0000003f3f3ff290 */ /* 0x000ff6000fffe03f */
[----:B------:R-:W-:Y:S01]  /*186b0*/  @!UPT UIADD3 URZ, URZ, URZ, URZ ;  /* 0x0000003f3f3ff290 */ /* 0x000fe2000fffe03f */
[----:B------:R-:W-:Y:S01]  /*186c0*/  STL.64 [R1+0x250], R4 ;  /* 0x0002500401007387 */ /* 0x000fe20000100a00 */
[----:B------:R-:W-:Y:S02]  /*186d0*/  STL.64 [R1+0x258], R6 ;  /* 0x0002580601007387 */ /* 0x000fe40000100a00 */
[----:B------:R-:W3:Y:S02]  /*186e0*/  LDL.LU R17, [R1+0x344] ;  /* 0x0003440001117983 */ /* 0x000ee40000300800 */
[----:B------:R-:W2:Y:S01]  /*186f0*/  LDL.LU R18, [R1+0x348] ;  /* 0x0003480001127983 */ /* 0x000ea20000300800 */
[----:B------:R-:W2:Y:S01]  /*18700*/  LDL.LU R19, [R1+0x34c] ;  /* 0x00034c0001137983 */ /* 0x000ea20000300800 */
[----:B----4-:R-:W-:Y:S02]  /*18710*/  IMAD.MOV.U32 R10, RZ, RZ, R0 ;  /* 0x000000ffff0a7224 */ /* 0x010fe400078e0000 */
[----:B------:R-:W-:Y:S01]  /*18720*/  IMAD.MOV.U32 R11, RZ, RZ, R2 ;  /* 0x000000ffff0b7224 */ /* 0x000fe200078e0002 */
[----:B--2---:R-:W-:Y:S01]  /*18730*/  STL.64 [R1+0x1d98], R18 ;  /* 0x001d981201007387 */ /* 0x004fe20000100a00 */
[----:B---3--:R0:W-:Y:S03]  /*18740*/  STL.64 [R1+0x1d90], R16 ;  /* 0x001d901001007387 */ /* 0x0081e60000100a00 */
[----:B0-----:R-:W2:Y:S01]  /*18750*/  LDL.LU R16, [R1+0x2c0] ;  /* 0x0002c00001107983 */ /* 0x001ea20000300800 */
[----:B------:R-:W2:Y:S02]  /*18760*/  LDL.LU R17, [R1+0x2c4] ;  /* 0x0002c40001117983 */ /* 0x000ea40000300800 */
[----:B------:R-:W2:Y:S02]  /*18770*/  LDL.LU R18, [R1+0x2c8] ;  /* 0x0002c80001127983 */ /* 0x000ea40000300800 */
[----:B------:R-:W2:Y:S01]  /*18780*/  LDL.LU R19, [R1+0x2cc] ;  /* 0x0002cc0001137983 */ /* 0x000ea20000300800 */
[----:B------:R-:W3:Y:S01]  /*18790*/  LDL.LU R8, [R1+0x300] ;  /* 0x0003000001087983 */ /* 0x000ee20000300800 */
[----:B------:R-:W3:Y:S02]  /*187a0*/  LDL.LU R9, [R1+0x304] ;  /* 0x0003040001097983 */ /* 0x000ee40000300800 */
[----:B------:R-:W4:Y:S02]  /*187b0*/  LDL.LU R0, [R1+0x1da4] ;  /* 0x001da40001007983 */ /* 0x000f240000300800 */
[----:B------:R-:W2:Y:S01]  /*187c0*/  LDL.LU R2, [R1+0x1da0] ;  /* 0x001da00001027983 */ /* 0x000ea20000300800 */
[----:B------:R-:W2:Y:S01]  /*187d0*/  LDL.LU R4, [R1+0x310] ;  /* 0x0003100001047983 */ /* 0x000ea20000300800 */
[----:B------:R-:W2:Y:S02]  /*187e0*/  LDL.LU R5, [R1+0x314] ;  /* 0x0003140001057983 */ /* 0x000ea40000300800 */
[----:B------:R-:W2:Y:S02]  /*187f0*/  LDL.LU R6, [R1+0x318] ;  /* 0x0003180001067983 */ /* 0x000ea40000300800 */
[----:B------:R-:W2:Y:S02]  /*18800*/  LDL.LU R7, [R1+0x31c] ;  /* 0x00031c0001077983 */ /* 0x000ea40000300800 */
[----:B--2---:R-:W-:Y:S01]  /*18810*/  STL.64 [R1+0x1d58], R6 ;  /* 0x001d580601007387 */ /* 0x004fe20000100a00 */
[----:B------:R0:W-:Y:S03]  /*18820*/  STL.64 [R1+0x1d50], R4 ;  /* 0x001d500401007387 */ /* 0x0001e60000100a00 */
[----:B0-----:R-:W2:Y:S01]  /*18830*/  LDL.64 R4, [R1+0x20] ;  /* 0x0000200001047983 */ /* 0x001ea20000100a00 */
[----:B------:R-:W-:Y:S03]  /*18840*/  HMMA.16816.F32.BF16 R20, R12, R22, R16 ;  /* 0x000000160c14723c */ /* 0x000fe60000041810 */
[----:B--2---:R0:W-:Y:S04]  /*18850*/  STL.64 [R1+0x1d78], R4 ;  /* 0x001d780401007387 */ /* 0x0041e80000100a00 */
[----:B0-----:R-:W2:Y:S01]  /*18860*/  LDL.LU R4, [R1+0x330] ;  /* 0x0003300001047983 */ /* 0x001ea20000300800 */
[----:B------:R-:W2:Y:S02]  /*18870*/  LDL.LU R5, [R1+0x334] ;  /* 0x0003340001057983 */ /* 0x000ea40000300800 */
[----:B------:R-:W2:Y:S02]  /*18880*/  LDL.LU R6, [R1+0x338] ;  /* 0x0003380001067983 */ /* 0x000ea40000300800 */
[----:B------:R-:W2:Y:S01]  /*18890*/  LDL.LU R7, [R1+0x33c] ;  /* 0x00033c0001077983 */ /* 0x000ea20000300800 */
[----:B------:R-:W-:Y:S01]  /*188a0*/  STL.64 [R1+0x1d40], R10 ;  /* 0x001d400a01007387 */ /* 0x000fe20000100a00 */
[----:B---3--:R0:W-:Y:S03]  /*188b0*/  STL.64 [R1+0x1d38], R8 ;  /* 0x001d380801007387 */ /* 0x0081e60000100a00 */
[----:B0-----:R-:W3:Y:S01]  /*188c0*/  LDL.64 R8, [R1+0x10] ;  /* 0x0000100001087983 */ /* 0x001ee20000100a00 */
[----:B------:R-:W-:-:S02]  /*188d0*/  IMAD.MOV.U32 R10, RZ, RZ, R2 ;  /* 0x000000ffff0a7224 */ /* 0x000fc400078e0002 */
[----:B----4-:R-:W-:-:S04]  /*188e0*/  IMAD.MOV.U32 R11, RZ, RZ, R0 ;  /* 0x000000ffff0b7224 */ /* 0x010fc800078e0000 */
[----:B------:R-:W-:Y:S02]  /*188f0*/  IMAD.MOV.U32 R2, RZ, RZ, R22 ;  /* 0x000000ffff027224 */ /* 0x000fe400078e0016 */
[----:B------:R-:W-:Y:S01]  /*18900*/  IMAD.MOV.U32 R0, RZ, RZ, R23 ;  /* 0x000000ffff007224 */ /* 0x000fe200078e0017 */
[----:B---3--:R0:W-:Y:S04]  /*18910*/  STL.64 [R1+0x1d60], R8 ;  /* 0x001d600801007387 */ /* 0x0081e80000100a00 */
[----:B0-----:R-:W3:Y:S01]  /*18920*/  LDL.LU R8, [R1+0x320] ;  /* 0x0003200001087983 */ /* 0x001ee20000300800 */
[----:B------:R-:W3:Y:S02]  /*18930*/  LDL.LU R9, [R1+0x324] ;  /* 0x0003240001097983 */ /* 0x000ee40000300800 */
[----:B------:R-:W4:Y:S02]  /*18940*/  LDL.64 R24, [R1] ;  /* 0x0000000001187983 */ /* 0x000f240000100a00 */
[----:B------:R-:W2:Y:S01]  /*18950*/  LDL.LU.64 R18, [R1+0x1d98] ;  /* 0x001d980001127983 */ /* 0x000ea20000300a00 */
[----:B------:R-:W2:Y:S01]  /*18960*/  LDL.LU.64 R16, [R1+0x1d90] ;  /* 0x001d900001107983 */ /* 0x000ea20000300a00 */
[----:B------:R2:W-:Y:S02]  /*18970*/  STL.64 [R1+0x240], R20 ;  /* 0x0002401401007387 */ /* 0x0005e40000100a00 */
[----:B------:R-:W2:Y:S02]  /*18980*/  LDL.LU.64 R22, [R1+0x1d88] ;  /* 0x001d880001167983 */ /* 0x000ea40000300a00 */
[----:B------:R-:W-:Y:S01]  /*18990*/  STL [R1+0x1bcc], R0 ;  /* 0x001bcc0001007387 */ /* 0x000fe20000100800 */
[----:B------:R-:W-:Y:S01]  /*189a0*/  STL [R1+0x1bc8], R2 ;  /* 0x001bc80201007387 */ /* 0x000fe20000100800 */
[C---:B--2---:R-:W-:Y:S03]  /*189b0*/  HMMA.16816.F32.BF16 R20, R12.reuse, R22, R16 ;  /* 0x000000160c14723c */ /* 0x044fe60000041810 */
[----:B------:R-:W2:Y:S11]  /*189c0*/  LDL.LU.64 R18, [R1+0x1d80] ;  /* 0x001d800001127983 */ /* 0x000eb60000300a00 */
[----:B------:R-:W-:Y:S09]  /*189d0*/  @!UPT UIADD3 URZ, URZ, URZ, URZ ;  /* 0x0000003f3f3ff290 */ /* 0x000ff2000fffe03f */
[----:B------:R0:W-:Y:S01]  /*189e0*/  STL.64 [R1+0x230], R20 ;  /* 0x0002301401007387 */ /* 0x0001e20000100a00 */
[----:B------:R1:W-:Y:S03]  /*189f0*/  STL.64 [R1+0x238], R22 ;  /* 0x0002381601007387 */ /* 0x0003e60000100a00 */
[----:B0-----:R-:W2:Y:S01]  /*18a00*/  LDL.LU R20, [R1+0x2e0] ;  /* 0x0002e00001147983 */ /* 0x001ea20000300800 */
[----:B------:R-:W2:Y:S02]  /*18a10*/  LDL.LU R21, [R1+0x2e4] ;  /* 0x0002e40001157983 */ /* 0x000ea40000300800 */
[----:B-1----:R-:W2:Y:S02]  /*18a20*/  LDL.LU R22, [R1+0x2e8] ;  /* 0x0002e80001167983 */ /* 0x002ea40000300800 */
[----:B------:R-:W2:Y:S02]  /*18a30*/  LDL.LU R23, [R1+0x2ec] ;  /* 0x0002ec0001177983 */ /* 0x000ea40000300800 */
[----:B--2---:R-:W-:Y:S01]  /*18a40*/  STL.64 [R1+0x1d18], R22 ;  /* 0x001d181601007387 */ /* 0x004fe20000100a00 */
[----:B------:R0:W-:Y:S03]  /*18a50*/  STL.64 [R1+0x1d10], R20 ;  /* 0x001d101401007387 */ /* 0x0001e60000100a00 */
[----:B0-----:R-:W2:Y:S01]  /*18a60*/  LDL.LU R20, [R1+0x2f0] ;  /* 0x0002f00001147983 */ /* 0x001ea20000300800 */
[----:B------:R-:W2:Y:S02]  /*18a70*/  LDL.LU R21, [R1+0x2f4] ;  /* 0x0002f40001157983 */ /* 0x000ea40000300800 */
[----:B------:R-:W2:Y:S02]  /*18a80*/  LDL.LU R22, [R1+0x2f8] ;  /* 0x0002f80001167983 */ /* 0x000ea40000300800 */
[----:B------:R-:W2:Y:S01]  /*18a90*/  LDL.LU R23, [R1+0x2fc] ;  /* 0x0002fc0001177983 */ /* 0x000ea20000300800 */
[----:B------:R-:W-:Y:S01]  /*18aa0*/  HMMA.16816.F32.BF16 R12, R12, R18, R4 ;  /* 0x000000120c0c723c */ /* 0x000fe20000041804 */
[----:B--2---:R-:W-:Y:S01]  /*18ab0*/  STL.64 [R1+0x1d28], R22 ;  /* 0x001d281601007387 */ /* 0x004fe20000100a00 */
[----:B------:R0:W-:Y:S03]  /*18ac0*/  STL.64 [R1+0x1d20], R20 ;  /* 0x001d201401007387 */ /* 0x0001e60000100a00 */
[----:B0-----:R-:W2:Y:S01]  /*18ad0*/  LDL.LU R20, [R1+0x2d0] ;  /* 0x0002d00001147983 */ /* 0x001ea20000300800 */
[----:B------:R-:W2:Y:S02]  /*18ae0*/  LDL.LU R21, [R1+0x2d4] ;  /* 0x0002d40001157983 */ /* 0x000ea40000300800 */
[----:B------:R-:W2:Y:S02]  /*18af0*/  LDL.LU R22, [R1+0x2d8] ;  /* 0x0002d80001167983 */ /* 0x000ea40000300800 */
[----:B------:R-:W2:Y:S01]  /*18b00*/  LDL.LU R23, [R1+0x2dc] ;  /* 0x0002dc0001177983 */ /* 0x000ea20000300800 */
[----:B------:R-:W3:Y:S01]  /*18b10*/  LDL.LU.64 R4, [R1+0x1d78] ;  /* 0x001d780001047983 */ /* 0x000ee20000300a00 */
[----:B------:R-:W3:Y:S02]  /*18b20*/  LDL.LU.64 R18, [R1+0x1d70] ;  /* 0x001d700001127983 */ /* 0x000ee40000300a00 */
[----:B------:R-:W3:Y:S09]  /*18b30*/  LDL.LU.64 R16, [R1+0x1d68] ;  /* 0x001d680001107983 */ /* 0x000ef20000300a00 */
[----:B------:R0:W-:Y:S01]  /*18b40*/  STL.64 [R1+0x210], R12 ;  /* 0x0002100c01007387 */ /* 0x0001e20000100a00 */
[----:B------:R-:W-:Y:S04]  /*18b50*/  STL.64 [R1+0x218], R14 ;  /* 0x0002180e01007387 */ /* 0x000fe80000100a00 */
[----:B0-----:R-:W2:Y:S01]  /*18b60*/  LDL.LU.64 R12, [R1+0xc0] ;  /* 0x0000c000010c7983 */ /* 0x001ea20000300a00 */
[----:B---3--:R-:W-:Y:S01]  /*18b70*/  HMMA.16816.F32.BF16 R8, R16, R4, R8 ;  /* 0x000000041008723c */ /* 0x008fe20000041808 */
[----:B------:R-:W-:-:S02]  /*18b80*/  IMAD.MOV.U32 R2, RZ, RZ, R4 ;  /* 0x000000ffff027224 */ /* 0x000fc400078e0004 */
[----:B------:R-:W-:Y:S11]  /*18b90*/  IMAD.MOV.U32 R0, RZ, RZ, R5 ;  /* 0x000000ffff007224 */ /* 0x000ff600078e0005 */
[----:B------:R-:W-:Y:S09]  /*18ba0*/  @!UPT UIADD3 URZ, URZ, URZ, URZ ;  /* 0x0000003f3f3ff290 */ /* 0x000ff2000fffe03f */
[----:B------:R0:W-:Y:S01]  /*18bb0*/  STL.64 [R1+0x220], R8 ;  /* 0x0002200801007387 */ /* 0x0001e20000100a00 */
[----:B------:R-:W-:Y:S03]  /*18bc0*/  STL.64 [R1+0x228], R10 ;  /* 0x0002280a01007387 */ /* 0x000fe60000100a00 */
[----:B0-----:R-:W3:Y:S01]  /*18bd0*/  LDL.LU.64 R8, [R1+0x1d60] ;  /* 0x001d600001087983 */ /* 0x001ee20000300a00 */
[----:B------:R-:W3:Y:S02]  /*18be0*/  LDL.LU.64 R6, [R1+0x1d58] ;  /* 0x001d580001067983 */ /* 0x000ee40000300a00 */
[----:B------:R-:W3:Y:S02]  /*18bf0*/  LDL.LU.64 R4, [R1+0x1d50] ;  /* 0x001d500001047983 */ /* 0x000ee40000300a00 */
[C---:B---3--:R-:W-:Y:S11]  /*18c00*/  HMMA.16816.F32.BF16 R4, R16.reuse, R8, R4 ;  /* 0x000000081004723c */ /* 0x048ff60000041804 */
[----:B------:R-:W-:Y:S11]  /*18c10*/  @!UPT UIADD3 URZ, URZ, URZ, URZ ;  /* 0x0000003f3f3ff290 */ /* 0x000ff6000fffe03f */
[----:B------:R-:W-:Y:S01]  /*18c20*/  @!UPT UIADD3 URZ, URZ, URZ, URZ ;  /* 0x0000003f3f3ff290 */ /* 0x000fe2000fffe03f */
[----:B------:R0:W-:Y:S01]  /*18c30*/  STL.64 [R1+0x2a0], R4 ;  /* 0x0002a00401007387 */ /* 0x0001e20000100a00 */
[----:B------:R1:W-:Y:S03]  /*18c40*/  STL.64 [R1+0x2a8], R6 ;  /* 0x0002a80601007387 */ /* 0x0003e60000100a00 */
[----:B0-----:R-:W3:Y:S01]  /*18c50*/  LDL.LU.64 R4, [R1+0x1d48] ;  /* 0x001d480001047983 */ /* 0x001ee20000300a00 */
[----:B-1----:R-:W-:Y:S02]  /*18c60*/  IMAD.MOV.U32 R7, RZ, RZ, R8 ;  /* 0x000000ffff077224 */ /* 0x002fe400078e0008 */
[----:B------:R-:W-:Y:S02]  /*18c70*/  IMAD.MOV.U32 R6, RZ, RZ, R9 ;  /* 0x000000ffff067224 */ /* 0x000fe400078e0009 */
[----:B------:R-:W4:Y:S01]  /*18c80*/  LDL.LU.64 R10, [R1+0x1d40] ;  /* 0x001d4000010a7983 */ /* 0x000f220000300a00 */
[----:B------:R-:W4:Y:S02]  /*18c90*/  LDL.LU.64 R8, [R1+0x1d38] ;  /* 0x001d380001087983 */ /* 0x000f240000300a00 */
[C---:B----4-:R-:W-:Y:S11]  /*18ca0*/  HMMA.16816.F32.BF16 R8, R16.reuse, R24, R8 ;  /* 0x000000181008723c */ /* 0x050ff60000041808 */
[----:B------:R-:W-:Y:S11]  /*18cb0*/  @!UPT UIADD3 URZ, URZ, URZ, URZ ;  /* 0x0000003f3f3ff290 */ /* 0x000ff6000fffe03f */
[----:B------:R-:W-:Y:S01]  /*18cc0*/  @!UPT UIADD3 URZ, URZ, URZ, URZ ;  /* 0x0000003f3f3ff290 */ /* 0x000fe2000fffe03f */
[----:B------:R0:W-:Y:S01]  /*18cd0*/  STL.64 [R1+0x2c0], R8 ;  /* 0x0002c00801007387 */ /* 0x0001e20000100a00 */
[----:B------:R-:W-:Y:S02]  /*18ce0*/  STL.64 [R1+0x2c8], R10 ;  /* 0x0002c80a01007387 */ /* 0x000fe40000100a00 */
[----:B0-----:R-:W-:Y:S02]  /*18cf0*/  IMAD.MOV.U32 R9, RZ, RZ, R24 ;  /* 0x000000ffff097224 */ /* 0x001fe400078e0018 */
[----:B------:R-:W-:Y:S02]  /*18d00*/  IMAD.MOV.U32 R8, RZ, RZ, R25 ;  /* 0x000000ffff087224 */ /* 0x000fe400078e0019 */
        /* <DEDUP_REMOVED lines=8> */
[----:B--2---:R-:W-:Y:S11]  /*18d90*/  HMMA.16816.F32.BF16 R20, R16, R12, R20 ;  /* 0x0000000c1014723c */ /* 0x004ff60000041814 */
[----:B------:R-:W-:Y:S11]  /*18da0*/  @!UPT UIADD3 URZ, URZ, URZ, URZ ;  /* 0x0000003f3f3ff290 */ /* 0x000ff6000fffe03f */
[----:B------:R-:W-:Y:S01]  /*18db0*/  @!UPT UIADD3 URZ, URZ, URZ, URZ ;  /* 0x0000003f3f3ff290 */ /* 0x000fe2000fffe03f */
[----:B------:R-:W-:Y:S01]  /*18dc0*/  STL.64 [R1+0x2f0], R20 ;  /* 0x0002f01401007387 */ /* 0x000fe20000100a00 */
[----:B------:R0:W-:Y:S02]  /*18dd0*/  STL [R1+0x2f8], R22 ;  /* 0x0002f81601007387 */ /* 0x0001e40000100800 */
[----:B------:R-:W-:Y:S02]  /*18de0*/  IMAD.MOV.U32 R26, RZ, RZ, R23 ;  /* 0x000000ffff1a7224 */ /* 0x000fe400078e0017 */
[----:B0-----:R-:W3:Y:S01]  /*18df0*/  LDL.LU.64 R22, [R1+0x1d18] ;  /* 0x001d180001167983 */ /* 0x001ee20000300a00 */
[----:B------:R-:W3:Y:S02]  /*18e00*/  LDL.LU.64 R20, [R1+0x1d10] ;  /* 0x001d100001147983 */ /* 0x000ee40000300a00 */
[----:B------:R0:W-:Y:S02]  /*18e10*/  STL.64 [R1+0x1c90], R12 ;  /* 0x001c900c01007387 */ /* 0x0001e40000100a00 */
[----:B0-----:R-:W2:Y:S01]  /*18e20*/  LDL.LU R12, [R1+0x150] ;  /* 0x00015000010c7983 */ /* 0x001ea20000300800 */
[----:B------:R-:W2:Y:S02]  /*18e30*/  LDL.LU R13, [R1+0x154] ;  /* 0x00015400010d7983 */ /* 0x000ea40000300800 */
[----:B------:R-:W4:Y:S02]  /*18e40*/  LDL.LU R14, [R1+0x158] ;  /* 0x00015800010e7983 */ /* 0x000f240000300800 */
[----:B------:R-:W4:Y:S02]  /*18e50*/  LDL.LU R15, [R1+0x15c] ;  /* 0x00015c00010f7983 */ /* 0x000f240000300800 */
[----:B----4-:R-:W-:Y:S01]  /*18e60*/  STL.64 [R1+0x1ca0], R14 ;  /* 0x001ca00e01007387 */ /* 0x010fe20000100a00 */
[----:B--2---:R0:W-:Y:S02]  /*18e70*/  STL.64 [R1+0x1c98], R12 ;  /* 0x001c980c01007387 */ /* 0x0041e40000100a00 */
[----:B0-----:R-:W-:-:S02]  /*18e80*/  IMAD.MOV.U32 R12, RZ, RZ, R9 ;  /* 0x000000ffff0c7224 */ /* 0x001fc400078e0009 */
[----:B------:R-:W-:-:S05]  /*18e90*/  IMAD.MOV.U32 R13, RZ, RZ, R8 ;  /* 0x000000ffff0d7224 */ /* 0x000fca00078e0008 */
[----:B------:R0:W-:Y:S01]  /*18ea0*/  STL.64 [R1+0x1cb8], R12 ;  /* 0x001cb80c01007387 */ /* 0x0001e20000100a00 */
[----:B------:R-:W2:Y:S02]  /*18eb0*/  LDL.LU R8, [R1+0x2b0] ;  /* 0x0002b00001087983 */ /* 0x000ea40000300800 */
[----:B------:R-:W2:Y:S02]  /*18ec0*/  LDL.LU R9, [R1+0x2b4] ;  /* 0x0002b40001097983 */ /* 0x000ea40000300800 */
[----:B------:R-:W2:Y:S01]  /*18ed0*/  LDL.LU R10, [R1+0x2b8] ;  /* 0x0002b800010a7983 */ /* 0x000ea20000300800 */
[----:B------:R-:W2:Y:S01]  /*18ee0*/  LDL.LU R11, [R1+0x2bc] ;  /* 0x0002bc00010b7983 */ /* 0x000ea20000300800 */
[----:B0-----:R-:W-:Y:S02]  /*18ef0*/  IMAD.MOV.U32 R12, RZ, RZ, R7 ;  /* 0x000000ffff0c7224 */ /* 0x001fe400078e0007 */
[----:B------:R-:W-:-:S05]  /*18f00*/  IMAD.MOV.U32 R13, RZ, RZ, R6 ;  /* 0x000000ffff0d7224 */ /* 0x000fca00078e0006 */
[----:B------:R3:W-:Y:S02]  /*18f10*/  STL.64 [R1+0x1cd0], R12 ;  /* 0x001cd00c01007387 */ /* 0x0007e40000100a00 */
[C---:B---3--:R-:W-:Y:S02]  /*18f20*/  HMMA.16816.F32.BF16 R12, R16.reuse, R4, R20 ;  /* 0x00000004100c723c */ /* 0x048fe40000041814 */
[----:B------:R-:W-:Y:S01]  /*18f30*/  STL [R1+0x1b50], R26 ;  /* 0x001b501a01007387 */ /* 0x000fe20000100800 */
[----:B------:R0:W-:Y:S03]  /*18f40*/  STL.64 [R1+0x1d08], R24 ;  /* 0x001d081801007387 */ /* 0x0001e60000100a00 */
[----:B0-----:R-:W2:Y:S01]  /*18f50*/  LDL.64 R24, [R1+0xe0] ;  /* 0x0000e00001187983 */ /* 0x001ea20000100a00 */
[----:B------:R-:W3:Y:S11]  /*18f60*/  LDL.LU R20, [R1+0x1b0] ;  /* 0x0001b00001147983 */ /* 0x000ef60000300800 */
[----:B------:R-:W-:Y:S05]  /*18f70*/  @!UPT UIADD3 URZ, URZ, URZ, URZ ;  /* 0x0000003f3f3ff290 */ /* 0x000fea000fffe03f */
[----:B------:R-:W-:Y:S01]  /*18f80*/  STL.64 [R1+0x300], R12 ;  /* 0x0003000c01007387 */ /* 0x000fe20000100a00 */
[----:B------:R-:W-:Y:S02]  /*18f90*/  STL.64 [R1+0x308], R14 ;  /* 0x0003080e01007387 */ /* 0x000fe40000100a00 */
[----:B------:R-:W3:Y:S02]  /*18fa0*/  LDL.LU R21, [R1+0x1b4] ;  /* 0x0001b40001157983 */ /* 0x000ee40000300800 */
[----:B------:R-:W3:Y:S01]  /*18fb0*/  LDL.LU R22, [R1+0x1b8] ;  /* 0x0001b80001167983 */ /* 0x000ee20000300800 */
[----:B------:R-:W3:Y:S01]  /*18fc0*/  LDL.LU R23, [R1+0x1bc] ;  /* 0x0001bc0001177983 */ /* 0x000ee20000300800 */
[----:B------:R0:W-:Y:S03]  /*18fd0*/  STL.64 [R1+0x1c88], R4 ;  /* 0x001c880401007387 */ /* 0x0001e60000100a00 */
[----:B0-----:R-:W4:Y:S01]  /*18fe0*/  LDL.LU R4, [R1+0x140] ;  /* 0x0001400001047983 */ /* 0x001f220000300800 */
[----:B------:R-:W4:Y:S02]  /*18ff0*/  LDL.LU R5, [R1+0x144] ;  /* 0x0001440001057983 */ /* 0x000f240000300800 */
[----:B------:R-:W2:Y:S02]  /*19000*/  LDL.LU R6, [R1+0x148] ;  /* 0x0001480001067983 */ /* 0x000ea40000300800 */
[----:B------:R-:W2:Y:S02]  /*19010*/  LDL.LU R7, [R1+0x14c] ;  /* 0x00014c0001077983 */ /* 0x000ea40000300800 */
[----:B--2---:R-:W-:Y:S01]  /*19020*/  STL.64 [R1+0x1cb0], R6 ;  /* 0x001cb00601007387 */ /* 0x004fe20000100a00 */
[----:B----4-:R0:W-:Y:S03]  /*19030*/  STL.64 [R1+0x1ca8], R4 ;  /* 0x001ca80401007387 */ /* 0x0101e60000100a00 */
[----:B0-----:R-:W2:Y:S01]  /*19040*/  LDL.LU R4, [R1+0x180] ;  /* 0x0001800001047983 */ /* 0x001ea20000300800 */
[----:B------:R-:W2:Y:S02]  /*19050*/  LDL.LU R5, [R1+0x184] ;  /* 0x0001840001057983 */ /* 0x000ea40000300800 */
[----:B------:R-:W4:Y:S02]  /*19060*/  LDL.LU R6, [R1+0x188] ;  /* 0x0001880001067983 */ /* 0x000f240000300800 */
[----:B------:R-:W4:Y:S01]  /*19070*/  LDL.LU R7, [R1+0x18c] ;  /* 0x00018c0001077983 */ /* 0x000f220000300800 */
[----:B------:R-:W-:Y:S01]  /*19080*/  HMMA.16816.F32.BF16 R8, R16, R24, R8 ;  /* 0x000000181008723c */ /* 0x000fe20000041808 */
[----:B----4-:R-:W-:Y:S01]  /*19090*/  STL.64 [R1+0x1cc8], R6 ;  /* 0x001cc80601007387 */ /* 0x010fe20000100a00 */
[----:B--2---:R0:W-:Y:S03]  /*190a0*/  STL.64 [R1+0x1cc0], R4 ;  /* 0x001cc00401007387 */ /* 0x0041e60000100a00 */
[----:B0-----:R-:W2:Y:S01]  /*190b0*/  LDL.LU R4, [R1+0x190] ;  /* 0x0001900001047983 */ /* 0x001ea20000300800 */
[----:B------:R-:W2:Y:S02]  /*190c0*/  LDL.LU R5, [R1+0x194] ;  /* 0x0001940001057983 */ /* 0x000ea40000300800 */
[----:B------:R-:W4:Y:S02]  /*190d0*/  LDL.LU R6, [R1+0x198] ;  /* 0x0001980001067983 */ /* 0x000f240000300800 */
[----:B------:R-:W4:Y:S02]  /*190e0*/  LDL.LU R7, [R1+0x19c] ;  /* 0x00019c0001077983 */ /* 0x000f240000300800 */
[----:B------:R-:W-:-:S02]  /*190f0*/  IMAD.MOV.U32 R12, RZ, RZ, R2 ;  /* 0x000000ffff0c7224 */ /* 0x000fc400078e0002 */
[----:B------:R-:W-:Y:S02]  /*19100*/  IMAD.MOV.U32 R13, RZ, RZ, R0 ;  /* 0x000000ffff0d7224 */ /* 0x000fe400078e0000 */
[----:B------:R-:W-:Y:S02]  /*19110*/  IMAD.MOV.U32 R2, RZ, RZ, R24 ;  /* 0x000000ffff027224 */ /* 0x000fe400078e0018 */
[----:B------:R-:W-:-:S06]  /*19120*/  IMAD.MOV.U32 R0, RZ, RZ, R25 ;  /* 0x000000ffff007224 */ /* 0x000fcc00078e0019 */
[----:B------:R-:W-:Y:S01]  /*19130*/  IMAD.MOV.U32 R27, RZ, RZ, R8 ;  /* 0x000000ffff1b7224 */ /* 0x000fe200078e0008 */
[----:B----4-:R-:W-:Y:S01]  /*19140*/  STL.64 [R1+0x1ce0], R6 ;  /* 0x001ce00601007387 */ /* 0x010fe20000100a00 */
[----:B--2---:R0:W-:Y:S03]  /*19150*/  STL.64 [R1+0x1cd8], R4 ;  /* 0x001cd80401007387 */ /* 0x0041e60000100a00 */
[----:B0-----:R-:W2:Y:S01]  /*19160*/  LDL.LU R4, [R1+0x1a0] ;  /* 0x0001a00001047983 */ /* 0x001ea20000300800 */
[----:B------:R-:W2:Y:S02]  /*19170*/  LDL.LU R5, [R1+0x1a4] ;  /* 0x0001a40001057983 */ /* 0x000ea40000300800 */
[----:B------:R-:W2:Y:S02]  /*19180*/  LDL.LU R6, [R1+0x1a8] ;  /* 0x0001a80001067983 */ /* 0x000ea40000300800 */
[----:B------:R-:W2:Y:S01]  /*19190*/  LDL.LU R7, [R1+0x1ac] ;  /* 0x0001ac0001077983 */ /* 0x000ea20000300800 */
[----:B------:R-:W4:Y:S01]  /*191a0*/  LDL.LU.64 R24, [R1+0x1d08] ;  /* 0x001d080001187983 */ /* 0x000f220000300a00 */
[----:B------:R-:W-:Y:S02]  /*191b0*/  STL [R1+0x2e4], R9 ;  /* 0x0002e40901007387 */ /* 0x000fe40000100800 */
[----:B------:R0:W-:Y:S02]  /*191c0*/  STL.64 [R1+0x2e8], R10 ;  /* 0x0002e80a01007387 */ /* 0x0001e40000100a00 */
[----:B0-----:R-:W2:Y:S01]  /*191d0*/  LDL.LU.64 R10, [R1+0x1d00] ;  /* 0x001d0000010a7983 */ /* 0x001ea20000300a00 */
[----:B------:R-:W3:Y:S02]  /*191e0*/  LDL.LU.64 R8, [R1+0x1cf8] ;  /* 0x001cf80001087983 */ /* 0x000ee40000300a00 */
[----:B------:R-:W-:Y:S01]  /*191f0*/  STL [R1+0x1b70], R27 ;  /* 0x001b701b01007387 */ /* 0x000fe20000100800 */
[----:B---3--:R-:W-:Y:S01]  /*19200*/  HMMA.16816.F32.BF16 R16, R16, R8, R20 ;  /* 0x000000081010723c */ /* 0x008fe20000041814 */
[----:B------:R-:W2:Y:S01]  /*19210*/  LDL.LU.64 R22, [R1+0x1cf0] ;  /* 0x001cf00001167983 */ /* 0x000ea20000300a00 */
[----:B------:R-:W2:Y:S11]  /*19220*/  LDL.LU.64 R20, [R1+0x1ce8] ;  /* 0x001ce80001147983 */ /* 0x000eb60000300a00 */
[----:B------:R-:W-:Y:S10]  /*19230*/  @!UPT UIADD3 URZ, URZ, URZ, URZ ;  /* 0x0000003f3f3ff290 */ /* 0x000ff4000fffe03f */
[----:B------:R0:W-:Y:S01]  /*19240*/  STL.64 [R1+0x2b0], R16 ;  /* 0x0002b01001007387 */ /* 0x0001e20000100a00 */
[----:B------:R1:W-:Y:S02]  /*19250*/  STL [R1+0x2b8], R18 ;  /* 0x0002b81201007387 */ /* 0x0003e40000100800 */
[----:B------:R-:W-:Y:S01]  /*19260*/  IMAD.MOV.U32 R26, RZ, RZ, R19 ;  /* 0x000000ffff1a7224 */ /* 0x000fe200078e0013 */
[----:B0-----:R-:W3:Y:S01]  /*19270*/  LDL.LU R16, [R1+0x130] ;  /* 0x0001300001107983 */ /* 0x001ee20000300800 */
[----:B------:R-:W3:Y:S02]  /*19280*/  LDL.LU R17, [R1+0x134] ;  /* 0x0001340001117983 */ /* 0x000ee40000300800 */
[----:B-1----:R-:W3:Y:S02]  /*19290*/  LDL.LU R18, [R1+0x138] ;  /* 0x0001380001127983 */ /* 0x002ee40000300800 */
[----:B------:R-:W3:Y:S01]  /*192a0*/  LDL.LU R19, [R1+0x13c] ;  /* 0x00013c0001137983 */ /* 0x000ee20000300800 */
[----:B------:R-:W-:Y:S01]  /*192b0*/  STL.64 [R1+0x1c78], R8 ;  /* 0x001c780801007387 */ /* 0x000fe20000100a00 */
[----:B------:R-:W-:Y:S01]  /*192c0*/  STL [R1+0x1b74], R26 ;  /* 0x001b741a01007387 */ /* 0x000fe20000100800 */
        /* <DEDUP_REMOVED lines=20> */
[----:B0-----:R-:W4:Y:S01]  /*19410*/  LDL.LU.64 R14, [R1+0x1ca0] ;  /* 0x001ca000010e7983 */ /* 0x001f220000300a00 */
[----:B------:R-:W4:Y:S02]  /*19420*/  LDL.LU.64 R12, [R1+0x1c98] ;  /* 0x001c9800010c7983 */ /* 0x000f240000300a00 */
[----:B----4-:R-:W-:Y:S11]  /*19430*/  HMMA.16816.F32.BF16 R12, R20, R24, R12 ;  /* 0x00000018140c723c */ /* 0x010ff6000004180c */
[----:B------:R-:W-:Y:S11]  /*19440*/  @!UPT UIADD3 URZ, URZ, URZ, URZ ;  /* 0x0000003f3f3ff290 */ /* 0x000ff6000fffe03f */
[----:B------:R-:W-:Y:S01]  /*19450*/  @!UPT UIADD3 URZ, URZ, URZ, URZ ;  /* 0x0000003f3f3ff290 */ /* 0x000fe2000fffe03f */
[----:B------:R0:W-:Y:S04]  /*19460*/  STL.64 [R1+0x1c0], R12 ;  /* 0x0001c00c01007387 */ /* 0x0001e80000100a00 */
[----:B0-----:R-:W2:Y:S01]  /*19470*/  LDL.LU.64 R12, [R1+0x1c90] ;  /* 0x001c9000010c7983 */ /* 0x001ea20000300a00 */
[----:B------:R-:W-:Y:S02]  /*19480*/  IMAD.MOV.U32 R27, RZ, RZ, R15 ;  /* 0x000000ffff1b7224 */ /* 0x000fe400078e000f */
[----:B------:R-:W-:-:S03]  /*19490*/  IMAD.MOV.U32 R26, RZ, RZ, R14 ;  /* 0x000000ffff1a7224 */ /* 0x000fc600078e000e */
[----:B------:R-:W-:Y:S02]  /*194a0*/  STL [R1+0x1bac], R27 ;  /* 0x001bac1b01007387 */ /* 0x000fe40000100800 */
[----:B------:R-:W-:Y:S02]  /*194b0*/  STL [R1+0x1ba8], R26 ;  /* 0x001ba81a01007387 */ /* 0x000fe40000100800 */
[----:B------:R0:W-:Y:S02]  /*194c0*/  STL.64 [R1+0x1c80], R24 ;  /* 0x001c801801007387 */ /* 0x0001e40000100a00 */
[----:B0-----:R-:W4:Y:S01]  /*194d0*/  LDL.LU R24, [R1+0x120] ;  /* 0x0001200001187983 */ /* 0x001f220000300800 */
[----:B------:R-:W4:Y:S01]  /*194e0*/  LDL.LU R25, [R1+0x124] ;  /* 0x0001240001197983 */ /* 0x000f220000300800 */
[C---:B--2---:R-:W-:Y:S11]  /*194f0*/  HMMA.16816.F32.BF16 R4, R20.reuse, R12, R4 ;  /* 0x0000000c1404723c */ /* 0x044ff60000041804 */
[----:B------:R-:W-:Y:S11]  /*19500*/  @!UPT UIADD3 URZ, URZ, URZ, URZ ;  /* 0x0000003f3f3ff290 */ /* 0x000ff6000fffe03f */
[----:B------:R-:W-:Y:S01]  /*19510*/  @!UPT UIADD3 URZ, URZ, URZ, URZ ;  /* 0x0000003f3f3ff290 */ /* 0x000fe2000fffe03f */
[----:B------:R0:W-:Y:S01]  /*19520*/  STL.64 [R1+0x1b0], R4 ;  /* 0x0001b00401007387 */ /* 0x0001e20000100a00 */
[----:B------:R3:W-:Y:S03]  /*19530*/  STL.64 [R1+0x1b8], R6 ;  /* 0x0001b80601007387 */ /* 0x0007e60000100a00 */
[----:B0-----:R-:W3:Y:S01]  /*19540*/  LDL.LU.64 R4, [R1+0x1c88] ;  /* 0x001c880001047983 */ /* 0x001ee20000300a00 */
[----:B------:R-:W-:Y:S02]  /*19550*/  STL.64 [R1+0x1c38], R12 ;  /* 0x001c380c01007387 */ /* 0x000fe40000100a00 */
[----:B------:R-:W-:Y:S02]  /*19560*/  IMAD.MOV.U32 R26, RZ, RZ, R29 ;  /* 0x000000ffff1a7224 */ /* 0x000fe400078e001d */
[----:B------:R-:W-:Y:S01]  /*19570*/  IMAD.MOV.U32 R27, RZ, RZ, R28 ;  /* 0x000000ffff1b7224 */ /* 0x000fe200078e001c */
[----:B---3--:R-:W-:Y:S11]  /*19580*/  HMMA.16816.F32.BF16 R4, R20, R4, R16 ;  /* 0x000000041404723c */ /* 0x008ff60000041810 */
[----:B------:R-:W-:Y:S11]  /*19590*/  @!UPT UIADD3 URZ, URZ, URZ, URZ ;  /* 0x0000003f3f3ff290 */ /* 0x000ff6000fffe03f */
[----:B------:R-:W-:Y:S01]  /*195a0*/  @!UPT UIADD3 URZ, URZ, URZ, URZ ;  /* 0x0000003f3f3ff290 */ /* 0x000fe2000fffe03f */
[----:B------:R0:W-:Y:S01]  /*195b0*/  STL.64 [R1+0x1a0], R4 ;  /* 0x0001a00401007387 */ /* 0x0001e20000100a00 */
[----:B------:R-:W-:Y:S02]  /*195c0*/  IMAD.MOV.U32 R29, RZ, RZ, R6 ;  /* 0x000000ffff1d7224 */ /* 0x000fe400078e0006 */
[----:B------:R-:W-:Y:S01]  /*195d0*/  IMAD.MOV.U32 R28, RZ, RZ, R7 ;  /* 0x000000ffff1c7224 */ /* 0x000fe200078e0007 */
[----:B0-----:R-:W2:Y:S01]  /*195e0*/  LDL.LU R4, [R1+0x170] ;  /* 0x0001700001047983 */ /* 0x001ea20000300800 */
[----:B------:R-:W2:Y:S02]  /*195f0*/  LDL.LU R5, [R1+0x174] ;  /* 0x0001740001057983 */ /* 0x000ea40000300800 */
[----:B------:R-:W3:Y:S02]  /*19600*/  LDL.LU R6, [R1+0x178] ;  /* 0x0001780001067983 */ /* 0x000ee40000300800 */
[----:B------:R-:W3:Y:S02]  /*19610*/  LDL.LU R7, [R1+0x17c] ;  /* 0x00017c0001077983 */ /* 0x000ee40000300800 */
[----:B---3--:R-:W-:Y:S01]  /*19620*/  STL.64 [R1+0x1c48], R6 ;  /* 0x001c480601007387 */ /* 0x008fe20000100a00 */
[----:B--2---:R0:W-:Y:S03]  /*19630*/  STL.64 [R1+0x1c40], R4 ;  /* 0x001c400401007387 */ /* 0x0041e60000100a00 */
[----:B0-----:R-:W2:Y:S01]  /*19640*/  LDL.LU R4, [R1+0xd0] ;  /* 0x0000d00001047983 */ /* 0x001ea20000300800 */
[----:B------:R-:W2:Y:S02]  /*19650*/  LDL.LU R5, [R1+0xd4] ;  /* 0x0000d40001057983 */ /* 0x000ea40000300800 */
[----:B------:R-:W3:Y:S02]  /*19660*/  LDL.LU R6, [R1+0xd8] ;  /* 0x0000d80001067983 */ /* 0x000ee40000300800 */
[----:B------:R-:W3:Y:S02]  /*19670*/  LDL.LU R7, [R1+0xdc] ;  /* 0x0000dc0001077983 */ /* 0x000ee40000300800 */
[----:B------:R-:W-:-:S02]  /*19680*/  IMAD.MOV.U32 R8, RZ, RZ, R2 ;  /* 0x000000ffff087224 */ /* 0x000fc400078e0002 */
[----:B------:R-:W-:Y:S02]  /*19690*/  IMAD.MOV.U32 R9, RZ, RZ, R0 ;  /* 0x000000ffff097224 */ /* 0x000fe400078e0000 */
[----:B------:R-:W-:Y:S02]  /*196a0*/  IMAD.MOV.U32 R17, RZ, RZ, R11 ;  /* 0x000000ffff117224 */ /* 0x000fe400078e000b */
[----:B------:R-:W-:-:S03]  /*196b0*/  IMAD.MOV.U32 R18, RZ, RZ, R10 ;  /* 0x000000ffff127224 */ /* 0x000fc600078e000a */
[----:B----4-:R-:W-:Y:S01]  /*196c0*/  HMMA.16816.F32.BF16 R8, R20, R8, R24 ;  /* 0x000000081408723c */ /* 0x010fe20000041818 */
[----:B---3--:R-:W-:Y:S01]  /*196d0*/  STL.64 [R1+0x1c58], R6 ;  /* 0x001c580601007387 */ /* 0x008fe20000100a00 */
[----:B--2---:R0:W-:Y:S03]  /*196e0*/  STL.64 [R1+0x1c50], R4 ;  /* 0x001c500401007387 */ /* 0x0041e60000100a00 */
[----:B0-----:R-:W2:Y:S04]  /*196f0*/  LDL.LU.64 R4, [R1+0x20] ;  /* 0x0000200001047983 */ /* 0x001ea80000300a00 */
[----:B--2---:R0:W-:Y:S04]  /*19700*/  STL.64 [R1+0x1c70], R4 ;  /* 0x001c700401007387 */ /* 0x0041e80000100a00 */
[----:B0-----:R-:W2:Y:S01]  /*19710*/  LDL.LU R4, [R1+0x110] ;  /* 0x0001100001047983 */ /* 0x001ea20000300800 */
[----:B------:R-:W2:Y:S02]  /*19720*/  LDL.LU R5, [R1+0x114] ;  /* 0x0001140001057983 */ /* 0x000ea40000300800 */
[----:B------:R-:W2:Y:S02]  /*19730*/  LDL.LU R6, [R1+0x118] ;  /* 0x0001180001067983 */ /* 0x000ea40000300800 */
[----:B------:R-:W2:Y:S01]  /*19740*/  LDL.LU R7, [R1+0x11c] ;  /* 0x00011c0001077983 */ /* 0x000ea20000300800 */
[----:B------:R-:W3:Y:S01]  /*19750*/  LDL.LU R16, [R1+0x160] ;  /* 0x0001600001107983 */ /* 0x000ee20000300800 */
[----:B------:R-:W3:Y:S02]  /*19760*/  LDL.LU.64 R12, [R1] ;  /* 0x00000000010c7983 */ /* 0x000ee40000300a00 */
[----:B------:R-:W-:Y:S02]  /*19770*/  STL [R1+0x1bfc], R28 ;  /* 0x001bfc1c01007387 */ /* 0x000fe40000100800 */
[----:B------:R-:W-:Y:S01]  /*19780*/  STL [R1+0x1bf8], R29 ;  /* 0x001bf81d01007387 */ /* 0x000fe20000100800 */
[----:B------:R-:W4:Y:S01]  /*19790*/  LDL.LU.64 R24, [R1+0x1c80] ;  /* 0x001c800001187983 */ /* 0x000f220000300a00 */
[----:B------:R0:W-:Y:S03]  /*197a0*/  STL.64 [R1+0x180], R8 ;  /* 0x0001800801007387 */ /* 0x0001e60000100a00 */
[----:B0-----:R-:W2:Y:S01]  /*197b0*/  LDL.LU.64 R8, [R1+0x1c78] ;  /* 0x001c780001087983 */ /* 0x001ea20000300a00 */
[----:B------:R-:W-:-:S02]  /*197c0*/  IMAD.MOV.U32 R27, RZ, RZ, R10 ;  /* 0x000000ffff1b7224 */ /* 0x000fc400078e000a */
[----:B------:R-:W-:Y:S02]  /*197d0*/  IMAD.MOV.U32 R26, RZ, RZ, R11 ;  /* 0x000000ffff1a7224 */ /* 0x000fe400078e000b */
[----:B------:R-:W-:Y:S01]  /*197e0*/  IMAD.MOV.U32 R19, RZ, RZ, R3 ;  /* 0x000000ffff137224 */ /* 0x000fe200078e0003 */
[----:B--2---:R-:W-:Y:S01]  /*197f0*/  HMMA.16816.F32.BF16 R20, R20, R8, R4 ;  /* 0x000000081414723c */ /* 0x004fe20000041804 */
[----:B------:R-:W2:Y:S01]  /*19800*/  LDL.LU.64 R4, [R1+0x1c70] ;  /* 0x001c700001047983 */ /* 0x000ea20000300a00 */
[----:B------:R-:W-:Y:S02]  /*19810*/  IMAD.MOV.U32 R2, RZ, RZ, R8 ;  /* 0x000000ffff027224 */ /* 0x000fe400078e0008 */
[----:B------:R-:W-:Y:S02]  /*19820*/  IMAD.MOV.U32 R0, RZ, RZ, R9 ;  /* 0x000000ffff007224 */ /* 0x000fe400078e0009 */
[----:B------:R-:W2:Y:S01]  /*19830*/  LDL.LU.64 R10, [R1+0x1c68] ;  /* 0x001c6800010a7983 */ /* 0x000ea20000300a00 */
[----:B------:R-:W2:Y:S11]  /*19840*/  LDL.LU.64 R8, [R1+0x1c60] ;  /* 0x001c600001087983 */ /* 0x000eb60000300a00 */
[----:B------:R-:W-:Y:S05]  /*19850*/  @!UPT UIADD3 URZ, URZ, URZ, URZ ;  /* 0x0000003f3f3ff290 */ /* 0x000fea000fffe03f */
[----:B------:R0:W-:Y:S01]  /*19860*/  STL.64 [R1+0x150], R20 ;  /* 0x0001501401007387 */ /* 0x0001e20000100a00 */
[----:B------:R1:W-:Y:S02]  /*19870*/  STL [R1+0x158], R22 ;  /* 0x0001581601007387 */ /* 0x0003e40000100800 */
[----:B------:R-:W-:Y:S01]  /*19880*/  IMAD.MOV.U32 R3, RZ, RZ, R23 ;  /* 0x000000ffff037224 */ /* 0x000fe200078e0017 */
[----:B0-----:R-:W2:Y:S01]  /*19890*/  LDL.LU R20, [R1+0xf0] ;  /* 0x0000f00001147983 */ /* 0x001ea20000300800 */
[----:B------:R-:W2:Y:S02]  /*198a0*/  LDL.LU R21, [R1+0xf4] ;  /* 0x0000f40001157983 */ /* 0x000ea40000300800 */
[----:B-1----:R-:W2:Y:S02]  /*198b0*/  LDL.LU R22, [R1+0xf8] ;  /* 0x0000f80001167983 */ /* 0x002ea40000300800 */
[----:B------:R-:W2:Y:S01]  /*198c0*/  LDL.LU R23, [R1+0xfc] ;  /* 0x0000fc0001177983 */ /* 0x000ea20000300800 */
[----:B------:R-:W-:Y:S01]  /*198d0*/  STL [R1+0x1c00], R3 ;  /* 0x001c000301007387 */ /* 0x000fe20000100800 */
[C---:B--2---:R-:W-:Y:S11]  /*198e0*/  HMMA.16816.F32.BF16 R20, R8.reuse, R4, R20 ;  /* 0x000000040814723c */ /* 0x044ff60000041814 */
[----:B------:R-:W-:Y:S11]  /*198f0*/  @!UPT UIADD3 URZ, URZ, URZ, URZ ;  /* 0x0000003f3f3ff290 */ /* 0x000ff6000fffe03f */
[----:B------:R-:W-:Y:S01]  /*19900*/  @!UPT UIADD3 URZ, URZ, URZ, URZ ;  /* 0x0000003f3f3ff290 */ /* 0x000fe2000fffe03f */
[----:B------:R0:W-:Y:S01]  /*19910*/  STL.64 [R1+0x130], R20 ;  /* 0x0001301401007387 */ /* 0x0001e20000100a00 */
[----:B------:R-:W-:Y:S02]  /*19920*/  STL.64 [R1+0x138], R22 ;  /* 0x0001381601007387 */ /* 0x000fe40000100a00 */
[----:B------:R-:W2:Y:S02]  /*19930*/  LDL.LU.64 R6, [R1+0x1c58] ;  /* 0x001c580001067983 */ /* 0x000ea40000300a00 */
[----:B0-----:R-:W-:Y:S02]  /*19940*/  IMAD.MOV.U32 R21, RZ, RZ, R4 ;  /* 0x000000ffff157224 */ /* 0x001fe400078e0004 */
[----:B------:R-:W-:Y:S02]  /*19950*/  IMAD.MOV.U32 R20, RZ, RZ, R5 ;  /* 0x000000ffff147224 */ /* 0x000fe400078e0005 */
[----:B------:R-:W2:Y:S03]  /*19960*/  LDL.LU.64 R4, [R1+0x1c50] ;  /* 0x001c500001047983 */ /* 0x000ea60000300a00 */
[----:B------:R0:W-:Y:S02]  /*19970*/  STL.64 [R1+0x1c20], R20 ;  /* 0x001c201401007387 */ /* 0x0001e40000100a00 */
[----:B0-----:R-:W2:Y:S02]  /*19980*/  LDL.LU.64 R20, [R1+0x10] ;  /* 0x0000100001147983 */ /* 0x001ea40000300a00 */
[----:B--2---:R-:W-:Y:S01]  /*19990*/  HMMA.16816.F32.BF16 R4, R8, R20, R4 ;  /* 0x000000140804723c */ /* 0x004fe20000041804 */
[----:B------:R-:W-:-:S02]  /*199a0*/  IMAD.MOV.U32 R28, RZ, RZ, R20 ;  /* 0x000000ffff1c7224 */ /* 0x000fc400078e0014 */
[----:B------:R-:W-:Y:S11]  /*199b0*/  IMAD.MOV.U32 R29, RZ, RZ, R21 ;  /* 0x000000ffff1d7224 */ /* 0x000ff600078e0015 */
[----:B------:R-:W-:Y:S09]  /*199c0*/  @!UPT UIADD3 URZ, URZ, URZ, URZ ;  /* 0x0000003f3f3ff290 */ /* 0x000ff2000fffe03f */
[----:B------:R-:W-:Y:S01]  /*199d0*/  STL.64 [R1+0x110], R4 ;  /* 0x0001100401007387 */ /* 0x000fe20000100a00 */
[----:B------:R0:W-:Y:S03]  /*199e0*/  STL.64 [R1+0x118], R6 ;  /* 0x0001180601007387 */ /* 0x0001e60000100a00 */
[----:B0-----:R-:W4:Y:S01]  /*199f0*/  LDL.LU.64 R6, [R1+0x1c48] ;  /* 0x001c480001067983 */ /* 0x001f220000300a00 */
[----:B------:R-:W4:Y:S02]  /*19a00*/  LDL.LU.64 R4, [R1+0x1c40] ;  /* 0x001c400001047983 */ /* 0x000f240000300a00 */
[----:B------:R-:W2:Y:S02]  /*19a10*/  LDL.LU R20, [R1+0x370] ;  /* 0x0003700001147983 */ /* 0x000ea40000300800 */
[----:B------:R-:W2:Y:S01]  /*19a20*/  LDL.LU R21, [R1+0x374] ;  /* 0x0003740001157983 */ /* 0x000ea20000300800 */
[----:B------:R-:W2:Y:S01]  /*19a30*/  LDL.LU R22, [R1+0x378] ;  /* 0x0003780001167983 */ /* 0x000ea20000300800 */
[----:B------:R-:W2:Y:S01]  /*19a40*/  LDL.LU R23, [R1+0x37c] ;  /* 0x00037c0001177983 */ /* 0x000ea20000300800 */
[----:B---3--:R-:W-:Y:S02]  /*19a50*/  HMMA.16816.F32.BF16 R16, R8, R12, R16 ;  /* 0x0000000c0810723c */ /* 0x008fe40000041810 */
[----:B--2---:R-:W-:Y:S01]  /*19a60*/  STL.64 [R1+0x1c30], R22 ;  /* 0x001c301601007387 */ /* 0x004fe20000100a00 */
[----:B------:R0:W-:Y:S03]  /*19a70*/  STL.64 [R1+0x1c28], R20 ;  /* 0x001c281401007387 */ /* 0x0001e60000100a00 */
[----:B0-----:R-:W2:Y:S01]  /*19a80*/  LDL.LU R20, [R1+0x1d0] ;  /* 0x0001d00001147983 */ /* 0x001ea20000300800 */
[----:B------:R-:W2:Y:S02]  /*19a90*/  LDL.LU R21, [R1+0x1d4] ;  /* 0x0001d40001157983 */ /* 0x000ea40000300800 */
[----:B------:R-:W2:Y:S02]  /*19aa0*/  LDL.LU R22, [R1+0x1d8] ;  /* 0x0001d80001167983 */ /* 0x000ea40000300800 */
[----:B------:R-:W2:Y:S01]  /*19ab0*/  LDL.LU R23, [R1+0x1dc] ;  /* 0x0001dc0001177983 */ /* 0x000ea20000300800 */
[----:B------:R0:W-:Y:S04]  /*19ac0*/  STL [R1+0x1c08], R29 ;  /* 0x001c081d01007387 */ /* 0x0001e80000100800 */
[----:B0-----:R-:W3:Y:S01]  /*19ad0*/  LDL R29, [R1+0x384] ;  /* 0x00038400011d7983 */ /* 0x001ee20000100800 */
[----:B------:R-:W-:Y:S06]  /*19ae0*/  STL [R1+0x1c04], R28 ;  /* 0x001c041c01007387 */ /* 0x000fec0000100800 */
[----:B------:R0:W-:Y:S02]  /*19af0*/  STL.64 [R1+0xf0], R16 ;  /* 0x0000f01001007387 */ /* 0x0001e40000100a00 */
[----:B------:R-:W-:Y:S02]  /*19b00*/  STL.64 [R1+0xf8], R18 ;  /* 0x0000f81201007387 */ /* 0x000fe40000100a00 */
[----:B0-----:R-:W-:-:S02]  /*19b10*/  IMAD.MOV.U32 R17, RZ, RZ, R12 ;  /* 0x000000ffff117224 */ /* 0x001fc400078e000c */
[----:B------:R-:W-:Y:S02]  /*19b20*/  IMAD.MOV.U32 R16, RZ, RZ, R13 ;  /* 0x000000ffff107224 */ /* 0x000fe400078e000d */
[----:B------:R-:W2:Y:S01]  /*19b30*/  LDL.LU.64 R12, [R1+0x1c38] ;  /* 0x001c3800010c7983 */ /* 0x000ea20000300a00 */
[C---:B----4-:R-:W-:Y:S01]  /*19b40*/  HMMA.16816.F32.BF16 R4, R8.reuse, R24, R4 ;  /* 0x000000180804723c */ /* 0x050fe20000041804 */
[----:B------:R-:W-:Y:S02]  /*19b50*/  STL.64 [R1+0x1bd8], R26 ;  /* 0x001bd81a01007387 */ /* 0x000fe40000100a00 */
[----:B------:R0:W-:Y:S11]  /*19b60*/  STL.64 [R1+0x1bd0], R24 ;  /* 0x001bd01801007387 */ /* 0x0001f60000100a00 */
[----:B------:R-:W-:Y:S09]  /*19b70*/  @!UPT UIADD3 URZ, URZ, URZ, URZ ;  /* 0x0000003f3f3ff290 */ /* 0x000ff2000fffe03f */
[----:B------:R-:W-:Y:S01]  /*19b80*/  STL.64 [R1+0xd0], R4 ;  /* 0x0000d00401007387 */ /* 0x000fe20000100a00 */
[----:B------:R-:W-:Y:S02]  /*19b90*/  STL.64 [R1+0xd8], R6 ;  /* 0x0000d80601007387 */ /* 0x000fe40000100a00 */
[----:B0-----:R-:W4:Y:S01]  /*19ba0*/  LDL.LU.64 R24, [R1+0xe0] ;  /* 0x0000e00001187983 */ /* 0x001f220000300a00 */
[----:B---3--:R-:W0:Y:S01]  /*19bb0*/  LDSM.16.MT88.4 R4, [R29+0x8300] ;  /* 0x008300001d04783b */ /* 0x008e220000004200 */
[C---:B--2---:R-:W-:Y:S01]  /*19bc0*/  HMMA.16816.F32.BF16 R20, R8.reuse, R12, R20 ;  /* 0x0000000c0814723c */ /* 0x044fe20000041814 */
[----:B------:R-:W-:Y:S02]  /*19bd0*/  IMAD.MOV.U32 R28, RZ, RZ, R12 ;  /* 0x000000ffff1c7224 */ /* 0x000fe400078e000c */
[----:B------:R-:W-:Y:S02]  /*19be0*/  IMAD.MOV.U32 R3, RZ, RZ, R13 ;  /* 0x000000ffff037224 */ /* 0x000fe400078e000d */
[----:B------:R-:W1:Y:S04]  /*19bf0*/  LDSM.16.MT88.4 R12, [R29+0xc000] ;  /* 0x00c000001d0c783b */ /* 0x000e680000004200 */
[----:B0-----:R-:W-:Y:S01]  /*19c00*/  STL.64 [R1+0x1c18], R6 ;  /* 0x001c180601007387 */ /* 0x001fe20000100a00 */
[----:B------:R0:W-:Y:S03]  /*19c10*/  STL.64 [R1+0x1c10], R4 ;  /* 0x001c100401007387 */ /* 0x0001e60000100a00 */
[----:B0-----:R-:W2:Y:S10]  /*19c20*/  LDL.LU.64 R4, [R1+0xb0] ;  /* 0x0000b00001047983 */ /* 0x001eb40000300a00 */
[----:B------:R-:W-:Y:S02]  /*19c30*/  STL.64 [R1+0xa0], R20 ;  /* 0x0000a01401007387 */ /* 0x000fe40000100a00 */
[----:B------:R0:W-:Y:S02]  /*19c40*/  STL.64 [R1+0xa8], R22 ;  /* 0x0000a81601007387 */ /* 0x0001e40000100a00 */
[----:B0-----:R-:W4:Y:S01]  /*19c50*/  LDL.LU.64 R22, [R1+0x1c30] ;  /* 0x001c300001167983 */ /* 0x001f220000300a00 */
[----:B------:R-:W4:Y:S02]  /*19c60*/  LDL.LU.64 R20, [R1+0x1c28] ;  /* 0x001c280001147983 */ /* 0x000f240000300a00 */
[----:B-1----:R-:W-:Y:S02]  /*19c70*/  STL.64 [R1+0x1b80], R14 ;  /* 0x001b800e01007387 */ /* 0x002fe40000100a00 */
[----:B------:R0:W-:Y:S02]  /*19c80*/  STL.64 [R1+0x1b78], R12 ;  /* 0x001b780c01007387 */ /* 0x0001e40000100a00 */
[----:B0-----:R-:W2:Y:S01]  /*19c90*/  LDL.LU R12, [R1+0x1f0] ;  /* 0x0001f000010c7983 */ /* 0x001ea20000300800 */
[----:B------:R-:W2:Y:S02]  /*19ca0*/  LDL.LU R13, [R1+0x1f4] ;  /* 0x0001f400010d7983 */ /* 0x000ea40000300800 */
[----:B------:R-:W2:Y:S02]  /*19cb0*/  LDL.LU R14, [R1+0x1f8] ;  /* 0x0001f800010e7983 */ /* 0x000ea40000300800 */
[----:B------:R-:W2:Y:S02]  /*19cc0*/  LDL.LU R15, [R1+0x1fc] ;  /* 0x0001fc00010f7983 */ /* 0x000ea40000300800 */
[C---:B--2---:R-:W-:Y:S08]  /*19cd0*/  HMMA.16816.F32.BF16 R12, R8.reuse, R4, R12 ;  /* 0x00000004080c723c */ /* 0x044ff0000004180c */
[----:B----4-:R-:W-:Y:S11]  /*19ce0*/  HMMA.16816.F32.BF16 R20, R8, R24, R20 ;  /* 0x000000180814723c */ /* 0x010ff60000041814 */
[----:B------:R-:W-:Y:S04]  /*19cf0*/  @!UPT UIADD3 URZ, URZ, URZ, URZ ;  /* 0x0000003f3f3ff290 */ /* 0x000fe8000fffe03f */
[----:B------:R0:W-:Y:S02]  /*19d00*/  STL.64 [R1+0x90], R12 ;  /* 0x0000900c01007387 */ /* 0x0001e40000100a00 */
[----:B0-----:R-:W-:Y:S02]  /*19d10*/  IMAD.MOV.U32 R12, RZ, RZ, R17 ;  /* 0x000000ffff0c7224 */ /* 0x001fe400078e0011 */
[----:B------:R-:W-:Y:S02]  /*19d20*/  IMAD.MOV.U32 R13, RZ, RZ, R16 ;  /* 0x000000ffff0d7224 */ /* 0x000fe400078e0010 */
[----:B------:R-:W0:Y:S04]  /*19d30*/  LDSM.16.MT88.4 R16, [R29+0xc100] ;  /* 0x00c100001d10783b */ /* 0x000e280000004200 */
[----:B------:R1:W-:Y:S02]  /*19d40*/  STL.64 [R1+0x98], R14 ;  /* 0x0000980e01007387 */ /* 0x0003e40000100a00 */
[----:B-1----:R-:W-:-:S02]  /*19d50*/  IMAD.MOV.U32 R15, RZ, RZ, R4 ;  /* 0x000000ffff0f7224 */ /* 0x002fc400078e0004 */
[----:B------:R-:W-:Y:S01]  /*19d60*/  IMAD.MOV.U32 R14, RZ, RZ, R5 ;  /* 0x000000ffff0e7224 */ /* 0x000fe200078e0005 */
[----:B------:R-:W2:Y:S01]  /*19d70*/  LDL.LU R4, [R1+0x360] ;  /* 0x0003600001047983 */ /* 0x000ea20000300800 */
[----:B------:R-:W2:Y:S02]  /*19d80*/  LDL.LU R5, [R1+0x364] ;  /* 0x0003640001057983 */ /* 0x000ea40000300800 */
[----:B------:R-:W2:Y:S02]  /*19d90*/  LDL.LU R6, [R1+0x368] ;  /* 0x0003680001067983 */ /* 0x000ea40000300800 */
[----:B------:R-:W2:Y:S01]  /*19da0*/  LDL.LU R7, [R1+0x36c] ;  /* 0x00036c0001077983 */ /* 0x000ea20000300800 */
[----:B------:R-:W-:Y:S04]  /*19db0*/  STL.64 [R1+0x1be0], R12 ;  /* 0x001be00c01007387 */ /* 0x000fe80000100a00 */
[----:B0-----:R-:W-:Y:S01]  /*19dc0*/  STL.64 [R1+0x1b00], R18 ;  /* 0x001b001201007387 */ /* 0x001fe20000100a00 */
[----:B------:R-:W-:Y:S02]  /*19dd0*/  STL.64 [R1+0x1af8], R16 ;  /* 0x001af81001007387 */ /* 0x000fe40000100a00 */
[----:B------:R0:W-:Y:S02]  /*19de0*/  STL.64 [R1+0x80], R20 ;  /* 0x0000801401007387 */ /* 0x0001e40000100a00 */
[----:B------:R-:W-:Y:S01]  /*19df0*/  STL.64 [R1+0x88], R22 ;  /* 0x0000881601007387 */ /* 0x000fe20000100a00 */
[----:B0-----:R-:W3:Y:S01]  /*19e00*/  LDL.LU.64 R20, [R1+0x1c20] ;  /* 0x001c200001147983 */ /* 0x001ee20000300a00 */
[----:B------:R-:W-:-:S02]  /*19e10*/  IMAD.MOV.U32 R17, RZ, RZ, R0 ;  /* 0x000000ffff117224 */ /* 0x000fc400078e0000 */
[----:B------:R-:W-:Y:S02]  /*19e20*/  IMAD.MOV.U32 R16, RZ, RZ, R2 ;  /* 0x000000ffff107224 */ /* 0x000fe400078e0002 */
[----:B------:R-:W-:Y:S02]  /*19e30*/  IMAD.MOV.U32 R0, RZ, RZ, R24 ;  /* 0x000000ffff007224 */ /* 0x000fe400078e0018 */
[----:B------:R-:W-:Y:S01]  /*19e40*/  IMAD.MOV.U32 R2, RZ, RZ, R25 ;  /* 0x000000ffff027224 */ /* 0x000fe200078e0019 */
[----:B------:R-:W4:Y:S01]  /*19e50*/  LDL.LU R24, [R1+0x280] ;  /* 0x0002800001187983 */ /* 0x000f220000300800 */
[----:B------:R-:W4:Y:S02]  /*19e60*/  LDL.LU R25, [R1+0x284] ;  /* 0x0002840001197983 */ /* 0x000f240000300800 */
[----:B------:R-:W4:Y:S02]  /*19e70*/  LDL.LU R26, [R1+0x288] ;  /* 0x00028800011a7983 */ /* 0x000f240000300800 */
[----:B------:R-:W4:Y:S01]  /*19e80*/  LDL.LU R27, [R1+0x28c] ;  /* 0x00028c00011b7983 */ /* 0x000f220000300800 */
[----:B--2---:R-:W-:Y:S01]  /*19e90*/  HMMA.16816.F32.BF16 R16, R8, R16, R4 ;  /* 0x000000100810723c */ /* 0x004fe20000041804 */
[----:B------:R-:W-:Y:S01]  /*19ea0*/  LDSM.16.MT88.4 R8, [R29+0xc300] ;  /* 0x00c300001d08783b */ /* 0x000fe20000004200 */
[----:B---3--:R-:W-:-:S02]  /*19eb0*/  IMAD.MOV.U32 R12, RZ, RZ, R21 ;  /* 0x000000ffff0c7224 */ /* 0x008fc400078e0015 */
[----:B------:R-:W-:Y:S02]  /*19ec0*/  IMAD.MOV.U32 R13, RZ, RZ, R20 ;  /* 0x000000ffff0d7224 */ /* 0x000fe400078e0014 */
[----:B------:R-:W0:Y:S04]  /*19ed0*/  LDSM.16.MT88.4 R20, [R29+0xc200] ;  /* 0x00c200001d14783b */ /* 0x000e280000004200 */
[----:B----4-:R-:W-:Y:S01]  /*19ee0*/  STL.64 [R1+0x1bf0], R26 ;  /* 0x001bf01a01007387 */ /* 0x010fe20000100a00 */
[----:B------:R1:W-:Y:S03]  /*19ef0*/  STL.64 [R1+0x1be8], R24 ;  /* 0x001be81801007387 */ /* 0x0003e60000100a00 */
[----:B-1----:R-:W2:Y:S01]  /*19f00*/  LDL.LU R24, [R1+0x350] ;  /* 0x0003500001187983 */ /* 0x002ea20000300800 */
[----:B------:R-:W2:Y:S02]  /*19f10*/  LDL.LU R25, [R1+0x354] ;  /* 0x0003540001197983 */ /* 0x000ea40000300800 */
[----:B------:R-:W2:Y:S02]  /*19f20*/  LDL.LU R26, [R1+0x358] ;  /* 0x00035800011a7983 */ /* 0x000ea40000300800 */
[----:B------:R-:W2:Y:S01]  /*19f30*/  LDL.LU R27, [R1+0x35c] ;  /* 0x00035c00011b7983 */ /* 0x000ea20000300800 */
[----:B0-----:R0:W-:Y:S01]  /*19f40*/  STL [R1+0x1a64], R20 ;  /* 0x001a641401007387 */ /* 0x0011e20000100800 */
[----:B------:R1:W-:Y:S02]  /*19f50*/  STL [R1+0x1a60], R21 ;  /* 0x001a601501007387 */ /* 0x0003e40000100800 */
[----:B------:R3:W-:Y:S02]  /*19f60*/  STL [R1+0x1a5c], R22 ;  /* 0x001a5c1601007387 */ /* 0x0007e40000100800 */
[----:B------:R4:W-:Y:S01]  /*19f70*/  STL [R1+0x1a58], R23 ;  /* 0x001a581701007387 */ /* 0x0009e20000100800 */
[----:B0-----:R-:W2:Y:S01]  /*19f80*/  LDL.LU R20, [R1+0x270] ;  /* 0x0002700001147983 */ /* 0x001ea20000300800 */
[----:B-1----:R-:W2:Y:S02]  /*19f90*/  LDL.LU R21, [R1+0x274] ;  /* 0x0002740001157983 */ /* 0x002ea40000300800 */
[----:B---3--:R-:W3:Y:S02]  /*19fa0*/  LDL.LU R22, [R1+0x278] ;  /* 0x0002780001167983 */ /* 0x008ee40000300800 */
[----:B----4-:R-:W3:Y:S01]  /*19fb0*/  LDL.LU R23, [R1+0x27c] ;  /* 0x00027c0001177983 */ /* 0x010ee20000300800 */
[----:B------:R-:W2:Y:S01]  /*19fc0*/  LDL.LU.64 R6, [R1+0x1c18] ;  /* 0x001c180001067983 */ /* 0x000ea20000300a00 */
[----:B------:R-:W2:Y:S02]  /*19fd0*/  LDL.LU.64 R4, [R1+0x1c10] ;  /* 0x001c100001047983 */ /* 0x000ea40000300a00 */
[----:B------:R-:W4:Y:S02]  /*19fe0*/  LDL.LU R29, [R1+0x1c08] ;  /* 0x001c0800011d7983 */ /* 0x000f240000300800 */
[----:B------:R0:W-:Y:S01]  /*19ff0*/  STL.64 [R1+0x70], R16 ;  /* 0x0000701001007387 */ /* 0x0001e20000100a00 */
[----:B------:R-:W-:Y:S01]  /*1a000*/  STL.64 [R1+0x78], R18 ;  /* 0x0000781201007387 */ /* 0x000fe20000100a00 */
[----:B0-----:R-:W-:-:S02]  /*1a010*/  IMAD.MOV.U32 R16, RZ, RZ, R15 ;  /* 0x000000ffff107224 */ /* 0x001fc400078e000f */
[----:B------:R-:W-:-:S05]  /*1a020*/  IMAD.MOV.U32 R17, RZ, RZ, R14 ;  /* 0x000000ffff117224 */ /* 0x000fca00078e000e */
[----:B------:R0:W-:Y:S02]  /*1a030*/  STL.64 [R1+0x1bb0], R16 ;  /* 0x001bb01001007387 */ /* 0x0001e40000100a00 */
[----:B0-----:R-:W-:Y:S02]  /*1a040*/  IMAD.MOV.U32 R16, RZ, RZ, R28 ;  /* 0x000000ffff107224 */ /* 0x001fe400078e001c */
[----:B------:R-:W-:Y:S01]  /*1a050*/  IMAD.MOV.U32 R17, RZ, RZ, R3 ;  /* 0x000000ffff117224 */ /* 0x000fe200078e0003 */
[----:B------:R-:W3:Y:S01]  /*1a060*/  LDL.LU R28, [R1+0x1c04] ;  /* 0x001c0400011c7983 */ /* 0x000ee20000300800 */
[----:B------:R-:W3:Y:S03]  /*1a070*/  LDL.LU R3, [R1+0x1c00] ;  /* 0x001c000001037983 */ /* 0x000ee60000300800 */
[----:B------:R0:W-:Y:S04]  /*1a080*/  STL.64 [R1+0x1bc0], R16 ;  /* 0x001bc01001007387 */ /* 0x0001e80000100a00 */
[----:B0-----:R-:W3:Y:S01]  /*1a090*/  LDL.LU R16, [R1+0x260] ;  /* 0x0002600001107983 */ /* 0x001ee20000300800 */
[----:B------:R-:W3:Y:S02]  /*1a0a0*/  LDL.LU R17, [R1+0x264] ;  /* 0x0002640001117983 */ /* 0x000ee40000300800 */
[----:B------:R-:W3:Y:S02]  /*1a0b0*/  LDL.LU R18, [R1+0x268] ;  /* 0x0002680001127983 */ /* 0x000ee40000300800 */
[----:B------:R-:W3:Y:S01]  /*1a0c0*/  LDL.LU R19, [R1+0x26c] ;  /* 0x00026c0001137983 */ /* 0x000ee20000300800 */
[----:B------:R-:W-:Y:S01]  /*1a0d0*/  STL.64 [R1+0x19c0], R10 ;  /* 0x0019c00a01007387 */ /* 0x000fe20000100a00 */
[----:B------:R0:W-:Y:S03]  /*1a0e0*/  STL.64 [R1+0x19b8], R8 ;  /* 0x0019b80801007387 */ /* 0x0001e60000100a00 */
[----:B0-----:R-:W3:Y:S01]  /*1a0f0*/  LDL.LU.64 R8, [R1+0x100] ;  /* 0x0001000001087983 */ /* 0x001ee20000300a00 */
[----:B------:R-:W3:Y:S01]  /*1a100*/  LDL.LU.64 R10, [R1+0x108] ;  /* 0x00010800010a7983 */ /* 0x000ee20000300a00 */
[----:B--2---:R-:W-:Y:S02]  /*1a110*/  HMMA.16816.F32.BF16 R12, R4, R12, R24 ;  /* 0x0000000c040c723c */ /* 0x004fe40000041818 */
[----:B---3--:R-:W-:Y:S01]  /*1a120*/  STL.64 [R1+0x1b90], R10 ;  /* 0x001b900a01007387 */ /* 0x008fe20000100a00 */
[----:B------:R0:W-:Y:S02]  /*1a130*/  STL.64 [R1+0x1b88], R8 ;  /* 0x001b880801007387 */ /* 0x0001e40000100a00 */
[----:B0-----:R-:W-:-:S02]  /*1a140*/  IMAD.MOV.U32 R8, RZ, RZ, R28 ;  /* 0x000000ffff087224 */ /* 0x001fc400078e001c */
[----:B----4-:R-:W-:Y:S01]  /*1a150*/  IMAD.MOV.U32 R9, RZ, RZ, R29 ;  /* 0x000000ffff097224 */ /* 0x010fe200078e001d */
[----:B------:R-:W2:Y:S01]  /*1a160*/  LDL.LU R28, [R1+0x1bfc] ;  /* 0x001bfc00011c7983 */ /* 0x000ea20000300800 */
[----:B------:R-:W3:Y:S02]  /*1a170*/  LDL.LU R29, [R1+0x1bf8] ;  /* 0x001bf800011d7983 */ /* 0x000ee40000300800 */
[----:B------:R-:W4:Y:S02]  /*1a180*/  LDL.LU.64 R26, [R1+0x1bf0] ;  /* 0x001bf000011a7983 */ /* 0x000f240000300a00 */
[----:B------:R-:W4:Y:S10]  /*1a190*/  LDL.LU.64 R24, [R1+0x1be8] ;  /* 0x001be80001187983 */ /* 0x000f340000300a00 */
[----:B------:R0:W-:Y:S01]  /*1a1a0*/  STL.64 [R1+0x60], R12 ;  /* 0x0000600c01007387 */ /* 0x0001e20000100a00 */
[----:B------:R-:W-:Y:S03]  /*1a1b0*/  STL.64 [R1+0x68], R14 ;  /* 0x0000680e01007387 */ /* 0x000fe60000100a00 */
[----:B0-----:R-:W2:Y:S01]  /*1a1c0*/  LDL.LU.64 R12, [R1+0x1be0] ;  /* 0x001be000010c7983 */ /* 0x001ea20000300a00 */
[C---:B----4-:R-:W-:Y:S03]  /*1a1d0*/  HMMA.16816.F32.BF16 R8, R4.reuse, R8, R24 ;  /* 0x000000080408723c */ /* 0x050fe60000041818 */
[----:B------:R-:W4:Y:S01]  /*1a1e0*/  LDL.LU.64 R26, [R1+0x1bd8] ;  /* 0x001bd800011a7983 */ /* 0x000f220000300a00 */
[----:B------:R-:W3:Y:S11]  /*1a1f0*/  LDL.LU.64 R24, [R1+0x1bd0] ;  /* 0x001bd00001187983 */ /* 0x000ef60000300a00 */
[----:B------:R-:W-:Y:S08]  /*1a200*/  @!UPT UIADD3 URZ, URZ, URZ, URZ ;  /* 0x0000003f3f3ff290 */ /* 0x000ff0000fffe03f */
[----:B------:R-:W-:Y:S01]  /*1a210*/  STL.64 [R1+0x50], R8 ;  /* 0x0000500801007387 */ /* 0x000fe20000100a00 */
[----:B------:R2:W-:Y:S02]  /*1a220*/  STL.64 [R1+0x58], R10 ;  /* 0x0000580a01007387 */ /* 0x0005e40000100a00 */
[C---:B--2---:R-:W-:Y:S01]  /*1a230*/  HMMA.16816.F32.BF16 R8, R4.reuse, R12, R20 ;  /* 0x0000000c0408723c */ /* 0x044fe20000041814 */
[----:B------:R-:W2:Y:S01]  /*1a240*/  LDL.LU R12, [R1+0x210] ;  /* 0x00021000010c7983 */ /* 0x000ea20000300800 */
[----:B------:R-:W2:Y:S02]  /*1a250*/  LDL.LU R13, [R1+0x214] ;  /* 0x00021400010d7983 */ /* 0x000ea40000300800 */
[----:B------:R-:W2:Y:S02]  /*1a260*/  LDL.LU R14, [R1+0x218] ;  /* 0x00021800010e7983 */ /* 0x000ea40000300800 */
[----:B------:R-:W2:Y:S11]  /*1a270*/  LDL.LU R15, [R1+0x21c] ;  /* 0x00021c00010f7983 */ /* 0x000eb60000300800 */
[----:B------:R-:W-:Y:S07]  /*1a280*/  @!UPT UIADD3 URZ, URZ, URZ, URZ ;  /* 0x0000003f3f3ff290 */ /* 0x000fee000fffe03f */
[----:B------:R-:W-:Y:S02]  /*1a290*/  IMAD.MOV.U32 R20, RZ, RZ, R8 ;  /* 0x000000ffff147224 */ /* 0x000fe400078e0008 */
[----:B------:R-:W-:Y:S02]  /*1a2a0*/  IMAD.MOV.U32 R21, RZ, RZ, R9 ;  /* 0x000000ffff157224 */ /* 0x000fe400078e0009 */
[----:B------:R-:W-:Y:S02]  /*1a2b0*/  IMAD.MOV.U32 R8, RZ, RZ, R0 ;  /* 0x000000ffff087224 */ /* 0x000fe400078e0000 */
[----:B------:R-:W-:Y:S02]  /*1a2c0*/  IMAD.MOV.U32 R9, RZ, RZ, R2 ;  /* 0x000000ffff097224 */ /* 0x000fe400078e0002 */
[----:B------:R-:W-:Y:S02]  /*1a2d0*/  IMAD.MOV.U32 R22, RZ, RZ, R10 ;  /* 0x000000ffff167224 */ /* 0x000fe400078e000a */
[----:B------:R-:W-:Y:S01]  /*1a2e0*/  IMAD.MOV.U32 R23, RZ, RZ, R11 ;  /* 0x000000ffff177224 */ /* 0x000fe200078e000b */
[C---:B---3--:R-:W-:Y:S01]  /*1a2f0*/  HMMA.16816.F32.BF16 R16, R4.reuse, R24, R16 ;  /* 0x000000180410723c */ /* 0x048fe20000041810 */
[----:B--2---:R-:W-:Y:S01]  /*1a300*/  STL.64 [R1+0x1ba0], R14 ;  /* 0x001ba00e01007387 */ /* 0x004fe20000100a00 */
[----:B------:R-:W-:Y:S02]  /*1a310*/  STL.64 [R1+0x1b98], R12 ;  /* 0x001b980c01007387 */ /* 0x000fe40000100a00 */
[----:B------:R-:W2:Y:S02]  /*1a320*/  LDL.LU R0, [R1+0x1bcc] ;  /* 0x001bcc0001007983 */ /* 0x000ea40000300800 */
[----:B------:R-:W3:Y:S01]  /*1a330*/  LDL.LU R2, [R1+0x1bc8] ;  /* 0x001bc80001027983 */ /* 0x000ee20000300800 */
[----:B------:R0:W-:Y:S04]  /*1a340*/  STL.64 [R1+0x1bb8], R8 ;  /* 0x001bb80801007387 */ /* 0x0001e80000100a00 */
        /* <DEDUP_REMOVED lines=8> */
[----:B------:R-:W-:Y:S01]  /*1a3d0*/  STL.64 [R1+0x1a70], R22 ;  /* 0x001a701601007387 */ /* 0x000fe20000100a00 */
[----:B------:R0:W-:Y:S03]  /*1a3e0*/  STL.64 [R1+0x1a68], R20 ;  /* 0x001a681401007387 */ /* 0x0001e60000100a00 */
[----:B0-----:R-:W2:Y:S01]  /*1a3f0*/  LDL.LU R20, [R1+0x240] ;  /* 0x0002400001147983 */ /* 0x001ea20000300800 */
[----:B------:R-:W2:Y:S02]  /*1a400*/  LDL.LU R21, [R1+0x244] ;  /* 0x0002440001157983 */ /* 0x000ea40000300800 */
[----:B------:R0:W-:Y:S02]  /*1a410*/  STL.64 [R1+0x30], R16 ;  /* 0x0000301001007387 */ /* 0x0001e40000100a00 */
[----:B------:R2:W-:Y:S01]  /*1a420*/  STL.64 [R1+0x38], R18 ;  /* 0x0000381201007387 */ /* 0x0005e20000100a00 */
[----:B0-----:R-:W2:Y:S02]  /*1a430*/  LDL.LU.64 R16, [R1+0x1bc0] ;  /* 0x001bc00001107983 */ /* 0x001ea40000300a00 */
[----:B--2---:R-:W-:Y:S02]  /*1a440*/  HMMA.16816.F32.BF16 R16, R4, R16, R8 ;  /* 0x000000100410723c */ /* 0x004fe40000041808 */
[----:B------:R-:W2:Y:S11]  /*1a450*/  LDL.LU.64 R8, [R1+0x1bb8] ;  /* 0x001bb80001087983 */ /* 0x000eb60000300a00 */
[----:B------:R-:W-:Y:S10]  /*1a460*/  @!UPT UIADD3 URZ, URZ, URZ, URZ ;  /* 0x0000003f3f3ff290 */ /* 0x000ff4000fffe03f */
[----:B------:R0:W-:Y:S01]  /*1a470*/  STL [R1+0x120], R16 ;  /* 0x0001201001007387 */ /* 0x0001e20000100800 */
[----:B------:R-:W-:-:S03]  /*1a480*/  IMAD.MOV.U32 R25, RZ, RZ, R17 ;  /* 0x000000ffff197224 */ /* 0x000fc600078e0011 */
[----:B0-----:R-:W2:Y:S01]  /*1a490*/  LDL.LU.64 R16, [R1+0x1bb0] ;  /* 0x001bb00001107983 */ /* 0x001ea20000300a00 */
[----:B---3--:R-:W-:Y:S02]  /*1a4a0*/  IMAD.MOV.U32 R22, RZ, RZ, R2 ;  /* 0x000000ffff167224 */ /* 0x008fe400078e0002 */
[----:B------:R-:W-:Y:S02]  /*1a4b0*/  IMAD.MOV.U32 R23, RZ, RZ, R0 ;  /* 0x000000ffff177224 */ /* 0x000fe400078e0000 */
[----:B------:R-:W-:Y:S02]  /*1a4c0*/  IMAD.MOV.U32 R2, RZ, RZ, R18 ;  /* 0x000000ffff027224 */ /* 0x000fe400078e0012 */
[----:B------:R-:W-:-:S03]  /*1a4d0*/  IMAD.MOV.U32 R0, RZ, RZ, R19 ;  /* 0x000000ffff007224 */ /* 0x000fc600078e0013 */
[----:B--2---:R-:W-:Y:S01]  /*1a4e0*/  HMMA.16816.F32.BF16 R20, R4, R16, R20 ;  /* 0x000000100414723c */ /* 0x004fe20000041814 */
[----:B------:R-:W2:Y:S11]  /*1a4f0*/  LDL.LU R16, [R1+0x2c0] ;  /* 0x0002c00001107983 */ /* 0x000eb60000300800 */
[----:B------:R-:W-:Y:S11]  /*1a500*/  @!UPT UIADD3 URZ, URZ, URZ, URZ ;  /* 0x0000003f3f3ff290 */ /* 0x000ff6000fffe03f */
[----:B------:R0:W-:Y:S01]  /*1a510*/  STL.64 [R1+0x140], R20 ;  /* 0x0001401401007387 */ /* 0x0001e20000100a00 */
[----:B------:R4:W-:Y:S02]  /*1a520*/  STL.64 [R1+0x148], R22 ;  /* 0x0001481601007387 */ /* 0x0009e40000100a00 */
[----:B------:R-:W2:Y:S02]  /*1a530*/  LDL.LU R17, [R1+0x2c4] ;  /* 0x0002c40001117983 */ /* 0x000ea40000300800 */
[----:B------:R-:W3:Y:S01]  /*1a540*/  LDL.LU R18, [R1+0x2c8] ;  /* 0x0002c80001127983 */ /* 0x000ee20000300800 */
[----:B------:R-:W3:Y:S04]  /*1a550*/  LDL.LU R19, [R1+0x2cc] ;  /* 0x0002cc0001137983 */ /* 0x000ee80000300800 */
[----:B---3--:R1:W-:Y:S01]  /*1a560*/  STL.64 [R1+0x1b60], R18 ;  /* 0x001b601201007387 */ /* 0x0083e20000100a00 */
[----:B--2---:R-:W-:Y:S02]  /*1a570*/  STL.64 [R1+0x1b58], R16 ;  /* 0x001b581001007387 */ /* 0x004fe40000100a00 */
[----:B0-----:R-:W2:Y:S02]  /*1a580*/  LDL.LU R20, [R1+0x180] ;  /* 0x0001800001147983 */ /* 0x001ea40000300800 */
[----:B------:R-:W2:Y:S02]  /*1a590*/  LDL.LU R21, [R1+0x184] ;  /* 0x0001840001157983 */ /* 0x000ea40000300800 */
[----:B----4-:R-:W-:-:S02]  /*1a5a0*/  IMAD.MOV.U32 R22, RZ, RZ, R27 ;  /* 0x000000ffff167224 */ /* 0x010fc400078e001b */
[----:B------:R-:W-:Y:S01]  /*1a5b0*/  IMAD.MOV.U32 R23, RZ, RZ, R26 ;  /* 0x000000ffff177224 */ /* 0x000fe200078e001a */
[----:B------:R-:W3:Y:S01]  /*1a5c0*/  LDL.LU R27, [R1+0x1bac] ;  /* 0x001bac00011b7983 */ /* 0x000ee20000300800 */
[----:B------:R-:W4:Y:S03]  /*1a5d0*/  LDL.LU R26, [R1+0x1ba8] ;  /* 0x001ba800011a7983 */ /* 0x000f260000300800 */
[----:B-1----:R-:W3:Y:S01]  /*1a5e0*/  LDL.64 R18, [R1+0x28] ;  /* 0x0000280001127983 */ /* 0x002ee20000100a00 */
[----:B------:R0:W-:Y:S03]  /*1a5f0*/  STL.64 [R1+0x1a80], R22 ;  /* 0x001a801601007387 */ /* 0x0001e60000100a00 */
[----:B--2---:R-:W-:Y:S01]  /*1a600*/  STL.64 [R1+0x1a78], R20 ;  /* 0x001a781401007387 */ /* 0x004fe20000100a00 */
[----:B0-----:R-:W2:Y:S02]  /*1a610*/  LDL R22, [R1+0xb8] ;  /* 0x0000b80001167983 */ /* 0x001ea40000100800 */
[----:B------:R-:W2:Y:S01]  /*1a620*/  LDL R23, [R1+0xbc] ;  /* 0x0000bc0001177983 */ /* 0x000ea20000100800 */
[C---:B------:R-:W-:Y:S01]  /*1a630*/  HMMA.16816.F32.BF16 R8, R4.reuse, R8, R12 ;  /* 0x000000080408723c */ /* 0x040fe2000004180c */
[----:B--2---:R0:W-:Y:S04]  /*1a640*/  STL.64 [R1+0x1b28], R22 ;  /* 0x001b281601007387 */ /* 0x0041e80000100a00 */
[----:B0-----:R-:W2:Y:S04]  /*1a650*/  LDL R22, [R1+0x18] ;  /* 0x0000180001167983 */ /* 0x001ea80000100800 */
[----:B------:R-:W2:Y:S04]  /*1a660*/  LDL R23, [R1+0x1c] ;  /* 0x00001c0001177983 */ /* 0x000ea80000100800 */
[----:B--2---:R0:W-:Y:S01]  /*1a670*/  STL.64 [R1+0x1b68], R22 ;  /* 0x001b681601007387 */ /* 0x0041e20000100a00 */
[----:B------:R-:W3:Y:S02]  /*1a680*/  LDL.LU R20, [R1+0x220] ;  /* 0x0002200001147983 */ /* 0x000ee40000300800 */
[----:B------:R-:W3:Y:S01]  /*1a690*/  LDL.LU R21, [R1+0x224] ;  /* 0x0002240001157983 */ /* 0x000ee20000300800 */
[----:B0-----:R-:W3:Y:S01]  /*1a6a0*/  LDL.LU R22, [R1+0x228] ;  /* 0x0002280001167983 */ /* 0x001ee20000300800 */
[----:B------:R-:W3:Y:S02]  /*1a6b0*/  LDL.LU R23, [R1+0x22c] ;  /* 0x00022c0001177983 */ /* 0x000ee40000300800 */
[----:B------:R-:W2:Y:S02]  /*1a6c0*/  LDL.LU.64 R14, [R1+0x1ba0] ;  /* 0x001ba000010e7983 */ /* 0x000ea40000300a00 */
[----:B------:R-:W2:Y:S01]  /*1a6d0*/  LDL.LU.64 R12, [R1+0x1b98] ;  /* 0x001b9800010c7983 */ /* 0x000ea20000300a00 */
[----:B------:R-:W-:Y:S01]  /*1a6e0*/  STL.64 [R1+0x170], R8 ;  /* 0x0001700801007387 */ /* 0x000fe20000100a00 */
[----:B------:R0:W-:Y:S03]  /*1a6f0*/  STL.64 [R1+0x178], R10 ;  /* 0x0001780a01007387 */ /* 0x0001e60000100a00 */
[----:B0-----:R-:W2:Y:S01]  /*1a700*/  LDL.LU.64 R10, [R1+0x1b90] ;  /* 0x001b9000010a7983 */ /* 0x001ea20000300a00 */
[----:B------:R-:W2:Y:S02]  /*1a710*/  LDL.LU.64 R8, [R1+0x1b88] ;  /* 0x001b880001087983 */ /* 0x000ea40000300a00 */
[----:B--2---:R-:W-:Y:S01]  /*1a720*/  HMMA.16816.F32.BF16 R4, R4, R8, R12 ;  /* 0x000000080404723c */ /* 0x004fe2000004180c */
[----:B------:R-:W3:Y:S01]  /*1a730*/  LDL.LU.64 R14, [R1+0x1b80] ;  /* 0x001b8000010e7983 */ /* 0x000ee20000300a00 */
[----:B------:R-:W3:Y:S11]  /*1a740*/  LDL.LU.64 R12, [R1+0x1b78] ;  /* 0x001b7800010c7983 */ /* 0x000ef60000300a00 */
[----:B------:R-:W-:Y:S10]  /*1a750*/  @!UPT UIADD3 URZ, URZ, URZ, URZ ;  /* 0x0000003f3f3ff290 */ /* 0x000ff4000fffe03f */
[----:B------:R-:W-:Y:S01]  /*1a760*/  STL.64 [R1+0x190], R4 ;  /* 0x0001900401007387 */ /* 0x000fe20000100a00 */
[----:B------:R-:W-:Y:S02]  /*1a770*/  STL [R1+0x198], R6 ;  /* 0x0001980601007387 */ /* 0x000fe40000100800 */
[----:B------:R0:W-:Y:S02]  /*1a780*/  STL.64 [R1+0x1b08], R10 ;  /* 0x001b080a01007387 */ /* 0x0001e40000100a00 */
[----:B------:R-:W2:Y:S01]  /*1a790*/  LDL.LU R8, [R1+0x2a0] ;  /* 0x0002a00001087983 */ /* 0x000ea20000300800 */
[----:B------:R-:W2:Y:S01]  /*1a7a0*/  LDL.LU R9, [R1+0x2a4] ;  /* 0x0002a40001097983 */ /* 0x000ea20000300800 */
[----:B------:R-:W-:-:S03]  /*1a7b0*/  IMAD.MOV.U32 R24, RZ, RZ, R7 ;  /* 0x000000ffff187224 */ /* 0x000fc600078e0007 */
[----:B0-----:R-:W2:Y:S01]  /*1a7c0*/  LDL.LU R10, [R1+0x2a8] ;  /* 0x0002a800010a7983 */ /* 0x001ea20000300800 */
[----:B------:R-:W2:Y:S02]  /*1a7d0*/  LDL.LU R11, [R1+0x2ac] ;  /* 0x0002ac00010b7983 */ /* 0x000ea40000300800 */
[----:B------:R-:W2:Y:S02]  /*1a7e0*/  LDL.LU R4, [R1+0x1b0] ;  /* 0x0001b00001047983 */ /* 0x000ea40000300800 */
[----:B------:R-:W2:Y:S01]  /*1a7f0*/  LDL.LU R5, [R1+0x1b4] ;  /* 0x0001b40001057983 */ /* 0x000ea20000300800 */
[----:B------:R-:W2:Y:S01]  /*1a800*/  LDL.LU R6, [R1+0x1b8] ;  /* 0x0001b80001067983 */ /* 0x000ea20000300800 */
[----:B------:R-:W2:Y:S03]  /*1a810*/  LDL.LU R7, [R1+0x1bc] ;  /* 0x0001bc0001077983 */ /* 0x000ea60000300800 */
[----:B--2---:R-:W-:Y:S01]  /*1a820*/  STL.64 [R1+0x1aa0], R6 ;  /* 0x001aa00601007387 */ /* 0x004fe20000100a00 */
[----:B------:R0:W-:Y:S03]  /*1a830*/  STL.64 [R1+0x1a98], R4 ;  /* 0x001a980401007387 */ /* 0x0001e60000100a00 */
[----:B0-----:R-:W2:Y:S01]  /*1a840*/  LDL.LU R4, [R1+0x1c0] ;  /* 0x0001c00001047983 */ /* 0x001ea20000300800 */
[----:B------:R-:W2:Y:S01]  /*1a850*/  LDL.LU R5, [R1+0x1c4] ;  /* 0x0001c40001057983 */ /* 0x000ea20000300800 */
[----:B---3--:R-:W-:Y:S01]  /*1a860*/  HMMA.16816.F32.BF16 R20, R12, R18, R20 ;  /* 0x000000120c14723c */ /* 0x008fe20000041814 */
[----:B----4-:R-:W-:-:S02]  /*1a870*/  IMAD.MOV.U32 R6, RZ, RZ, R26 ;  /* 0x000000ffff067224 */ /* 0x010fc400078e001a */
[----:B------:R-:W-:Y:S01]  /*1a880*/  IMAD.MOV.U32 R7, RZ, RZ, R27 ;  /* 0x000000ffff077224 */ /* 0x000fe200078e001b */
[----:B------:R-:W3:Y:S01]  /*1a890*/  LDL.LU R26, [R1+0x1b74] ;  /* 0x001b7400011a7983 */ /* 0x000ee20000300800 */
[----:B------:R-:W4:Y:S03]  /*1a8a0*/  LDL.LU R27, [R1+0x1b70] ;  /* 0x001b7000011b7983 */ /* 0x000f260000300800 */
[----:B------:R0:W-:Y:S04]  /*1a8b0*/  STL.64 [R1+0x1ab0], R6 ;  /* 0x001ab00601007387 */ /* 0x0001e80000100a00 */
[----:B--2---:R-:W-:Y:S01]  /*1a8c0*/  STL.64 [R1+0x1aa8], R4 ;  /* 0x001aa80401007387 */ /* 0x004fe20000100a00 */
[----:B0-----:R-:W2:Y:S02]  /*1a8d0*/  LDL R6, [R1+0x8] ;  /* 0x0000080001067983 */ /* 0x001ea40000100800 */
[----:B------:R-:W2:Y:S02]  /*1a8e0*/  LDL R7, [R1+0xc] ;  /* 0x00000c0001077983 */ /* 0x000ea40000100800 */
[----:B------:R-:W-:Y:S06]  /*1a8f0*/  STL [R1+0x1970], R24 ;  /* 0x0019701801007387 */ /* 0x000fec0000100800 */
[----:B------:R-:W-:Y:S01]  /*1a900*/  STL.64 [R1+0x1f0], R20 ;  /* 0x0001f01401007387 */ /* 0x000fe20000100a00 */
[----:B------:R0:W-:Y:S03]  /*1a910*/  STL.64 [R1+0x1f8], R22 ;  /* 0x0001f81601007387 */ /* 0x0001e60000100a00 */
[----:B0-----:R-:W2:Y:S01]  /*1a920*/  LDL.LU.64 R22, [R1+0x1b68] ;  /* 0x001b680001167983 */ /* 0x001ea20000300a00 */
[----:B------:R-:W-:-:S02]  /*1a930*/  IMAD.MOV.U32 R5, RZ, RZ, R18 ;  /* 0x000000ffff057224 */ /* 0x000fc400078e0012 */
[----:B------:R-:W-:Y:S02]  /*1a940*/  IMAD.MOV.U32 R4, RZ, RZ, R19 ;  /* 0x000000ffff047224 */ /* 0x000fe400078e0013 */
[----:B------:R-:W3:Y:S01]  /*1a950*/  LDL.LU.64 R18, [R1+0x1b60] ;  /* 0x001b600001127983 */ /* 0x000ee20000300a00 */
[----:B------:R-:W3:Y:S01]  /*1a960*/  LDL.LU.64 R16, [R1+0x1b58] ;  /* 0x001b580001107983 */ /* 0x000ee20000300a00 */
[C---:B--2---:R-:W-:Y:S02]  /*1a970*/  HMMA.16816.F32.BF16 R20, R12.reuse, R22, R8 ;  /* 0x000000160c14723c */ /* 0x044fe40000041808 */
[----:B------:R-:W2:Y:S06]  /*1a980*/  LDL.LU.64 R10, [R1+0xe8] ;  /* 0x0000e800010a7983 */ /* 0x000eac0000300a00 */
[----:B---3--:R-:W-:Y:S11]  /*1a990*/  HMMA.16816.F32.BF16 R16, R12, R6, R16 ;  /* 0x000000060c10723c */ /* 0x008ff60000041810 */
[----:B------:R-:W-:Y:S04]  /*1a9a0*/  @!UPT UIADD3 URZ, URZ, URZ, URZ ;  /* 0x0000003f3f3ff290 */ /* 0x000fe8000fffe03f */
[----:B------:R-:W-:Y:S01]  /*1a9b0*/  STL.64 [R1+0x210], R20 ;  /* 0x0002101401007387 */ /* 0x000fe20000100a00 */
[----:B------:R-:W-:Y:S03]  /*1a9c0*/  STL.64 [R1+0x218], R22 ;  /* 0x0002181601007387 */ /* 0x000fe60000100a00 */
[----:B--2---:R-:W-:Y:S04]  /*1a9d0*/  STL.64 [R1+0x1b20], R10 ;  /* 0x001b200a01007387 */ /* 0x004fe80000100a00 */
[----:B------:R0:W-:Y:S02]  /*1a9e0*/  STL.64 [R1+0x220], R16 ;  /* 0x0002201001007387 */ /* 0x0001e40000100a00 */
[----:B------:R1:W-:Y:S01]  /*1a9f0*/  STL.64 [R1+0x228], R18 ;  /* 0x0002281201007387 */ /* 0x0003e20000100a00 */
[----:B0-----:R-:W2:Y:S01]  /*1aa00*/  LDL.LU R16, [R1+0x2b0] ;  /* 0x0002b00001107983 */ /* 0x001ea20000300800 */
[----:B------:R-:W2:Y:S02]  /*1aa10*/  LDL.LU R17, [R1+0x2b4] ;  /* 0x0002b40001117983 */ /* 0x000ea40000300800 */
[----:B-1----:R-:W3:Y:S02]  /*1aa20*/  LDL.LU R18, [R1+0x2b8] ;  /* 0x0002b80001127983 */ /* 0x002ee40000300800 */
[----:B------:R-:W-:-:S02]  /*1aa30*/  IMAD.MOV.U32 R19, RZ, RZ, R26 ;  /* 0x000000ffff137224 */ /* 0x000fc400078e001a */
[----:B------:R-:W2:Y:S01]  /*1aa40*/  LDL.LU R26, [R1+0x1b50] ;  /* 0x001b5000011a7983 */ /* 0x000ea20000300800 */
[----:B------:R-:W2:Y:S02]  /*1aa50*/  LDL.LU R8, [R1+0x300] ;  /* 0x0003000001087983 */ /* 0x000ea40000300800 */
[----:B------:R-:W2:Y:S02]  /*1aa60*/  LDL.LU R9, [R1+0x304] ;  /* 0x0003040001097983 */ /* 0x000ea40000300800 */
[----:B------:R-:W2:Y:S01]  /*1aa70*/  LDL.LU R10, [R1+0x308] ;  /* 0x00030800010a7983 */ /* 0x000ea20000300800 */
[----:B------:R-:W2:Y:S04]  /*1aa80*/  LDL.LU R11, [R1+0x30c] ;  /* 0x00030c00010b7983 */ /* 0x000ea80000300800 */
[----:B--2---:R0:W-:Y:S01]  /*1aa90*/  STL.64 [R1+0x1b38], R10 ;  /* 0x001b380a01007387 */ /* 0x0041e20000100a00 */
[----:B------:R-:W-:Y:S02]  /*1aaa0*/  STL.64 [R1+0x1b30], R8 ;  /* 0x001b300801007387 */ /* 0x000fe40000100a00 */
[----:B------:R-:W2:Y:S02]  /*1aab0*/  LDL R22, [R1+0xc8] ;  /* 0x0000c80001167983 */ /* 0x000ea40000100800 */
[----:B------:R-:W2:Y:S02]  /*1aac0*/  LDL R23, [R1+0xcc] ;  /* 0x0000cc0001177983 */ /* 0x000ea40000100800 */
[----:B0-----:R-:W-:Y:S01]  /*1aad0*/  IMAD.MOV.U32 R11, RZ, RZ, R26 ;  /* 0x000000ffff0b7224 */ /* 0x001fe200078e001a */
[----:B--2---:R0:W-:Y:S01]  /*1aae0*/  STL.64 [R1+0x1b40], R22 ;  /* 0x001b401601007387 */ /* 0x0041e20000100a00 */
[----:B------:R-:W2:Y:S02]  /*1aaf0*/  LDL.LU R20, [R1+0x2d0] ;  /* 0x0002d00001147983 */ /* 0x000ea40000300800 */
[----:B------:R-:W2:Y:S01]  /*1ab00*/  LDL.LU R21, [R1+0x2d4] ;  /* 0x0002d40001157983 */ /* 0x000ea20000300800 */
[----:B0-----:R-:W2:Y:S01]  /*1ab10*/  LDL.LU R22, [R1+0x2d8] ;  /* 0x0002d80001167983 */ /* 0x001ea20000300800 */
[----:B------:R-:W2:Y:S02]  /*1ab20*/  LDL.LU R23, [R1+0x2dc] ;  /* 0x0002dc0001177983 */ /* 0x000ea40000300800 */
[----:B------:R-:W2:Y:S02]  /*1ab30*/  LDL.LU R8, [R1+0x2f0] ;  /* 0x0002f00001087983 */ /* 0x000ea40000300800 */
[----:B------:R-:W2:Y:S01]  /*1ab40*/  LDL.LU R9, [R1+0x2f4] ;  /* 0x0002f40001097983 */ /* 0x000ea20000300800 */
[----:B------:R-:W2:Y:S01]  /*1ab50*/  LDL.LU R10, [R1+0x2f8] ;  /* 0x0002f800010a7983 */ /* 0x000ea20000300800 */
[----:B------:R-:W2:Y:S02]  /*1ab60*/  LDL.LU R26, [R1+0x1b4c] ;  /* 0x001b4c00011a7983 */ /* 0x000ea40000300800 */
[----:B---3--:R-:W-:Y:S02]  /*1ab70*/  STL.64 [R1+0x1b18], R18 ;  /* 0x001b181201007387 */ /* 0x008fe40000100a00 */
[----:B------:R4:W-:Y:S02]  /*1ab80*/  STL.64 [R1+0x1b10], R16 ;  /* 0x001b101001007387 */ /* 0x0009e40000100a00 */
[----:B----4-:R-:W-:-:S02]  /*1ab90*/  IMAD.MOV.U32 R16, RZ, RZ, R27 ;  /* 0x000000ffff107224 */ /* 0x010fc400078e001b */
[----:B------:R-:W2:Y:S01]  /*1aba0*/  LDL.LU R27, [R1+0x1b48] ;  /* 0x001b4800011b7983 */ /* 0x000ea20000300800 */
[----:B------:R-:W3:Y:S02]  /*1abb0*/  LDL.LU R17, [R1+0x2e4] ;  /* 0x0002e40001117983 */ /* 0x000ee40000300800 */
[----:B------:R-:W3:Y:S02]  /*1abc0*/  LDL.LU R18, [R1+0x2e8] ;  /* 0x0002e80001127983 */ /* 0x000ee40000300800 */
[----:B------:R-:W3:Y:S01]  /*1abd0*/  LDL.LU R19, [R1+0x2ec] ;  /* 0x0002ec0001137983 */ /* 0x000ee20000300800 */
[----:B------:R0:W-:Y:S04]  /*1abe0*/  STL.64 [R1+0x1ac8], R6 ;  /* 0x001ac80601007387 */ /* 0x0001e80000100a00 */
[----:B0-----:R-:W4:Y:S01]  /*1abf0*/  LDL.LU.64 R6, [R1+0x18] ;  /* 0x0000180001067983 */ /* 0x001f220000300a00 */
[C---:B--2---:R-:W-:Y:S03]  /*1ac00*/  HMMA.16816.F32.BF16 R20, R12.reuse, R26, R20 ;  /* 0x0000001a0c14723c */ /* 0x044fe60000041814 */
[----:B----4-:R-:W-:Y:S11]  /*1ac10*/  STL.64 [R1+0x1ae0], R6 ;  /* 0x001ae00601007387 */ /* 0x010ff60000100a00 */
[----:B------:R-:W-:Y:S09]  /*1ac20*/  @!UPT UIADD3 URZ, URZ, URZ, URZ ;  /* 0x0000003f3f3ff290 */ /* 0x000ff2000fffe03f */
[----:B------:R-:W-:Y:S01]  /*1ac30*/  STL.64 [R1+0x240], R20 ;  /* 0x0002401401007387 */ /* 0x000fe20000100a00 */
[----:B------:R0:W-:Y:S03]  /*1ac40*/  STL.64 [R1+0x248], R22 ;  /* 0x0002481601007387 */ /* 0x0001e60000100a00 */
[----:B0-----:R-:W2:Y:S01]  /*1ac50*/  LDL.LU.64 R22, [R1+0x1b40] ;  /* 0x001b400001167983 */ /* 0x001ea20000300a00 */
[----:B------:R-:W-:Y:S02]  /*1ac60*/  STL.64 [R1+0x1ac0], R26 ;  /* 0x001ac01a01007387 */ /* 0x000fe40000100a00 */
[----:B------:R0:W-:Y:S02]  /*1ac70*/  STL [R1+0x1ab8], R25 ;  /* 0x001ab81901007387 */ /* 0x0001e40000100800 */
[----:B------:R-:W4:Y:S01]  /*1ac80*/  LDL.LU R24, [R1+0x1e0] ;  /* 0x0001e00001187983 */ /* 0x000f220000300800 */
[----:B0-----:R-:W4:Y:S01]  /*1ac90*/  LDL.LU R25, [R1+0x1e4] ;  /* 0x0001e40001197983 */ /* 0x001f220000300800 */
        /* <DEDUP_REMOVED lines=14> */
[----:B------:R-:W2:Y:S01]  /*1ad80*/  LDL.LU R27, [R1+0x29c] ;  /* 0x00029c00011b7983 */ /* 0x000ea20000300800 */
[----:B------:R-:W4:Y:S01]  /*1ad90*/  LDL.LU.64 R10, [R1+0x1b38] ;  /* 0x001b3800010a7983 */ /* 0x000f220000300a00 */
[----:B------:R-:W4:Y:S11]  /*1ada0*/  LDL.LU.64 R8, [R1+0x1b30] ;  /* 0x001b300001087983 */ /* 0x000f360000300a00 */
[----:B------:R-:W-:Y:S02]  /*1adb0*/  STL.64 [R1+0x2a0], R20 ;  /* 0x0002a01401007387 */ /* 0x000fe40000100a00 */
[----:B------:R0:W-:Y:S02]  /*1adc0*/  STL.64 [R1+0x2a8], R22 ;  /* 0x0002a81601007387 */ /* 0x0001e40000100a00 */
[----:B0-----:R-:W4:Y:S02]  /*1add0*/  LDL.LU.64 R22, [R1+0x1b28] ;  /* 0x001b280001167983 */ /* 0x001f240000300a00 */
[C---:B----4-:R-:W-:Y:S11]  /*1ade0*/  HMMA.16816.F32.BF16 R8, R12.reuse, R22, R8 ;  /* 0x000000160c08723c */ /* 0x050ff60000041808 */
[----:B------:R-:W-:Y:S11]  /*1adf0*/  @!UPT UIADD3 URZ, URZ, URZ, URZ ;  /* 0x0000003f3f3ff290 */ /* 0x000ff6000fffe03f */
[----:B------:R-:W-:Y:S01]  /*1ae00*/  @!UPT UIADD3 URZ, URZ, URZ, URZ ;  /* 0x0000003f3f3ff290 */ /* 0x000fe2000fffe03f */
[----:B------:R-:W-:Y:S01]  /*1ae10*/  STL.64 [R1+0x2d0], R8 ;  /* 0x0002d00801007387 */ /* 0x000fe20000100a00 */
[----:B------:R0:W-:Y:S03]  /*1ae20*/  STL.64 [R1+0x2d8], R10 ;  /* 0x0002d80a01007387 */ /* 0x0001e60000100a00 */
[----:B0-----:R-:W3:Y:S01]  /*1ae30*/  LDL.LU.64 R10, [R1+0x1b20] ;  /* 0x001b2000010a7983 */ /* 0x001ee20000300a00 */
[----:B------:R0:W-:Y:S02]  /*1ae40*/  STL.64 [R1+0x1a90], R22 ;  /* 0x001a901601007387 */ /* 0x0001e40000100a00 */
[----:B------:R-:W-:Y:S02]  /*1ae50*/  IMAD.MOV.U32 R6, RZ, RZ, R5 ;  /* 0x000000ffff067224 */ /* 0x000fe400078e0005 */
[----:B------:R-:W-:Y:S01]  /*1ae60*/  IMAD.MOV.U32 R7, RZ, RZ, R4 ;  /* 0x000000ffff077224 */ /* 0x000fe200078e0004 */
[----:B0-----:R-:W4:Y:S01]  /*1ae70*/  LDL.LU.64 R22, [R1+0xc8] ;  /* 0x0000c80001167983 */ /* 0x001f220000300a00 */
[----:B---3--:R-:W-:Y:S01]  /*1ae80*/  HMMA.16816.F32.BF16 R16, R12, R10, R16 ;  /* 0x0000000a0c10723c */ /* 0x008fe20000041810 */
[----:B------:R-:W-:-:S02]  /*1ae90*/  IMAD.MOV.U32 R5, RZ, RZ, R10 ;  /* 0x000000ffff057224 */ /* 0x000fc400078e000a */
[----:B------:R-:W-:Y:S11]  /*1aea0*/  IMAD.MOV.U32 R4, RZ, RZ, R11 ;  /* 0x000000ffff047224 */ /* 0x000ff600078e000b */
[----:B------:R-:W-:Y:S09]  /*1aeb0*/  @!UPT UIADD3 URZ, URZ, URZ, URZ ;  /* 0x0000003f3f3ff290 */ /* 0x000ff2000fffe03f */
[----:B------:R-:W-:Y:S01]  /*1aec0*/  STL.64 [R1+0x2f0], R16 ;  /* 0x0002f01001007387 */ /* 0x000fe20000100a00 */
[----:B------:R0:W-:Y:S03]  /*1aed0*/  STL.64 [R1+0x2f8], R18 ;  /* 0x0002f81201007387 */ /* 0x0001e60000100a00 */
[----:B0-----:R-:W3:Y:S01]  /*1aee0*/  LDL.LU.64 R18, [R1+0x1b18] ;  /* 0x001b180001127983 */ /* 0x001ee20000300a00 */
[----:B------:R-:W3:Y:S02]  /*1aef0*/  LDL.LU.64 R16, [R1+0x1b10] ;  /* 0x001b100001107983 */ /* 0x000ee40000300a00 */
[----:B------:R-:W3:Y:S02]  /*1af00*/  LDL.LU.64 R10, [R1+0x1b08] ;  /* 0x001b0800010a7983 */ /* 0x000ee40000300a00 */
[----:B---3--:R-:W-:Y:S01]  /*1af10*/  HMMA.16816.F32.BF16 R12, R12, R10, R16 ;  /* 0x0000000a0c0c723c */ /* 0x008fe20000041810 */
[----:B------:R-:W2:Y:S01]  /*1af20*/  LDL.LU.64 R18, [R1+0x1b00] ;  /* 0x001b000001127983 */ /* 0x000ea20000300a00 */
[----:B------:R-:W2:Y:S02]  /*1af30*/  LDL.LU.64 R16, [R1+0x1af8] ;  /* 0x001af80001107983 */ /* 0x000ea40000300a00 */
[----:B------:R-:W-:Y:S02]  /*1af40*/  STL.64 [R1+0x1a88], R10 ;  /* 0x001a880a01007387 */ /* 0x000fe40000100a00 */
[----:B------:R-:W3:Y:S11]  /*1af50*/  LDL.LU R8, [R1+0x1a0] ;  /* 0x0001a00001087983 */ /* 0x000ef60000300800 */
[----:B------:R-:W-:Y:S06]  /*1af60*/  @!UPT UIADD3 URZ, URZ, URZ, URZ ;  /* 0x0000003f3f3ff290 */ /* 0x000fec000fffe03f */
[----:B------:R-:W-:Y:S01]  /*1af70*/  STL.64 [R1+0x2e0], R12 ;  /* 0x0002e00c01007387 */ /* 0x000fe20000100a00 */
[----:B------:R0:W-:Y:S02]  /*1af80*/  STL.64 [R1+0x2e8], R14 ;  /* 0x0002e80e01007387 */ /* 0x0001e40000100a00 */
[----:B------:R-:W3:Y:S02]  /*1af90*/  LDL.LU R9, [R1+0x1a4] ;  /* 0x0001a40001097983 */ /* 0x000ee40000300800 */
[----:B0-----:R-:W-:Y:S02]  /*1afa0*/  IMAD.MOV.U32 R14, RZ, RZ, R5 ;  /* 0x000000ffff0e7224 */ /* 0x001fe400078e0005 */
        /* <DEDUP_REMOVED lines=8> */
[----:B------:R-:W-:Y:S02]  /*1b030*/  IMAD.MOV.U32 R10, RZ, RZ, R29 ;  /* 0x000000ffff0a7224 */ /* 0x000fe400078e001d */
[----:B------:R-:W-:Y:S01]  /*1b040*/  IMAD.MOV.U32 R11, RZ, RZ, R28 ;  /* 0x000000ffff0b7224 */ /* 0x000fe200078e001c */
[C---:B--2---:R-:W-:Y:S01]  /*1b050*/  HMMA.16816.F32.BF16 R24, R16.reuse, R6, R24 ;  /* 0x000000061018723c */ /* 0x044fe20000041818 */
[----:B------:R-:W-:Y:S02]  /*1b060*/  IMAD.MOV.U32 R29, RZ, RZ, R6 ;  /* 0x000000ffff1d7224 */ /* 0x000fe400078e0006 */
[----:B------:R-:W-:Y:S11]  /*1b070*/  IMAD.MOV.U32 R28, RZ, RZ, R7 ;  /* 0x000000ffff1c7224 */ /* 0x000ff600078e0007 */
[----:B------:R-:W-:Y:S09]  /*1b080*/  @!UPT UIADD3 URZ, URZ, URZ, URZ ;  /* 0x0000003f3f3ff290 */ /* 0x000ff2000fffe03f */
[----:B------:R-:W-:Y:S01]  /*1b090*/  STL.64 [R1+0x340], R24 ;  /* 0x0003401801007387 */ /* 0x000fe20000100a00 */
[----:B------:R0:W-:Y:S03]  /*1b0a0*/  STL.64 [R1+0x348], R26 ;  /* 0x0003481a01007387 */ /* 0x0001e60000100a00 */
[----:B0-----:R-:W2:Y:S01]  /*1b0b0*/  LDL.LU.64 R26, [R1+0x1ad8] ;  /* 0x001ad800011a7983 */ /* 0x001ea20000300a00 */
[----:B------:R-:W2:Y:S02]  /*1b0c0*/  LDL.LU.64 R24, [R1+0x1ad0] ;  /* 0x001ad00001187983 */ /* 0x000ea40000300a00 */
[----:B------:R-:W2:Y:S02]  /*1b0d0*/  LDL.LU.64 R6, [R1+0x1ac8] ;  /* 0x001ac80001067983 */ /* 0x000ea40000300a00 */
[C---:B--2---:R-:W-:Y:S01]  /*1b0e0*/  HMMA.16816.F32.BF16 R4, R16.reuse, R6, R24 ;  /* 0x000000061004723c */ /* 0x044fe20000041818 */
[----:B------:R-:W2:Y:S01]  /*1b0f0*/  LDL.LU.64 R26, [R1+0x1ac0] ;  /* 0x001ac000011a7983 */ /* 0x000ea20000300a00 */
[----:B------:R-:W2:Y:S11]  /*1b100*/  LDL.LU R25, [R1+0x1ab8] ;  /* 0x001ab80001197983 */ /* 0x000eb60000300800 */
[----:B------:R-:W-:Y:S10]  /*1b110*/  @!UPT UIADD3 URZ, URZ, URZ, URZ ;  /* 0x0000003f3f3ff290 */ /* 0x000ff4000fffe03f */
[----:B------:R-:W-:Y:S01]  /*1b120*/  STL.64 [R1+0x330], R4 ;  /* 0x0003300401007387 */ /* 0x000fe20000100a00 */
[----:B------:R0:W-:Y:S03]  /*1b130*/  STL.64 [R1+0x338], R6 ;  /* 0x0003380601007387 */ /* 0x0001e60000100a00 */
[----:B0-----:R-:W2:Y:S01]  /*1b140*/  LDL.LU.64 R6, [R1+0x1ab0] ;  /* 0x001ab00001067983 */ /* 0x001ea20000300a00 */
[----:B------:R-:W2:Y:S02]  /*1b150*/  LDL.LU.64 R4, [R1+0x1aa8] ;  /* 0x001aa80001047983 */ /* 0x000ea40000300a00 */
[C---:B--2---:R-:W-:Y:S11]  /*1b160*/  HMMA.16816.F32.BF16 R4, R16.reuse, R26, R4 ;  /* 0x0000001a1004723c */ /* 0x044ff60000041804 */
[----:B------:R-:W-:Y:S11]  /*1b170*/  @!UPT UIADD3 URZ, URZ, URZ, URZ ;  /* 0x0000003f3f3ff290 */ /* 0x000ff6000fffe03f */
[----:B------:R-:W-:Y:S01]  /*1b180*/  @!UPT UIADD3 URZ, URZ, URZ, URZ ;  /* 0x0000003f3f3ff290 */ /* 0x000fe2000fffe03f */
[----:B------:R-:W-:Y:S01]  /*1b190*/  STL.64 [R1+0x320], R4 ;  /* 0x0003200401007387 */ /* 0x000fe20000100a00 */
[----:B------:R0:W-:Y:S03]  /*1b1a0*/  STL.64 [R1+0x328], R6 ;  /* 0x0003280601007387 */ /* 0x0001e60000100a00 */
[----:B0-----:R-:W4:Y:S01]  /*1b1b0*/  LDL.LU.64 R6, [R1+0x1aa0] ;  /* 0x001aa00001067983 */ /* 0x001f220000300a00 */
[----:B------:R-:W4:Y:S02]  /*1b1c0*/  LDL.LU.64 R4, [R1+0x1a98] ;  /* 0x001a980001047983 */ /* 0x000f240000300a00 */
[----:B------:R-:W-:Y:S02]  /*1b1d0*/  STL.64 [R1+0x1a18], R26 ;  /* 0x001a181a01007387 */ /* 0x000fe40000100a00 */
[----:B------:R0:W-:Y:S01]  /*1b1e0*/  STL [R1+0x1a10], R25 ;  /* 0x001a101901007387 */ /* 0x0001e20000100800 */
[----:B------:R-:W2:Y:S04]  /*1b1f0*/  LDL.LU R24, [R1+0x150] ;  /* 0x0001500001187983 */ /* 0x000ea80000300800 */
[----:B0-----:R-:W2:Y:S01]  /*1b200*/  LDL.LU R25, [R1+0x154] ;  /* 0x0001540001197983 */ /* 0x001ea20000300800 */
[----:B------:R-:W2:Y:S01]  /*1b210*/  LDL.LU R26, [R1+0x158] ;  /* 0x00015800011a7983 */ /* 0x000ea20000300800 */
[C---:B----4-:R-:W-:Y:S11]  /*1b220*/  HMMA.16816.F32.BF16 R4, R16.reuse, R22, R4 ;  /* 0x000000161004723c */ /* 0x050ff60000041804 */
[----:B------:R-:W-:Y:S11]  /*1b230*/  @!UPT UIADD3 URZ, URZ, URZ, URZ ;  /* 0x0000003f3f3ff290 */ /* 0x000ff6000fffe03f */
[----:B------:R-:W-:Y:S01]  /*1b240*/  @!UPT UIADD3 URZ, URZ, URZ, URZ ;  /* 0x0000003f3f3ff290 */ /* 0x000fe2000fffe03f */
[----:B------:R0:W-:Y:S01]  /*1b250*/  STL.64 [R1+0x310], R4 ;  /* 0x0003100401007387 */ /* 0x0001e20000100a00 */
[----:B------:R-:W-:Y:S02]  /*1b260*/  STL.64 [R1+0x318], R6 ;  /* 0x0003180601007387 */ /* 0x000fe40000100a00 */
[----:B0-----:R-:W-:Y:S02]  /*1b270*/  IMAD.MOV.U32 R5, RZ, RZ, R22 ;  /* 0x000000ffff057224 */ /* 0x001fe400078e0016 */
[----:B------:R-:W-:Y:S02]  /*1b280*/  IMAD.MOV.U32 R4, RZ, RZ, R23 ;  /* 0x000000ffff047224 */ /* 0x000fe400078e0017 */
[----:B------:R-:W3:Y:S02]  /*1b290*/  LDL.LU.64 R22, [R1+0x1a90] ;  /* 0x001a900001167983 */ /* 0x000ee40000300a00 */
[C---:B---3--:R-:W-:Y:S02]  /*1b2a0*/  HMMA.16816.F32.BF16 R20, R16.reuse, R22, R8 ;  /* 0x000000161014723c */ /* 0x048fe40000041808 */
[----:B------:R-:W2:Y:S11]  /*1b2b0*/  LDL.LU.64 R10, [R1+0x1a88] ;  /* 0x001a8800010a7983 */ /* 0x000eb60000300a00 */
[----:B------:R-:W-:Y:S10]  /*1b2c0*/  @!UPT UIADD3 URZ, URZ, URZ, URZ ;  /* 0x0000003f3f3ff290 */ /* 0x000ff4000fffe03f */
[----:B------:R-:W-:Y:S01]  /*1b2d0*/  STL.64 [R1+0x1c0], R20 ;  /* 0x0001c01401007387 */ /* 0x000fe20000100a00 */
[----:B------:R0:W-:Y:S03]  /*1b2e0*/  STL.64 [R1+0x1c8], R22 ;  /* 0x0001c81601007387 */ /* 0x0001e60000100a00 */
[----:B0-----:R-:W3:Y:S01]  /*1b2f0*/  LDL.LU.64 R22, [R1+0x1a80] ;  /* 0x001a800001167983 */ /* 0x001ee20000300a00 */
[----:B------:R-:W3:Y:S02]  /*1b300*/  LDL.LU.64 R20, [R1+0x1a78] ;  /* 0x001a780001147983 */ /* 0x000ee40000300a00 */
[----:B------:R-:W-:Y:S01]  /*1b310*/  IMAD.MOV.U32 R27, RZ, RZ, R3 ;  /* 0x000000ffff1b7224 */ /* 0x000fe200078e0003 */
[C---:B---3--:R-:W-:Y:S11]  /*1b320*/  HMMA.16816.F32.BF16 R20, R16.reuse, R14, R20 ;  /* 0x0000000e1014723c */ /* 0x048ff60000041814 */
[----:B------:R-:W-:Y:S11]  /*1b330*/  @!UPT UIADD3 URZ, URZ, URZ, URZ ;  /* 0x0000003f3f3ff290 */ /* 0x000ff6000fffe03f */
[----:B------:R-:W-:Y:S01]  /*1b340*/  @!UPT UIADD3 URZ, URZ, URZ, URZ ;  /* 0x0000003f3f3ff290 */ /* 0x000fe2000fffe03f */
[----:B------:R-:W-:Y:S01]  /*1b350*/  STL.64 [R1+0x300], R20 ;  /* 0x0003001401007387 */ /* 0x000fe20000100a00 */
[----:B------:R0:W-:Y:S02]  /*1b360*/  STL [R1+0x308], R22 ;  /* 0x0003081601007387 */ /* 0x0001e40000100800 */
[----:B------:R-:W-:Y:S02]  /*1b370*/  IMAD.MOV.U32 R3, RZ, RZ, R23 ;  /* 0x000000ffff037224 */ /* 0x000fe400078e0017 */
[----:B0-----:R-:W3:Y:S01]  /*1b380*/  LDL.LU.64 R22, [R1+0x1a70] ;  /* 0x001a700001167983 */ /* 0x001ee20000300a00 */
[----:B------:R-:W4:Y:S02]  /*1b390*/  LDL.LU.64 R20, [R1+0x1a68] ;  /* 0x001a680001147983 */ /* 0x000f240000300a00 */
[----:B------:R2:W-:Y:S02]  /*1b3a0*/  STL.64 [R1+0x19f0], R14 ;  /* 0x0019f00e01007387 */ /* 0x0005e40000100a00 */
[----:B--2---:R-:W-:Y:S01]  /*1b3b0*/  HMMA.16816.F32.BF16 R12, R16, R10, R24 ;  /* 0x0000000a100c723c */ /* 0x004fe20000041818 */
[----:B------:R-:W-:Y:S01]  /*1b3c0*/  STL [R1+0x18c8], R3 ;  /* 0x0018c80301007387 */ /* 0x000fe20000100800 */
[----:B------:R-:W-:Y:S05]  /*1b3d0*/  STL.64 [R1+0x19d8], R10 ;  /* 0x0019d80a01007387 */ /* 0x000fea0000100a00 */
[----:B------:R-:W-:-:S02]  /*1b3e0*/  IMAD.MOV.U32 R18, RZ, RZ, R5 ;  /* 0x000000ffff127224 */ /* 0x000fc400078e0005 */
[----:B------:R-:W-:Y:S11]  /*1b3f0*/  IMAD.MOV.U32 R19, RZ, RZ, R4 ;  /* 0x000000ffff137224 */ /* 0x000ff600078e0004 */
[----:B------:R-:W-:Y:S03]  /*1b400*/  @!UPT UIADD3 URZ, URZ, URZ, URZ ;  /* 0x0000003f3f3ff290 */ /* 0x000fe6000fffe03f */
[----:B------:R-:W-:Y:S01]  /*1b410*/  STL.64 [R1+0x2c0], R12 ;  /* 0x0002c00c01007387 */ /* 0x000fe20000100a00 */
[----:B------:R-:W-:Y:S02]  /*1b420*/  STL.64 [R1+0x2c8], R14 ;  /* 0x0002c80e01007387 */ /* 0x000fe40000100a00 */
[----:B------:R-:W-:Y:S02]  /*1b430*/  STL.64 [R1+0x1a08], R18 ;  /* 0x001a081201007387 */ /* 0x000fe40000100a00 */
[----:B------:R-:W2:Y:S01]  /*1b440*/  LDL.LU R4, [R1+0x30] ;  /* 0x0000300001047983 */ /* 0x000ea20000300800 */
[----:B------:R-:W2:Y:S01]  /*1b450*/  LDL.LU R5, [R1+0x34] ;  /* 0x0000340001057983 */ /* 0x000ea20000300800 */
[----:B------:R-:W2:Y:S02]  /*1b460*/  LDL.LU R6, [R1+0x38] ;  /* 0x0000380001067983 */ /* 0x000ea40000300800 */
[----:B------:R-:W2:Y:S02]  /*1b470*/  LDL.LU R7, [R1+0x3c] ;  /* 0x00003c0001077983 */ /* 0x000ea40000300800 */
[----:B--2---:R-:W-:Y:S01]  /*1b480*/  STL.64 [R1+0x1980], R6 ;  /* 0x0019800601007387 */ /* 0x004fe20000100a00 */
[----:B------:R4:W-:Y:S02]  /*1b490*/  STL.64 [R1+0x1978], R4 ;  /* 0x0019780401007387 */ /* 0x0009e40000100a00 */
[----:B----4-:R-:W-:-:S02]  /*1b4a0*/  IMAD.MOV.U32 R4, RZ, RZ, R20 ;  /* 0x000000ffff047224 */ /* 0x010fc400078e0014 */
[----:B------:R-:W-:Y:S01]  /*1b4b0*/  IMAD.MOV.U32 R5, RZ, RZ, R21 ;  /* 0x000000ffff057224 */ /* 0x000fe200078e0015 */
[----:B------:R-:W2:Y:S01]  /*1b4c0*/  LDL.LU R20, [R1+0x1a64] ;  /* 0x001a640001147983 */ /* 0x000ea20000300800 */
[----:B------:R-:W2:Y:S02]  /*1b4d0*/  LDL.LU R21, [R1+0x1a60] ;  /* 0x001a600001157983 */ /* 0x000ea40000300800 */
[----:B---3--:R-:W-:Y:S02]  /*1b4e0*/  IMAD.MOV.U32 R6, RZ, RZ, R22 ;  /* 0x000000ffff067224 */ /* 0x008fe400078e0016 */
[----:B------:R-:W-:Y:S01]  /*1b4f0*/  IMAD.MOV.U32 R7, RZ, RZ, R23 ;  /* 0x000000ffff077224 */ /* 0x000fe200078e0017 */
[----:B------:R-:W2:Y:S01]  /*1b500*/  LDL.LU R22, [R1+0x1a5c] ;  /* 0x001a5c0001167983 */ /* 0x000ea20000300800 */
[----:B------:R-:W2:Y:S02]  /*1b510*/  LDL.LU R23, [R1+0x1a58] ;  /* 0x001a580001177983 */ /* 0x000ea40000300800 */
[----:B------:R-:W3:Y:S02]  /*1b520*/  LDL.LU R8, [R1+0x80] ;  /* 0x0000800001087983 */ /* 0x000ee40000300800 */
[----:B------:R-:W3:Y:S01]  /*1b530*/  LDL.LU R9, [R1+0x84] ;  /* 0x0000840001097983 */ /* 0x000ee20000300800 */
[----:B------:R-:W4:Y:S01]  /*1b540*/  LDL.LU R10, [R1+0x88] ;  /* 0x00008800010a7983 */ /* 0x000f220000300800 */
[----:B------:R-:W4:Y:S02]  /*1b550*/  LDL.LU R11, [R1+0x8c] ;  /* 0x00008c00010b7983 */ /* 0x000f240000300800 */
        /* <DEDUP_REMOVED lines=20> */
[----:B------:R-:W-:Y:S01]  /*1b6a0*/  STL.64 [R1+0x1a00], R14 ;  /* 0x001a000e01007387 */ /* 0x000fe20000100a00 */
[----:B------:R0:W-:Y:S03]  /*1b6b0*/  STL.64 [R1+0x19f8], R12 ;  /* 0x0019f80c01007387 */ /* 0x0001e60000100a00 */
[----:B0-----:R-:W2:Y:S01]  /*1b6c0*/  LDL.LU R12, [R1+0xa0] ;  /* 0x0000a000010c7983 */ /* 0x001ea20000300800 */
[----:B------:R-:W2:Y:S02]  /*1b6d0*/  LDL.LU R13, [R1+0xa4] ;  /* 0x0000a400010d7983 */ /* 0x000ea40000300800 */
[----:B------:R-:W2:Y:S02]  /*1b6e0*/  LDL.LU R14, [R1+0xa8] ;  /* 0x0000a800010e7983 */ /* 0x000ea40000300800 */
[----:B------:R-:W2:Y:S02]  /*1b6f0*/  LDL.LU R15, [R1+0xac] ;  /* 0x0000ac00010f7983 */ /* 0x000ea40000300800 */
[----:B--2---:R0:W-:Y:S01]  /*1b700*/  STL.64 [R1+0x1a28], R14 ;  /* 0x001a280e01007387 */ /* 0x0041e20000100a00 */
[----:B------:R-:W-:Y:S03]  /*1b710*/  STL.64 [R1+0x1a20], R12 ;  /* 0x001a200c01007387 */ /* 0x000fe60000100a00 */
[----:B0-----:R-:W2:Y:S04]  /*1b720*/  LDL.LU.64 R14, [R1+0x8] ;  /* 0x00000800010e7983 */ /* 0x001ea80000300a00 */
[----:B--2---:R0:W-:Y:S04]  /*1b730*/  STL.64 [R1+0x1a50], R14 ;  /* 0x001a500e01007387 */ /* 0x0041e80000100a00 */
[----:B0-----:R-:W2:Y:S01]  /*1b740*/  LDL.LU.64 R14, [R1+0x28] ;  /* 0x00002800010e7983 */ /* 0x001ea20000300a00 */
[----:B------:R-:W2:Y:S02]  /*1b750*/  LDL.LU R16, [R1+0xd0] ;  /* 0x0000d00001107983 */ /* 0x000ea40000300800 */
[----:B------:R-:W2:Y:S02]  /*1b760*/  LDL.LU R17, [R1+0xd4] ;  /* 0x0000d40001117983 */ /* 0x000ea40000300800 */
[----:B------:R-:W2:Y:S01]  /*1b770*/  LDL.LU R18, [R1+0xd8] ;  /* 0x0000d80001127983 */ /* 0x000ea20000300800 */
[----:B------:R-:W2:Y:S01]  /*1b780*/  LDL.LU R19, [R1+0xdc] ;  /* 0x0000dc0001137983 */ /* 0x000ea20000300800 */
[----:B----4-:R0:W-:Y:S02]  /*1b790*/  STL.64 [R1+0x19e8], R10 ;  /* 0x0019e80a01007387 */ /* 0x0101e40000100a00 */
[----:B---3--:R-:W-:Y:S01]  /*1b7a0*/  STL.64 [R1+0x19e0], R8 ;  /* 0x0019e00801007387 */ /* 0x008fe20000100a00 */
[----:B0-----:R-:W3:Y:S01]  /*1b7b0*/  LDL.LU.64 R10, [R1+0xb8] ;  /* 0x0000b800010a7983 */ /* 0x001ee20000300a00 */
[----:B------:R0:W-:Y:S02]  /*1b7c0*/  STL.64 [R1+0x1990], R6 ;  /* 0x0019900601007387 */ /* 0x0001e40000100a00 */
[----:B------:R1:W-:Y:S02]  /*1b7d0*/  STL.64 [R1+0x1988], R4 ;  /* 0x0019880401007387 */ /* 0x0003e40000100a00 */
[----:B0-----:R-:W-:-:S02]  /*1b7e0*/  IMAD.MOV.U32 R6, RZ, RZ, R29 ;  /* 0x000000ffff067224 */ /* 0x001fc400078e001d */
[----:B------:R-:W-:Y:S01]  /*1b7f0*/  IMAD.MOV.U32 R7, RZ, RZ, R28 ;  /* 0x000000ffff077224 */ /* 0x000fe200078e001c */
[C---:B--2---:R-:W-:Y:S01]  /*1b800*/  HMMA.16816.F32.BF16 R24, R20.reuse, R14, R24 ;  /* 0x0000000e1418723c */ /* 0x044fe20000041818 */
[----:B-1----:R-:W-:Y:S02]  /*1b810*/  IMAD.MOV.U32 R5, RZ, RZ, R14 ;  /* 0x000000ffff057224 */ /* 0x002fe400078e000e */
[----:B------:R-:W-:Y:S02]  /*1b820*/  IMAD.MOV.U32 R4, RZ, RZ, R15 ;  /* 0x000000ffff047224 */ /* 0x000fe400078e000f */
[----:B------:R-:W2:Y:S11]  /*1b830*/  LDL.LU.64 R14, [R1+0x1a50] ;  /* 0x001a5000010e7983 */ /* 0x000eb60000300a00 */
[----:B------:R-:W-:Y:S07]  /*1b840*/  @!UPT UIADD3 URZ, URZ, URZ, URZ ;  /* 0x0000003f3f3ff290 */ /* 0x000fee000fffe03f */
[----:B------:R0:W-:Y:S01]  /*1b850*/  STL.64 [R1+0x2b0], R24 ;  /* 0x0002b01801007387 */ /* 0x0001e20000100a00 */
[----:B------:R-:W-:Y:S02]  /*1b860*/  IMAD.MOV.U32 R29, RZ, RZ, R26 ;  /* 0x000000ffff1d7224 */ /* 0x000fe400078e001a */
[----:B------:R-:W-:Y:S02]  /*1b870*/  IMAD.MOV.U32 R28, RZ, RZ, R27 ;  /* 0x000000ffff1c7224 */ /* 0x000fe400078e001b */
[----:B------:R-:W4:Y:S04]  /*1b880*/  LDL.LU.64 R26, [R1+0x1a48] ;  /* 0x001a4800011a7983 */ /* 0x000f280000300a00 */
[----:B0-----:R-:W4:Y:S01]  /*1b890*/  LDL.LU.64 R24, [R1+0x1a40] ;  /* 0x001a400001187983 */ /* 0x001f220000300a00 */
[----:B------:R-:W-:Y:S02]  /*1b8a0*/  STL [R1+0x18d0], R28 ;  /* 0x0018d01c01007387 */ /* 0x000fe40000100800 */
[----:B------:R-:W-:Y:S01]  /*1b8b0*/  STL [R1+0x18cc], R29 ;  /* 0x0018cc1d01007387 */ /* 0x000fe20000100800 */
[----:B----4-:R-:W-:Y:S11]  /*1b8c0*/  HMMA.16816.F32.BF16 R24, R20, R6, R24 ;  /* 0x000000061418723c */ /* 0x010ff60000041818 */
[----:B------:R-:W-:Y:S11]  /*1b8d0*/  @!UPT UIADD3 URZ, URZ, URZ, URZ ;  /* 0x0000003f3f3ff290 */ /* 0x000ff6000fffe03f */
[----:B------:R-:W-:Y:S01]  /*1b8e0*/  @!UPT UIADD3 URZ, URZ, URZ, URZ ;  /* 0x0000003f3f3ff290 */ /* 0x000fe2000fffe03f */
[----:B------:R-:W-:Y:S01]  /*1b8f0*/  STL.64 [R1+0x290], R24 ;  /* 0x0002901801007387 */ /* 0x000fe20000100a00 */
[----:B------:R0:W-:Y:S02]  /*1b900*/  STL [R1+0x298], R26 ;  /* 0x0002981a01007387 */ /* 0x0001e40000100800 */
[----:B------:R-:W-:Y:S02]  /*1b910*/  IMAD.MOV.U32 R3, RZ, RZ, R27 ;  /* 0x000000ffff037224 */ /* 0x000fe400078e001b */
[----:B0-----:R-:W4:Y:S01]  /*1b920*/  LDL.LU.64 R26, [R1+0x1a38] ;  /* 0x001a3800011a7983 */ /* 0x001f220000300a00 */
[----:B------:R-:W4:Y:S02]  /*1b930*/  LDL.LU.64 R24, [R1+0x1a30] ;  /* 0x001a300001187983 */ /* 0x000f240000300a00 */
[----:B------:R-:W-:Y:S02]  /*1b940*/  STL.64 [R1+0x19a0], R6 ;  /* 0x0019a00601007387 */ /* 0x000fe40000100a00 */
[----:B------:R0:W-:Y:S02]  /*1b950*/  STL [R1+0x18d4], R3 ;  /* 0x0018d40301007387 */ /* 0x0001e40000100800 */
[----:B0-----:R-:W3:Y:S01]  /*1b960*/  LDL R3, [R1+0x384] ;  /* 0x0003840001037983 */ /* 0x001ee20000100800 */
[----:B------:R-:W-:-:S02]  /*1b970*/  IMAD.MOV.U32 R6, RZ, RZ, R5 ;  /* 0x000000ffff067224 */ /* 0x000fc400078e0005 */
[----:B------:R-:W-:Y:S02]  /*1b980*/  IMAD.MOV.U32 R7, RZ, RZ, R4 ;  /* 0x000000ffff077224 */ /* 0x000fe400078e0004 */
[----:B--2---:R-:W-:Y:S02]  /*1b990*/  IMAD.MOV.U32 R5, RZ, RZ, R14 ;  /* 0x000000ffff057224 */ /* 0x004fe400078e000e */
[----:B------:R-:W-:Y:S01]  /*1b9a0*/  IMAD.MOV.U32 R4, RZ, RZ, R15 ;  /* 0x000000ffff047224 */ /* 0x000fe200078e000f */
[C---:B----4-:R-:W-:Y:S01]  /*1b9b0*/  HMMA.16816.F32.BF16 R24, R20.reuse, R14, R24 ;  /* 0x0000000e1418723c */ /* 0x050fe20000041818 */
[----:B------:R-:W2:Y:S01]  /*1b9c0*/  LDL.LU.64 R14, [R1+0x1a28] ;  /* 0x001a2800010e7983 */ /* 0x000ea20000300a00 */
[----:B------:R-:W2:Y:S11]  /*1b9d0*/  LDL.LU.64 R12, [R1+0x1a20] ;  /* 0x001a2000010c7983 */ /* 0x000eb60000300a00 */
[----:B------:R-:W-:Y:S10]  /*1b9e0*/  @!UPT UIADD3 URZ, URZ, URZ, URZ ;  /* 0x0000003f3f3ff290 */ /* 0x000ff4000fffe03f */
[----:B------:R0:W-:Y:S01]  /*1b9f0*/  STL.64 [R1+0x280], R24 ;  /* 0x0002801801007387 */ /* 0x0001e20000100a00 */
[----:B------:R-:W-:Y:S02]  /*1ba00*/  IMAD.MOV.U32 R28, RZ, RZ, R26 ;  /* 0x000000ffff1c7224 */ /* 0x000fe400078e001a */
[----:B------:R-:W-:Y:S02]  /*1ba10*/  IMAD.MOV.U32 R29, RZ, RZ, R27 ;  /* 0x000000ffff1d7224 */ /* 0x000fe400078e001b */
[----:B------:R-:W4:Y:S04]  /*1ba20*/  LDL.LU.64 R26, [R1+0x1a18] ;  /* 0x001a1800011a7983 */ /* 0x000f280000300a00 */
[----:B0-----:R-:W2:Y:S01]  /*1ba30*/  LDL.LU R25, [R1+0x1a10] ;  /* 0x001a100001197983 */ /* 0x001ea20000300800 */
[----:B------:R-:W-:Y:S02]  /*1ba40*/  STL.64 [R1+0x19d0], R6 ;  /* 0x0019d00601007387 */ /* 0x000fe40000100a00 */
[----:B------:R0:W-:Y:S02]  /*1ba50*/  STL.64 [R1+0x19c8], R4 ;  /* 0x0019c80401007387 */ /* 0x0001e40000100a00 */
[----:B0-----:R-:W2:Y:S01]  /*1ba60*/  LDL.LU R4, [R1+0x70] ;  /* 0x0000700001047983 */ /* 0x001ea20000300800 */
[----:B------:R-:W2:Y:S02]  /*1ba70*/  LDL.LU R5, [R1+0x74] ;  /* 0x0000740001057983 */ /* 0x000ea40000300800 */
[----:B------:R-:W2:Y:S02]  /*1ba80*/  LDL.LU R6, [R1+0x78] ;  /* 0x0000780001067983 */ /* 0x000ea40000300800 */
[----:B------:R-:W2:Y:S01]  /*1ba90*/  LDL.LU R7, [R1+0x7c] ;  /* 0x00007c0001077983 */ /* 0x000ea20000300800 */
[C---:B----4-:R-:W-:Y:S11]  /*1baa0*/  HMMA.16816.F32.BF16 R16, R20.reuse, R26, R16 ;  /* 0x0000001a1410723c */ /* 0x050ff60000041810 */
[----:B------:R-:W-:Y:S11]  /*1bab0*/  @!UPT UIADD3 URZ, URZ, URZ, URZ ;  /* 0x0000003f3f3ff290 */ /* 0x000ff6000fffe03f */
[----:B------:R-:W-:Y:S01]  /*1bac0*/  @!UPT UIADD3 URZ, URZ, URZ, URZ ;  /* 0x0000003f3f3ff290 */ /* 0x000fe2000fffe03f */
[----:B------:R-:W-:Y:S01]  /*1bad0*/  STL.64 [R1+0x270], R16 ;  /* 0x0002701001007387 */ /* 0x000fe20000100a00 */
[----:B------:R0:W-:Y:S03]  /*1bae0*/  STL.64 [R1+0x278], R18 ;  /* 0x0002781201007387 */ /* 0x0001e60000100a00 */
[----:B0-----:R-:W2:Y:S02]  /*1baf0*/  LDL.LU.64 R18, [R1+0x1a08] ;  /* 0x001a080001127983 */ /* 0x001ea40000300a00 */
[C---:B--2---:R-:W-:Y:S11]  /*1bb00*/  HMMA.16816.F32.BF16 R12, R20.reuse, R18, R12 ;  /* 0x00000012140c723c */ /* 0x044ff6000004180c */
[----:B------:R-:W-:Y:S11]  /*1bb10*/  @!UPT UIADD3 URZ, URZ, URZ, URZ ;  /* 0x0000003f3f3ff290 */ /* 0x000ff6000fffe03f */
[----:B------:R-:W-:Y:S01]  /*1bb20*/  @!UPT UIADD3 URZ, URZ, URZ, URZ ;  /* 0x0000003f3f3ff290 */ /* 0x000fe2000fffe03f */
[----:B------:R-:W-:Y:S01]  /*1bb30*/  STL.64 [R1+0x260], R12 ;  /* 0x0002600c01007387 */ /* 0x000fe20000100a00 */
[----:B------:R0:W-:Y:S03]  /*1bb40*/  STL.64 [R1+0x268], R14 ;  /* 0x0002680e01007387 */ /* 0x0001e60000100a00 */
[----:B0-----:R-:W3:Y:S01]  /*1bb50*/  LDL.LU.64 R14, [R1+0x1a00] ;  /* 0x001a0000010e7983 */ /* 0x001ee20000300a00 */
[----:B------:R-:W3:Y:S02]  /*1bb60*/  LDL.LU.64 R12, [R1+0x19f8] ;  /* 0x0019f800010c7983 */ /* 0x000ee40000300a00 */
[C---:B---3--:R-:W-:Y:S11]  /*1bb70*/  HMMA.16816.F32.BF16 R12, R20.reuse, R10, R12 ;  /* 0x0000000a140c723c */ /* 0x048ff6000004180c */
[----:B------:R-:W-:Y:S11]  /*1bb80*/  @!UPT UIADD3 URZ, URZ, URZ, URZ ;  /* 0x0000003f3f3ff290 */ /* 0x000ff6000fffe03f */
[----:B------:R-:W-:Y:S01]  /*1bb90*/  @!UPT UIADD3 URZ, URZ, URZ, URZ ;  /* 0x0000003f3f3ff290 */ /* 0x000fe2000fffe03f */
[----:B------:R0:W-:Y:S01]  /*1bba0*/  STL.64 [R1+0x250], R12 ;  /* 0x0002500c01007387 */ /* 0x0001e20000100a00 */
[----:B------:R1:W-:Y:S02]  /*1bbb0*/  STL.64 [R1+0x258], R14 ;  /* 0x0002580e01007387 */ /* 0x0003e40000100a00 */
[----:B0-----:R-:W-:Y:S01]  /*1bbc0*/  IMAD.MOV.U32 R13, RZ, RZ, R10 ;  /* 0x000000ffff0d7224 */ /* 0x001fe200078e000a */
[----:B-1----:R-:W2:Y:S01]  /*1bbd0*/  LDL.LU.64 R14, [R1+0x19f0] ;  /* 0x0019f000010e7983 */ /* 0x002ea20000300a00 */
[----:B------:R-:W-:Y:S02]  /*1bbe0*/  IMAD.MOV.U32 R12, RZ, RZ, R11 ;  /* 0x000000ffff0c7224 */ /* 0x000fe400078e000b */
        /* <DEDUP_REMOVED lines=8> */
[----:B------:R-:W-:Y:S02]  /*1bc70*/  STL.64 [R1+0x1950], R14 ;  /* 0x0019500e01007387 */ /* 0x000fe40000100a00 */
[----:B------:R0:W-:Y:S02]  /*1bc80*/  STL.64 [R1+0x1998], R12 ;  /* 0x0019980c01007387 */ /* 0x0001e40000100a00 */
[----:B0-----:R-:W3:Y:S01]  /*1bc90*/  LDL.LU R12, [R1+0x50] ;  /* 0x00005000010c7983 */ /* 0x001ee20000300800 */
[----:B------:R-:W3:Y:S02]  /*1bca0*/  LDL.LU R13, [R1+0x54] ;  /* 0x00005400010d7983 */ /* 0x000ee40000300800 */
[----:B------:R-:W4:Y:S02]  /*1bcb0*/  LDL.LU R14, [R1+0x58] ;  /* 0x00005800010e7983 */ /* 0x000f240000300800 */
[----:B------:R-:W4:Y:S01]  /*1bcc0*/  LDL.LU R15, [R1+0x5c] ;  /* 0x00005c00010f7983 */ /* 0x000f220000300800 */
[----:B--2---:R-:W-:Y:S01]  /*1bcd0*/  HMMA.16816.F32.BF16 R20, R20, R10, R4 ;  /* 0x0000000a1414723c */ /* 0x004fe20000041804 */
[----:B------:R-:W-:-:S02]  /*1bce0*/  IMAD.MOV.U32 R24, RZ, RZ, R10 ;  /* 0x000000ffff187224 */ /* 0x000fc400078e000a */
[----:B------:R-:W-:Y:S01]  /*1bcf0*/  IMAD.MOV.U32 R16, RZ, RZ, R11 ;  /* 0x000000ffff107224 */ /* 0x000fe200078e000b */
[----:B----4-:R-:W-:Y:S01]  /*1bd00*/  STL.64 [R1+0x19b0], R14 ;  /* 0x0019b00e01007387 */ /* 0x010fe20000100a00 */
[----:B---3--:R0:W-:Y:S03]  /*1bd10*/  STL.64 [R1+0x19a8], R12 ;  /* 0x0019a80c01007387 */ /* 0x0081e60000100a00 */
[----:B0-----:R-:W2:Y:S01]  /*1bd20*/  LDL.LU R12, [R1+0x60] ;  /* 0x00006000010c7983 */ /* 0x001ea20000300800 */
[----:B------:R-:W2:Y:S02]  /*1bd30*/  LDL.LU R13, [R1+0x64] ;  /* 0x00006400010d7983 */ /* 0x000ea40000300800 */
[----:B------:R-:W2:Y:S02]  /*1bd40*/  LDL.LU R14, [R1+0x68] ;  /* 0x00006800010e7983 */ /* 0x000ea40000300800 */
[----:B------:R-:W2:Y:S01]  /*1bd50*/  LDL.LU R15, [R1+0x6c] ;  /* 0x00006c00010f7983 */ /* 0x000ea20000300800 */
[----:B------:R-:W2:Y:S01]  /*1bd60*/  LDL.LU.64 R6, [R1+0x19d0] ;  /* 0x0019d00001067983 */ /* 0x000ea20000300a00 */
[----:B------:R-:W3:Y:S08]  /*1bd70*/  LDL.LU.64 R4, [R1+0x19c8] ;  /* 0x0019c80001047983 */ /* 0x000ef00000300a00 */
[----:B------:R-:W-:Y:S02]  /*1bd80*/  STL.64 [R1+0x200], R20 ;  /* 0x0002001401007387 */ /* 0x000fe40000100a00 */
[----:B------:R3:W-:Y:S01]  /*1bd90*/  STL.64 [R1+0x208], R22 ;  /* 0x0002081601007387 */ /* 0x0007e20000100a00 */
[----:B------:R-:W2:Y:S01]  /*1bda0*/  LDL.LU.64 R10, [R1+0x19c0] ;  /* 0x0019c000010a7983 */ /* 0x000ea20000300a00 */
[----:B------:R-:W2:Y:S02]  /*1bdb0*/  LDL.LU.64 R8, [R1+0x19b8] ;  /* 0x0019b80001087983 */ /* 0x000ea40000300a00 */
[----:B---3--:R-:W-:-:S02]  /*1bdc0*/  IMAD.MOV.U32 R22, RZ, RZ, R5 ;  /* 0x000000ffff167224 */ /* 0x008fc400078e0005 */
[----:B------:R-:W-:Y:S02]  /*1bdd0*/  IMAD.MOV.U32 R23, RZ, RZ, R4 ;  /* 0x000000ffff177224 */ /* 0x000fe400078e0004 */
        /* <DEDUP_REMOVED lines=12> */
[----:B0-----:R-:W3:Y:S01]  /*1bea0*/  LDL.LU.64 R6, [R1+0x1990] ;  /* 0x0019900001067983 */ /* 0x001ee20000300a00 */
[----:B------:R-:W3:Y:S02]  /*1beb0*/  LDL.LU.64 R4, [R1+0x1988] ;  /* 0x0019880001047983 */ /* 0x000ee40000300a00 */
[----:B---3--:R-:W-:Y:S01]  /*1bec0*/  HMMA.16816.F32.BF16 R20, R8, R22, R4 ;  /* 0x000000160814723c */ /* 0x008fe20000041804 */
[----:B------:R-:W3:Y:S01]  /*1bed0*/  LDL.LU.64 R6, [R1+0x1980] ;  /* 0x0019800001067983 */ /* 0x000ee20000300a00 */
[----:B------:R-:W3:Y:S02]  /*1bee0*/  LDL.LU.64 R4, [R1+0x1978] ;  /* 0x0019780001047983 */ /* 0x000ee40000300a00 */
[----:B--2---:R-:W-:-:S02]  /*1bef0*/  IMAD.MOV.U32 R14, RZ, RZ, R13 ;  /* 0x000000ffff0e7224 */ /* 0x004fc400078e000d */
[----:B------:R-:W-:Y:S11]  /*1bf00*/  IMAD.MOV.U32 R15, RZ, RZ, R12 ;  /* 0x000000ffff0f7224 */ /* 0x000ff600078e000c */
[----:B------:R-:W-:Y:S06]  /*1bf10*/  @!UPT UIADD3 URZ, URZ, URZ, URZ ;  /* 0x0000003f3f3ff290 */ /* 0x000fec000fffe03f */
[----:B------:R-:W-:Y:S01]  /*1bf20*/  STL.64 [R1+0x1b0], R20 ;  /* 0x0001b01401007387 */ /* 0x000fe20000100a00 */
[----:B------:R-:W-:Y:S02]  /*1bf30*/  STL.64 [R1+0x1b8], R22 ;  /* 0x0001b81601007387 */ /* 0x000fe40000100a00 */
[----:B------:R0:W-:Y:S02]  /*1bf40*/  STL.64 [R1+0x1968], R14 ;  /* 0x0019680e01007387 */ /* 0x0001e40000100a00 */
[----:B------:R-:W2:Y:S02]  /*1bf50*/  LDL.LU R12, [R1+0x120] ;  /* 0x00012000010c7983 */ /* 0x000ea40000300800 */
[----:B0-----:R-:W-:Y:S02]  /*1bf60*/  IMAD.MOV.U32 R14, RZ, RZ, R2 ;  /* 0x000000ffff0e7224 */ /* 0x001fe400078e0002 */
[----:B------:R-:W-:Y:S01]  /*1bf70*/  IMAD.MOV.U32 R15, RZ, RZ, R0 ;  /* 0x000000ffff0f7224 */ /* 0x000fe200078e0000 */
[----:B---3--:R-:W-:Y:S11]  /*1bf80*/  HMMA.16816.F32.BF16 R4, R8, R26, R4 ;  /* 0x0000001a0804723c */ /* 0x008ff60000041804 */
[----:B------:R-:W-:Y:S11]  /*1bf90*/  @!UPT UIADD3 URZ, URZ, URZ, URZ ;  /* 0x0000003f3f3ff290 */ /* 0x000ff6000fffe03f */
[----:B------:R-:W-:Y:S01]  /*1bfa0*/  @!UPT UIADD3 URZ, URZ, URZ, URZ ;  /* 0x0000003f3f3ff290 */ /* 0x000fe2000fffe03f */
[----:B------:R-:W-:Y:S01]  /*1bfb0*/  STL.64 [R1+0x1a0], R4 ;  /* 0x0001a00401007387 */ /* 0x000fe20000100a00 */
[----:B------:R-:W-:Y:S02]  /*1bfc0*/  IMAD.MOV.U32 R2, RZ, RZ, R6 ;  /* 0x000000ffff027224 */ /* 0x000fe400078e0006 */
[----:B------:R-:W-:Y:S02]  /*1bfd0*/  IMAD.MOV.U32 R0, RZ, RZ, R7 ;  /* 0x000000ffff007224 */ /* 0x000fe400078e0007 */
[----:B------:R-:W0:Y:S04]  /*1bfe0*/  LDSM.16.MT88.4 R4, [R3+0x10000] ;  /* 0x010000000304783b */ /* 0x000e280000004200 */
[----:B------:R-:W-:Y:S01]  /*1bff0*/  STL [R1+0x17bc], R0 ;  /* 0x0017bc0001007387 */ /* 0x000fe20000100800 */
[----:B------:R-:W-:Y:S03]  /*1c000*/  STL [R1+0x17b8], R2 ;  /* 0x0017b80201007387 */ /* 0x000fe60000100800 */
[----:B0-----:R0:W-:Y:S01]  /*1c010*/  STL.64 [R1+0x1938], R6 ;  /* 0x0019380601007387 */ /* 0x0011e20000100a00 */
[----:B------:R1:W-:Y:S02]  /*1c020*/  STL.64 [R1+0x1930], R4 ;  /* 0x0019300401007387 */ /* 0x0003e40000100a00 */
[----:B0-----:R-:W-:-:S02]  /*1c030*/  IMAD.MOV.U32 R6, RZ, RZ, R24 ;  /* 0x000000ffff067224 */ /* 0x001fc400078e0018 */
[----:B------:R-:W-:Y:S01]  /*1c040*/  IMAD.MOV.U32 R7, RZ, RZ, R16 ;  /* 0x000000ffff077224 */ /* 0x000fe200078e0010 */
[----:B------:R-:W3:Y:S04]  /*1c050*/  LDL.LU R24, [R1+0x1970] ;  /* 0x0019700001187983 */ /* 0x000ee80000300800 */
[----:B------:R0:W-:Y:S01]  /*1c060*/  STL.64 [R1+0x1948], R6 ;  /* 0x0019480601007387 */ /* 0x0001e20000100a00 */
[----:B-1----:R-:W4:Y:S02]  /*1c070*/  LDL.LU R4, [R1+0x170] ;  /* 0x0001700001047983 */ /* 0x002f240000300800 */
[----:B------:R-:W4:Y:S01]  /*1c080*/  LDL.LU R5, [R1+0x174] ;  /* 0x0001740001057983 */ /* 0x000f220000300800 */
[----:B0-----:R-:W3:Y:S01]  /*1c090*/  LDL.LU R6, [R1+0x178] ;  /* 0x0001780001067983 */ /* 0x001ee20000300800 */
[----:B------:R-:W3:Y:S02]  /*1c0a0*/  LDL.LU R7, [R1+0x17c] ;  /* 0x00017c0001077983 */ /* 0x000ee40000300800 */
[----:B------:R-:W-:-:S02]  /*1c0b0*/  IMAD.MOV.U32 R13, RZ, RZ, R25 ;  /* 0x000000ffff0d7224 */ /* 0x000fc400078e0019 */
[----:B------:R-:W0:Y:S04]  /*1c0c0*/  S2R R25, SR_TID.X ;  /* 0x0000000000197919 */ /* 0x000e280000002100 */
[----:B------:R-:W1:Y:S01]  /*1c0d0*/  S2R R17, SR_TID.X ;  /* 0x0000000000117919 */ /* 0x000e620000002100 */
[----:B--2---:R-:W-:Y:S01]  /*1c0e0*/  HMMA.16816.F32.BF16 R12, R8, R18, R12 ;  /* 0x00000012080c723c */ /* 0x004fe2000004180c */
[----:B0-----:R-:W-:Y:S01]  /*1c0f0*/  LOP3.LUT R25, R25, 0x7, RZ, 0xc0, !PT ;  /* 0x0000000719197812 */ /* 0x001fe200078ec0ff */
[----:B-1----:R-:W-:-:S04]  /*1c100*/  IMAD.SHL.U32 R17, R17, 0x2, RZ ;  /* 0x0000000211117824 */ /* 0x002fc800078e00ff */
[----:B------:R-:W-:-:S05]  /*1c110*/  IMAD R25, R25, 0x110, RZ ;  /* 0x0000011019197824 */ /* 0x000fca00078e02ff */
[----:B------:R-:W-:-:S05]  /*1c120*/  LOP3.LUT R25, R25, 0x30, R17, 0x78, !PT ;  /* 0x0000003019197812 */ /* 0x000fca00078e7811 */
[----:B------:R-:W0:Y:S08]  /*1c130*/  LDSM.16.M88.4 R20, [R25+0x20080] ;  /* 0x020080001914783b */ /* 0x000e300000000200 */
[----:B------:R-:W-:Y:S02]  /*1c140*/  IMAD.MOV.U32 R0, RZ, RZ, R12 ;  /* 0x000000ffff007224 */ /* 0x000fe400078e000c */
[----:B------:R-:W-:Y:S01]  /*1c150*/  IMAD.MOV.U32 R2, RZ, RZ, R13 ;  /* 0x000000ffff027224 */ /* 0x000fe200078e000d */
[----:B---3--:R-:W-:Y:S01]  /*1c160*/  STL.64 [R1+0x1960], R6 ;  /* 0x0019600601007387 */ /* 0x008fe20000100a00 */
[----:B----4-:R1:W-:Y:S03]  /*1c170*/  STL.64 [R1+0x1958], R4 ;  /* 0x0019580401007387 */ /* 0x0103e60000100a00 */
[----:B-1----:R-:W2:Y:S01]  /*1c180*/  LDL.LU R4, [R1+0x140] ;  /* 0x0001400001047983 */ /* 0x002ea20000300800 */
[----:B------:R-:W2:Y:S02]  /*1c190*/  LDL.LU R5, [R1+0x144] ;  /* 0x0001440001057983 */ /* 0x000ea40000300800 */
[----:B------:R-:W2:Y:S02]  /*1c1a0*/  LDL.LU R6, [R1+0x148] ;  /* 0x0001480001067983 */ /* 0x000ea40000300800 */
[----:B------:R-:W2:Y:S01]  /*1c1b0*/  LDL.LU R7, [R1+0x14c] ;  /* 0x00014c0001077983 */ /* 0x000ea20000300800 */
[----:B------:R-:W-:Y:S02]  /*1c1c0*/  STL.64 [R1+0x188], R14 ;  /* 0x0001880e01007387 */ /* 0x000fe40000100a00 */
[----:B------:R-:W1:Y:S04]  /*1c1d0*/  LDSM.16.M88.4 R12, [R25+0x20880] ;  /* 0x02088000190c783b */ /* 0x000e680000000200 */
[----:B0-----:R-:W-:Y:S02]  /*1c1e0*/  STL.64 [R1+0xf0], R20 ;  /* 0x0000f01401007387 */ /* 0x001fe40000100a00 */
[----:B------:R-:W-:Y:S01]  /*1c1f0*/  STL.64 [R1+0xf8], R22 ;  /* 0x0000f81601007387 */ /* 0x000fe20000100a00 */
[----:B------:R0:W-:Y:S04]  /*1c200*/  STL.64 [R1+0x1940], R20 ;  /* 0x0019401401007387 */ /* 0x0001e80000100a00 */
[----:B0-----:R-:W3:Y:S01]  /*1c210*/  LDL.LU R20, [R1+0x190] ;  /* 0x0001900001147983 */ /* 0x001ee20000300800 */
[----:B------:R-:W3:Y:S02]  /*1c220*/  LDL.LU R21, [R1+0x194] ;  /* 0x0001940001157983 */ /* 0x000ee40000300800 */
[----:B------:R-:W3:Y:S02]  /*1c230*/  LDL.LU R22, [R1+0x198] ;  /* 0x0001980001167983 */ /* 0x000ee40000300800 */
[----:B------:R-:W-:Y:S01]  /*1c240*/  STL [R1+0x17c4], R0 ;  /* 0x0017c40001007387 */ /* 0x000fe20000100800 */
[----:B------:R-:W-:Y:S04]  /*1c250*/  STL [R1+0x17c0], R2 ;  /* 0x0017c00201007387 */ /* 0x000fe80000100800 */
[----:B-1----:R-:W-:Y:S01]  /*1c260*/  STL.64 [R1+0xd0], R12 ;  /* 0x0000d00c01007387 */ /* 0x002fe20000100a00 */
[----:B------:R0:W-:Y:S03]  /*1c270*/  STL.64 [R1+0xd8], R14 ;  /* 0x0000d80e01007387 */ /* 0x0001e60000100a00 */
[----:B0-----:R-:W2:Y:S01]  /*1c280*/  LDL.LU.64 R14, [R1+0x1968] ;  /* 0x00196800010e7983 */ /* 0x001ea20000300a00 */
[----:B------:R-:W-:-:S02]  /*1c290*/  IMAD.MOV.U32 R17, RZ, RZ, R12 ;  /* 0x000000ffff117224 */ /* 0x000fc400078e000c */
[----:B------:R-:W-:Y:S02]  /*1c2a0*/  IMAD.MOV.U32 R16, RZ, RZ, R13 ;  /* 0x000000ffff107224 */ /* 0x000fe400078e000d */
[----:B--2---:R-:W-:Y:S01]  /*1c2b0*/  HMMA.16816.F32.BF16 R12, R8, R14, R4 ;  /* 0x0000000e080c723c */ /* 0x004fe20000041804 */
[----:B------:R-:W2:Y:S01]  /*1c2c0*/  LDL.LU.64 R6, [R1+0x1960] ;  /* 0x0019600001067983 */ /* 0x000ea20000300a00 */
[----:B------:R-:W2:Y:S11]  /*1c2d0*/  LDL.LU.64 R4, [R1+0x1958] ;  /* 0x0019580001047983 */ /* 0x000eb60000300a00 */
[----:B------:R-:W-:Y:S10]  /*1c2e0*/  @!UPT UIADD3 URZ, URZ, URZ, URZ ;  /* 0x0000003f3f3ff290 */ /* 0x000ff4000fffe03f */
[----:B------:R-:W-:Y:S01]  /*1c2f0*/  STL [R1+0x164], R13 ;  /* 0x0001640d01007387 */ /* 0x000fe20000100800 */
[----:B------:R-:W-:Y:S02]  /*1c300*/  STL.64 [R1+0x168], R14 ;  /* 0x0001680e01007387 */ /* 0x000fe40000100a00 */
[----:B------:R-:W-:Y:S02]  /*1c310*/  IMAD.MOV.U32 R2, RZ, RZ, R12 ;  /* 0x000000ffff027224 */ /* 0x000fe400078e000c */
[----:B------:R-:W0:Y:S04]  /*1c320*/  LDSM.16.M88.4 R12, [R25+0x21080] ;  /* 0x02108000190c783b */ /* 0x000e280000000200 */
[----:B------:R-:W-:Y:S04]  /*1c330*/  STL [R1+0x17c8], R2 ;  /* 0x0017c80201007387 */ /* 0x000fe80000100800 */
[----:B0-----:R-:W-:Y:S01]  /*1c340*/  STL.64 [R1+0xc0], R12 ;  /* 0x0000c00c01007387 */ /* 0x001fe20000100a00 */
[----:B------:R0:W-:Y:S03]  /*1c350*/  STL.64 [R1+0xc8], R14 ;  /* 0x0000c80e01007387 */ /* 0x0001e60000100a00 */
[----:B0-----:R-:W2:Y:S01]  /*1c360*/  LDL.LU.64 R14, [R1+0x1950] ;  /* 0x00195000010e7983 */ /* 0x001ea20000300a00 */
[----:B------:R-:W-:-:S02]  /*1c370*/  IMAD.MOV.U32 R19, RZ, RZ, R12 ;  /* 0x000000ffff137224 */ /* 0x000fc400078e000c */
[----:B------:R-:W-:Y:S02]  /*1c380*/  IMAD.MOV.U32 R18, RZ, RZ, R13 ;  /* 0x000000ffff127224 */ /* 0x000fe400078e000d */
[----:B------:R-:W-:Y:S02]  /*1c390*/  IMAD.MOV.U32 R23, RZ, RZ, R24 ;  /* 0x000000ffff177224 */ /* 0x000fe400078e0018 */
[----:B------:R-:W0:Y:S01]  /*1c3a0*/  LDSM.16.M88.4 R24, [R25+0x21880] ;  /* 0x021880001918783b */ /* 0x000e220000000200 */
[----:B--2---:R-:W-:Y:S03]  /*1c3b0*/  HMMA.16816.F32.BF16 R12, R8, R14, R4 ;  /* 0x0000000e080c723c */ /* 0x004fe60000041804 */
[----:B------:R-:W3:Y:S11]  /*1c3c0*/  LDL.LU.64 R6, [R1+0x1948] ;  /* 0x0019480001067983 */ /* 0x000ef60000300a00 */
[----:B------:R-:W-:Y:S09]  /*1c3d0*/  @!UPT UIADD3 URZ, URZ, URZ, URZ ;  /* 0x0000003f3f3ff290 */ /* 0x000ff2000fffe03f */
[----:B------:R-:W-:Y:S01]  /*1c3e0*/  STL.64 [R1+0x150], R12 ;  /* 0x0001500c01007387 */ /* 0x000fe20000100a00 */
[----:B0-----:R-:W-:Y:S02]  /*1c3f0*/  STL.64 [R1+0xb0], R24 ;  /* 0x0000b01801007387 */ /* 0x001fe40000100a00 */
[----:B------:R-:W-:Y:S02]  /*1c400*/  STL.64 [R1+0xb8], R26 ;  /* 0x0000b81a01007387 */ /* 0x000fe40000100a00 */
[----:B------:R-:W-:Y:S01]  /*1c410*/  IMAD.MOV.U32 R0, RZ, RZ, R15 ;  /* 0x000000ffff007224 */ /* 0x000fe200078e000f */
[----:B------:R0:W-:Y:S01]  /*1c420*/  STL.64 [R1+0x1928], R24 ;  /* 0x0019281801007387 */ /* 0x0001e20000100a00 */
[----:B------:R-:W-:-:S03]  /*1c430*/  IMAD.MOV.U32 R2, RZ, RZ, R14 ;  /* 0x000000ffff027224 */ /* 0x000fc600078e000e */
[----:B0-----:R-:W2:Y:S01]  /*1c440*/  LDL.LU R24, [R1+0x1f0] ;  /* 0x0001f00001187983 */ /* 0x001ea20000300800 */
[----:B------:R-:W2:Y:S02]  /*1c450*/  LDL.LU R25, [R1+0x1f4] ;  /* 0x0001f40001197983 */ /* 0x000ea40000300800 */
[----:B------:R-:W2:Y:S02]  /*1c460*/  LDL.LU R26, [R1+0x1f8] ;  /* 0x0001f800011a7983 */ /* 0x000ea40000300800 */
[----:B------:R-:W2:Y:S01]  /*1c470*/  LDL.LU R27, [R1+0x1fc] ;  /* 0x0001fc00011b7983 */ /* 0x000ea20000300800 */
[----:B------:R-:W-:Y:S01]  /*1c480*/  STL [R1+0x1804], R0 ;  /* 0x0018040001007387 */ /* 0x000fe20000100800 */
[----:B------:R-:W-:Y:S01]  /*1c490*/  STL [R1+0x1800], R2 ;  /* 0x0018000201007387 */ /* 0x000fe20000100800 */
[----:B---3--:R-:W-:Y:S02]  /*1c4a0*/  HMMA.16816.F32.BF16 R8, R8, R6, R20 ;  /* 0x000000060808723c */ /* 0x008fe40000041814 */
[----:B------:R-:W2:Y:S01]  /*1c4b0*/  LDL.LU.64 R20, [R1+0x1940] ;  /* 0x0019400001147983 */ /* 0x000ea20000300a00 */
[----:B------:R-:W2:Y:S02]  /*1c4c0*/  LDL.LU.64 R6, [R1+0x1938] ;  /* 0x0019380001067983 */ /* 0x000ea40000300a00 */
[----:B------:R-:W2:Y:S11]  /*1c4d0*/  LDL.LU.64 R4, [R1+0x1930] ;  /* 0x0019300001047983 */ /* 0x000eb60000300a00 */
[----:B------:R-:W-:Y:S07]  /*1c4e0*/  @!UPT UIADD3 URZ, URZ, URZ, URZ ;  /* 0x0000003f3f3ff290 */ /* 0x000fee000fffe03f */
[----:B------:R0:W-:Y:S01]  /*1c4f0*/  STL.64 [R1+0x140], R8 ;  /* 0x0001400801007387 */ /* 0x0001e20000100a00 */
[----:B------:R1:W-:Y:S03]  /*1c500*/  STL.64 [R1+0x148], R10 ;  /* 0x0001480a01007387 */ /* 0x0003e60000100a00 */
[----:B0-----:R-:W3:Y:S01]  /*1c510*/  LDL.LU R8, [R1+0x240] ;  /* 0x0002400001087983 */ /* 0x001ee20000300800 */
[----:B------:R-:W3:Y:S02]  /*1c520*/  LDL.LU R9, [R1+0x244] ;  /* 0x0002440001097983 */ /* 0x000ee40000300800 */
[----:B-1----:R-:W4:Y:S02]  /*1c530*/  LDL.LU R10, [R1+0x248] ;  /* 0x00024800010a7983 */ /* 0x002f240000300800 */
[----:B------:R-:W4:Y:S01]  /*1c540*/  LDL.LU R11, [R1+0x24c] ;  /* 0x00024c00010b7983 */ /* 0x000f220000300800 */
[----:B--2---:R-:W-:Y:S01]  /*1c550*/  HMMA.16816.F32.BF16 R24, R4, R20, R24 ;  /* 0x000000140418723c */ /* 0x004fe20000041818 */
[----:B----4-:R-:W-:Y:S01]  /*1c560*/  STL.64 [R1+0x18f8], R10 ;  /* 0x0018f80a01007387 */ /* 0x010fe20000100a00 */
[----:B---3--:R0:W-:Y:S02]  /*1c570*/  STL.64 [R1+0x18f0], R8 ;  /* 0x0018f00801007387 */ /* 0x0081e40000100a00 */
[----:B0-----:R-:W-:-:S02]  /*1c580*/  IMAD.MOV.U32 R8, RZ, RZ, R19 ;  /* 0x000000ffff087224 */ /* 0x001fc400078e0013 */
[----:B------:R-:W-:-:S05]  /*1c590*/  IMAD.MOV.U32 R9, RZ, RZ, R18 ;  /* 0x000000ffff097224 */ /* 0x000fca00078e0012 */
[----:B------:R-:W-:Y:S11]  /*1c5a0*/  STL.64 [R1+0x1910], R8 ;  /* 0x0019100801007387 */ /* 0x000ff60000100a00 */
[----:B------:R-:W-:Y:S01]  /*1c5b0*/  @!UPT UIADD3 URZ, URZ, URZ, URZ ;  /* 0x0000003f3f3ff290 */ /* 0x000fe2000fffe03f */
[----:B------:R0:W-:Y:S02]  /*1c5c0*/  STL.64 [R1+0x130], R24 ;  /* 0x0001301801007387 */ /* 0x0001e40000100a00 */
[----:B------:R1:W-:Y:S01]  /*1c5d0*/  STL.64 [R1+0x138], R26 ;  /* 0x0001381a01007387 */ /* 0x0003e20000100a00 */
[----:B0-----:R-:W2:Y:S01]  /*1c5e0*/  LDL.LU.64 R24, [R1+0x1928] ;  /* 0x0019280001187983 */ /* 0x001ea20000300a00 */
[----:B-1----:R-:W-:Y:S02]  /*1c5f0*/  IMAD.MOV.U32 R27, RZ, RZ, R20 ;  /* 0x000000ffff1b7224 */ /* 0x002fe400078e0014 */
[----:B------:R-:W-:-:S05]  /*1c600*/  IMAD.MOV.U32 R26, RZ, RZ, R21 ;  /* 0x000000ffff1a7224 */ /* 0x000fca00078e0015 */
[----:B------:R-:W-:Y:S04]  /*1c610*/  STL.64 [R1+0x1908], R26 ;  /* 0x0019081a01007387 */ /* 0x000fe80000100a00 */
[----:B--2---:R0:W-:Y:S04]  /*1c620*/  STL.64 [R1+0x1900], R24 ;  /* 0x0019001801007387 */ /* 0x0041e80000100a00 */
[----:B0-----:R-:W2:Y:S01]  /*1c630*/  LDL.LU R24, [R1+0x220] ;  /* 0x0002200001187983 */ /* 0x001ea20000300800 */
[----:B------:R-:W2:Y:S02]  /*1c640*/  LDL.LU R25, [R1+0x224] ;  /* 0x0002240001197983 */ /* 0x000ea40000300800 */
[----:B------:R-:W3:Y:S02]  /*1c650*/  LDL.LU R26, [R1+0x228] ;  /* 0x00022800011a7983 */ /* 0x000ee40000300800 */
[----:B------:R-:W3:Y:S01]  /*1c660*/  LDL.LU R27, [R1+0x22c] ;  /* 0x00022c00011b7983 */ /* 0x000ee20000300800 */
[----:B------:R-:W0:Y:S04]  /*1c670*/  S2R R15, SR_TID.X ;  /* 0x00000000000f7919 */ /* 0x000e280000002100 */
[----:B------:R-:W1:Y:S01]  /*1c680*/  S2R R14, SR_TID.X ;  /* 0x00000000000e7919 */ /* 0x000e620000002100 */
[----:B------:R-:W-:-:S02]  /*1c690*/  IMAD.MOV.U32 R8, RZ, RZ, R17 ;  /* 0x000000ffff087224 */ /* 0x000fc400078e0011 */
[----:B------:R-:W-:Y:S01]  /*1c6a0*/  IMAD.MOV.U32 R9, RZ, RZ, R16 ;  /* 0x000000ffff097224 */ /* 0x000fe200078e0010 */
[----:B0-----:R-:W-:Y:S01]  /*1c6b0*/  LOP3.LUT R15, R15, 0x7, RZ, 0xc0, !PT ;  /* 0x000000070f0f7812 */ /* 0x001fe200078ec0ff */
[----:B-1----:R-:W-:-:S04]  /*1c6c0*/  IMAD.SHL.U32 R14, R14, 0x2, RZ ;  /* 0x000000020e0e7824 */ /* 0x002fc800078e00ff */
[----:B------:R-:W-:Y:S01]  /*1c6d0*/  IMAD R15, R15, 0x110, RZ ;  /* 0x000001100f0f7824 */ /* 0x000fe200078e02ff */
[----:B---3--:R-:W-:Y:S01]  /*1c6e0*/  STL.64 [R1+0x1920], R26 ;  /* 0x0019201a01007387 */ /* 0x008fe20000100a00 */
[----:B--2---:R0:W-:Y:S03]  /*1c6f0*/  STL.64 [R1+0x1918], R24 ;  /* 0x0019181801007387 */ /* 0x0041e60000100a00 */
[----:B0-----:R-:W2:Y:S01]  /*1c700*/  LDL.LU R24, [R1+0x210] ;  /* 0x0002100001187983 */ /* 0x001ea20000300800 */
[----:B------:R-:W2:Y:S02]  /*1c710*/  LDL.LU R25, [R1+0x214] ;  /* 0x0002140001197983 */ /* 0x000ea40000300800 */
[----:B------:R-:W2:Y:S02]  /*1c720*/  LDL.LU R26, [R1+0x218] ;  /* 0x00021800011a7983 */ /* 0x000ea40000300800 */
[----:B------:R-:W2:Y:S01]  /*1c730*/  LDL.LU R27, [R1+0x21c] ;  /* 0x00021c00011b7983 */ /* 0x000ea20000300800 */
[----:B------:R-:W-:-:S05]  /*1c740*/  LOP3.LUT R0, R15, 0x30, R14, 0x78, !PT ;  /* 0x000000300f007812 */ /* 0x000fca00078e780e */
[----:B------:R-:W0:Y:S04]  /*1c750*/  LDSM.16.M88.4 R12, [R0+0x22080] ;  /* 0x02208000000c783b */ /* 0x000e280000000200 */
[----:B------:R-:W1:Y:S04]  /*1c760*/  LDSM.16.M88.4 R16, [R0+0x22880] ;  /* 0x022880000010783b */ /* 0x000e680000000200 */
[----:B------:R-:W-:Y:S04]  /*1c770*/  LDSM.16.M88.4 R20, [R0+0x23080] ;  /* 0x023080000014783b */ /* 0x000fe80000000200 */
[----:B0-----:R-:W-:Y:S01]  /*1c780*/  STL.64 [R1+0xa0], R12 ;  /* 0x0000a00c01007387 */ /* 0x001fe20000100a00 */
[----:B------:R-:W-:Y:S02]  /*1c790*/  STL.64 [R1+0xa8], R14 ;  /* 0x0000a80e01007387 */ /* 0x000fe40000100a00 */
[----:B-1----:R-:W-:Y:S02]  /*1c7a0*/  STL.64 [R1+0x90], R16 ;  /* 0x0000901001007387 */ /* 0x002fe40000100a00 */
[----:B------:R-:W-:Y:S01]  /*1c7b0*/  STL.64 [R1+0x98], R18 ;  /* 0x0000981201007387 */ /* 0x000fe20000100a00 */
[----:B------:R0:W-:Y:S04]  /*1c7c0*/  STL.64 [R1+0x18e8], R16 ;  /* 0x0018e81001007387 */ /* 0x0001e80000100a00 */
[----:B0-----:R-:W3:Y:S01]  /*1c7d0*/  LDL.LU R16, [R1+0x2a0] ;  /* 0x0002a00001107983 */ /* 0x001ee20000300800 */
[----:B------:R-:W3:Y:S02]  /*1c7e0*/  LDL.LU R17, [R1+0x2a4] ;  /* 0x0002a40001117983 */ /* 0x000ee40000300800 */
[----:B------:R-:W3:Y:S02]  /*1c7f0*/  LDL.LU R18, [R1+0x2a8] ;  /* 0x0002a80001127983 */ /* 0x000ee40000300800 */
[----:B------:R-:W3:Y:S01]  /*1c800*/  LDL.LU R19, [R1+0x2ac] ;  /* 0x0002ac0001137983 */ /* 0x000ee20000300800 */
[----:B--2---:R-:W-:Y:S01]  /*1c810*/  HMMA.16816.F32.BF16 R8, R4, R8, R24 ;  /* 0x000000080408723c */ /* 0x004fe20000041818 */
[----:B------:R-:W2:Y:S01]  /*1c820*/  LDL.LU.64 R26, [R1+0x1920] ;  /* 0x00192000011a7983 */ /* 0x000ea20000300a00 */
[----:B------:R-:W2:Y:S11]  /*1c830*/  LDL.LU.64 R24, [R1+0x1918] ;  /* 0x0019180001187983 */ /* 0x000eb60000300a00 */
[----:B------:R-:W-:Y:S10]  /*1c840*/  @!UPT UIADD3 URZ, URZ, URZ, URZ ;  /* 0x0000003f3f3ff290 */ /* 0x000ff4000fffe03f */
[----:B------:R-:W-:Y:S01]  /*1c850*/  STL.64 [R1+0x120], R8 ;  /* 0x0001200801007387 */ /* 0x000fe20000100a00 */
[----:B------:R-:W-:Y:S02]  /*1c860*/  STL.64 [R1+0x128], R10 ;  /* 0x0001280a01007387 */ /* 0x000fe40000100a00 */
[----:B------:R-:W0:Y:S02]  /*1c870*/  LDSM.16.M88.4 R8, [R0+0x23880] ;  /* 0x023880000008783b */ /* 0x000e240000000200 */
[----:B0-----:R0:W-:Y:S02]  /*1c880*/  STL.64 [R1+0x70], R8 ;  /* 0x0000700801007387 */ /* 0x0011e40000100a00 */
[----:B------:R-:W-:Y:S02]  /*1c890*/  IMAD.MOV.U32 R2, RZ, RZ, R8 ;  /* 0x000000ffff027224 */ /* 0x000fe400078e0008 */
[----:B------:R2:W-:Y:S02]  /*1c8a0*/  STL.64 [R1+0x78], R10 ;  /* 0x0000780a01007387 */ /* 0x0005e40000100a00 */
[----:B------:R-:W-:-:S02]  /*1c8b0*/  IMAD.MOV.U32 R0, RZ, RZ, R9 ;  /* 0x000000ffff007224 */ /* 0x000fc400078e0009 */
[----:B0-----:R-:W2:Y:S02]  /*1c8c0*/  LDL.LU.64 R8, [R1+0x1910] ;  /* 0x0019100001087983 */ /* 0x001ea40000300a00 */
[C---:B--2---:R-:W-:Y:S02]  /*1c8d0*/  HMMA.16816.F32.BF16 R8, R4.reuse, R8, R24 ;  /* 0x000000080408723c */ /* 0x044fe40000041818 */
[----:B------:R-:W2:Y:S01]  /*1c8e0*/  LDL.LU.64 R26, [R1+0x1908] ;  /* 0x00190800011a7983 */ /* 0x000ea20000300a00 */
[----:B------:R-:W4:Y:S11]  /*1c8f0*/  LDL.LU.64 R24, [R1+0x1900] ;  /* 0x0019000001187983 */ /* 0x000f360000300a00 */
[----:B------:R-:W-:Y:S09]  /*1c900*/  @!UPT UIADD3 URZ, URZ, URZ, URZ ;  /* 0x0000003f3f3ff290 */ /* 0x000ff2000fffe03f */
[----:B------:R-:W-:Y:S01]  /*1c910*/  STL.64 [R1+0x110], R8 ;  /* 0x0001100801007387 */ /* 0x000fe20000100a00 */
[----:B------:R0:W-:Y:S03]  /*1c920*/  STL.64 [R1+0x118], R10 ;  /* 0x0001180a01007387 */ /* 0x0001e60000100a00 */
[----:B0-----:R-:W2:Y:S01]  /*1c930*/  LDL.LU.64 R10, [R1+0x18f8] ;  /* 0x0018f800010a7983 */ /* 0x001ea20000300a00 */
[----:B------:R-:W2:Y:S02]  /*1c940*/  LDL.LU.64 R8, [R1+0x18f0] ;  /* 0x0018f00001087983 */ /* 0x000ea40000300a00 */
[----:B------:R-:W-:Y:S02]  /*1c950*/  STL.64 [R1+0x80], R20 ;  /* 0x0000801401007387 */ /* 0x000fe40000100a00 */
[----:B------:R-:W-:Y:S01]  /*1c960*/  STL.64 [R1+0x88], R22 ;  /* 0x0000881601007387 */ /* 0x000fe20000100a00 */
[----:B------:R0:W-:Y:S01]  /*1c970*/  STL.64 [R1+0x18e0], R20 ;  /* 0x0018e01401007387 */ /* 0x0001e20000100a00 */
[C---:B---3--:R-:W-:Y:S03]  /*1c980*/  HMMA.16816.F32.BF16 R12, R4.reuse, R12, R16 ;  /* 0x0000000c040c723c */ /* 0x048fe60000041810 */
[----:B0-----:R-:W3:Y:S01]  /*1c990*/  LDL.LU R20, [R1+0x2d0] ;  /* 0x0002d00001147983 */ /* 0x001ee20000300800 */
[----:B------:R-:W3:Y:S02]  /*1c9a0*/  LDL.LU R21, [R1+0x2d4] ;  /* 0x0002d40001157983 */ /* 0x000ee40000300800 */
[----:B------:R-:W3:Y:S02]  /*1c9b0*/  LDL.LU R22, [R1+0x2d8] ;  /* 0x0002d80001167983 */ /* 0x000ee40000300800 */
[----:B------:R-:W3:Y:S01]  /*1c9c0*/  LDL.LU R23, [R1+0x2dc] ;  /* 0x0002dc0001177983 */ /* 0x000ee20000300800 */
[----:B----4-:R0:W-:Y:S01]  /*1c9d0*/  STL.64 [R1+0x1898], R24 ;  /* 0x0018981801007387 */ /* 0x0101e20000100a00 */
[----:B--2---:R1:W-:Y:S01]  /*1c9e0*/  STL.64 [R1+0x18d8], R26 ;  /* 0x0018d81a01007387 */ /* 0x0043e20000100a00 */
[C---:B------:R-:W-:Y:S11]  /*1c9f0*/  HMMA.16816.F32.BF16 R8, R4.reuse, R24, R8 ;  /* 0x000000180408723c */ /* 0x040ff60000041808 */
[----:B------:R-:W-:Y:S11]  /*1ca00*/  @!UPT UIADD3 URZ, URZ, URZ, URZ ;  /* 0x0000003f3f3ff290 */ /* 0x000ff6000fffe03f */
[----:B------:R-:W-:Y:S01]  /*1ca10*/  @!UPT UIADD3 URZ, URZ, URZ, URZ ;  /* 0x0000003f3f3ff290 */ /* 0x000fe2000fffe03f */
[----:B------:R-:W-:Y:S01]  /*1ca20*/  STL.64 [R1+0x100], R8 ;  /* 0x0001000801007387 */ /* 0x000fe20000100a00 */
[----:B------:R-:W-:Y:S02]  /*1ca30*/  STL.64 [R1+0x108], R10 ;  /* 0x0001080a01007387 */ /* 0x000fe40000100a00 */
[----:B0-----:R-:W2:Y:S02]  /*1ca40*/  LDL.LU R24, [R1+0x2f0] ;  /* 0x0002f00001187983 */ /* 0x001ea40000300800 */
[----:B------:R-:W2:Y:S01]  /*1ca50*/  LDL.LU R25, [R1+0x2f4] ;  /* 0x0002f40001197983 */ /* 0x000ea20000300800 */
[----:B-1----:R-:W2:Y:S01]  /*1ca60*/  LDL.LU R26, [R1+0x2f8] ;  /* 0x0002f800011a7983 */ /* 0x002ea20000300800 */
[----:B------:R-:W2:Y:S02]  /*1ca70*/  LDL.LU R27, [R1+0x2fc] ;  /* 0x0002fc00011b7983 */ /* 0x000ea40000300800 */
[----:B------:R-:W3:Y:S02]  /*1ca80*/  LDL.LU.64 R16, [R1+0x18e8] ;  /* 0x0018e80001107983 */ /* 0x000ee40000300a00 */
[----:B------:R-:W-:Y:S01]  /*1ca90*/  STL.64 [R1+0xe0], R12 ;  /* 0x0000e00c01007387 */ /* 0x000fe20000100a00 */
[----:B------:R-:W-:Y:S02]  /*1caa0*/  STL.64 [R1+0xe8], R14 ;  /* 0x0000e80e01007387 */ /* 0x000fe40000100a00 */
[----:B------:R-:W0:Y:S02]  /*1cab0*/  LDSM.16.MT88.4 R12, [R3+0x10200] ;  /* 0x01020000030c783b */ /* 0x000e240000004200 */
[----:B------:R-:W-:Y:S04]  /*1cac0*/  LDSM.16.MT88.4 R8, [R3+0x10100] ;  /* 0x010100000308783b */ /* 0x000fe80000004200 */
[----:B0-----:R-:W-:Y:S01]  /*1cad0*/  STL.64 [R1+0x1848], R14 ;  /* 0x0018480e01007387 */ /* 0x001fe20000100a00 */
[----:B------:R-:W-:Y:S01]  /*1cae0*/  STL.64 [R1+0x1840], R12 ;  /* 0x0018400c01007387 */ /* 0x000fe20000100a00 */
[----:B---3--:R-:W-:Y:S11]  /*1caf0*/  HMMA.16816.F32.BF16 R20, R4, R16, R20 ;  /* 0x000000100414723c */ /* 0x008ff60000041814 */
[----:B------:R-:W-:Y:S11]  /*1cb00*/  @!UPT UIADD3 URZ, URZ, URZ, URZ ;  /* 0x0000003f3f3ff290 */ /* 0x000ff6000fffe03f */
[----:B------:R-:W-:Y:S01]  /*1cb10*/  @!UPT UIADD3 URZ, URZ, URZ, URZ ;  /* 0x0000003f3f3ff290 */ /* 0x000fe2000fffe03f */
[----:B------:R0:W-:Y:S01]  /*1cb20*/  STL.64 [R1+0x60], R20 ;  /* 0x0000601401007387 */ /* 0x0001e20000100a00 */
[----:B------:R-:W-:Y:S03]  /*1cb30*/  STL.64 [R1+0x68], R22 ;  /* 0x0000681601007387 */ /* 0x000fe60000100a00 */
[----:B0-----:R-:W2:Y:S01]  /*1cb40*/  LDL.LU.64 R20, [R1+0x18e0] ;  /* 0x0018e00001147983 */ /* 0x001ea20000300a00 */
[----:B------:R-:W-:Y:S02]  /*1cb50*/  IMAD.MOV.U32 R12, RZ, RZ, R2 ;  /* 0x000000ffff0c7224 */ /* 0x000fe400078e0002 */
[----:B------:R-:W-:Y:S02]  /*1cb60*/  IMAD.MOV.U32 R13, RZ, RZ, R0 ;  /* 0x000000ffff0d7224 */ /* 0x000fe400078e0000 */
[----:B------:R-:W-:Y:S02]  /*1cb70*/  IMAD.MOV.U32 R2, RZ, RZ, R16 ;  /* 0x000000ffff027224 */ /* 0x000fe400078e0010 */
[----:B------:R-:W-:-:S02]  /*1cb80*/  IMAD.MOV.U32 R0, RZ, RZ, R17 ;  /* 0x000000ffff007224 */ /* 0x000fc400078e0011 */
[----:B------:R-:W0:Y:S04]  /*1cb90*/  LDSM.16.MT88.4 R16, [R3+0x10300] ;  /* 0x010300000310783b */ /* 0x000e280000004200 */
[----:B0-----:R-:W-:Y:S01]  /*1cba0*/  STL.64 [R1+0x17d8], R18 ;  /* 0x0017d81201007387 */ /* 0x001fe20000100a00 */
[----:B------:R0:W-:Y:S03]  /*1cbb0*/  STL.64 [R1+0x17d0], R16 ;  /* 0x0017d01001007387 */ /* 0x0001e60000100a00 */
[----:B0-----:R-:W3:Y:S01]  /*1cbc0*/  LDL.LU R16, [R1+0x2e0] ;  /* 0x0002e00001107983 */ /* 0x001ee20000300800 */
[----:B------:R-:W3:Y:S02]  /*1cbd0*/  LDL.LU R17, [R1+0x2e4] ;  /* 0x0002e40001117983 */ /* 0x000ee40000300800 */
[----:B------:R-:W3:Y:S02]  /*1cbe0*/  LDL.LU R18, [R1+0x2e8] ;  /* 0x0002e80001127983 */ /* 0x000ee40000300800 */
[----:B------:R-:W3:Y:S01]  /*1cbf0*/  LDL.LU R19, [R1+0x2ec] ;  /* 0x0002ec0001137983 */ /* 0x000ee20000300800 */
[C---:B--2---:R-:W-:Y:S01]  /*1cc00*/  HMMA.16816.F32.BF16 R20, R4.reuse, R20, R24 ;  /* 0x000000140414723c */ /* 0x044fe20000041818 */
[----:B------:R-:W2:Y:S11]  /*1cc10*/  LDL.LU.64 R26, [R1+0x18d8] ;  /* 0x0018d800011a7983 */ /* 0x000eb60000300a00 */
[----:B------:R-:W-:Y:S11]  /*1cc20*/  @!UPT UIADD3 URZ, URZ, URZ, URZ ;  /* 0x0000003f3f3ff290 */ /* 0x000ff6000fffe03f */
[----:B------:R-:W-:Y:S01]  /*1cc30*/  STL.64 [R1+0x50], R20 ;  /* 0x0000501401007387 */ /* 0x000fe20000100a00 */
[----:B------:R-:W-:Y:S02]  /*1cc40*/  STL.64 [R1+0x58], R22 ;  /* 0x0000581601007387 */ /* 0x000fe40000100a00 */
[----:B------:R-:W0:Y:S02]  /*1cc50*/  LDSM.16.MT88.4 R20, [R3+0x14000] ;  /* 0x014000000314783b */ /* 0x000e240000004200 */
[----:B0-----:R-:W-:Y:S02]  /*1cc60*/  STL.64 [R1+0x1720], R22 ;  /* 0x0017201601007387 */ /* 0x001fe40000100a00 */
[----:B------:R0:W-:Y:S02]  /*1cc70*/  STL.64 [R1+0x1718], R20 ;  /* 0x0017181401007387 */ /* 0x0001e40000100a00 */
[----:B0-----:R-:W4:Y:S01]  /*1cc80*/  LDL.LU.64 R20, [R1+0xa0] ;  /* 0x0000a00001147983 */ /* 0x001f220000300a00 */
[----:B---3--:R-:W-:Y:S01]  /*1cc90*/  HMMA.16816.F32.BF16 R12, R4, R12, R16 ;  /* 0x0000000c040c723c */ /* 0x008fe20000041810 */
[----:B------:R0:W1:Y:S02]  /*1cca0*/  LDSM.16.MT88.4 R4, [R3+0x14100] ;  /* 0x014100000304783b */ /* 0x0000640000004200 */
[----:B----4-:R-:W-:Y:S02]  /*1ccb0*/  STL.64 [R1+0x18a0], R20 ;  /* 0x0018a01401007387 */ /* 0x010fe40000100a00 */
[----:B0-----:R-:W3:Y:S11]  /*1ccc0*/  LDL.LU R3, [R1+0x18d4] ;  /* 0x0018d40001037983 */ /* 0x001ef60000300800 */
[----:B------:R-:W-:Y:S07]  /*1ccd0*/  @!UPT UIADD3 URZ, URZ, URZ, URZ ;  /* 0x0000003f3f3ff290 */ /* 0x000fee000fffe03f */
[----:B------:R-:W-:Y:S02]  /*1cce0*/  STL.64 [R1+0x30], R12 ;  /* 0x0000300c01007387 */ /* 0x000fe40000100a00 */
[----:B------:R-:W-:Y:S01]  /*1ccf0*/  STL.64 [R1+0x38], R14 ;  /* 0x0000380e01007387 */ /* 0x000fe20000100a00 */
[----:B------:R-:W4:Y:S01]  /*1cd00*/  LDL.LU R16, [R1+0x280] ;  /* 0x0002800001107983 */ /* 0x000f220000300800 */
[----:B------:R-:W4:Y:S02]  /*1cd10*/  LDL.LU R17, [R1+0x284] ;  /* 0x0002840001117983 */ /* 0x000f240000300800 */
[----:B------:R-:W-:Y:S02]  /*1cd20*/  IMAD.MOV.U32 R18, RZ, RZ, R28 ;  /* 0x000000ffff127224 */ /* 0x000fe400078e001c */
[----:B------:R-:W-:Y:S01]  /*1cd30*/  IMAD.MOV.U32 R19, RZ, RZ, R29 ;  /* 0x000000ffff137224 */ /* 0x000fe200078e001d */
[----:B------:R-:W2:Y:S01]  /*1cd40*/  LDL.LU R28, [R1+0x18d0] ;  /* 0x0018d000011c7983 */ /* 0x000ea20000300800 */
[----:B------:R-:W2:Y:S03]  /*1cd50*/  LDL.LU R29, [R1+0x18cc] ;  /* 0x0018cc00011d7983 */ /* 0x000ea60000300800 */
[----:B------:R3:W-:Y:S02]  /*1cd60*/  STL.64 [R1+0x1818], R18 ;  /* 0x0018181201007387 */ /* 0x0007e40000100a00 */
[----:B---3--:R-:W-:-:S02]  /*1cd70*/  IMAD.MOV.U32 R19, RZ, RZ, R3 ;  /* 0x000000ffff137224 */ /* 0x008fc400078e0003 */
[----:B----4-:R0:W-:Y:S04]  /*1cd80*/  STL.64 [R1+0x1810], R16 ;  /* 0x0018101001007387 */ /* 0x0101e80000100a00 */
[----:B0-----:R-:W3:Y:S01]  /*1cd90*/  LDL.LU R16, [R1+0x290] ;  /* 0x0002900001107983 */ /* 0x001ee20000300800 */
        /* <DEDUP_REMOVED lines=9> */
[----:B0-----:R-:W2:Y:S04]  /*1ce30*/  LDL.LU.64 R12, [R1+0x80] ;  /* 0x00008000010c7983 */ /* 0x001ea80000300a00 */
[----:B--2---:R-:W-:Y:S01]  /*1ce40*/  STL.64 [R1+0x1870], R12 ;  /* 0x0018700c01007387 */ /* 0x004fe20000100a00 */
[----:B----4-:R-:W-:Y:S02]  /*1ce50*/  STL.64 [R1+0x1828], R18 ;  /* 0x0018281201007387 */ /* 0x010fe40000100a00 */
[----:B---3--:R-:W-:Y:S02]  /*1ce60*/  STL.64 [R1+0x1820], R16 ;  /* 0x0018201001007387 */ /* 0x008fe40000100a00 */
[----:B------:R-:W2:Y:S01]  /*1ce70*/  LDL.LU R20, [R1+0x330] ;  /* 0x0003300001147983 */ /* 0x000ea20000300800 */
[----:B------:R-:W2:Y:S01]  /*1ce80*/  LDL.LU R21, [R1+0x334] ;  /* 0x0003340001157983 */ /* 0x000ea20000300800 */
[----:B------:R-:W3:Y:S02]  /*1ce90*/  LDL.LU R22, [R1+0x338] ;  /* 0x0003380001167983 */ /* 0x000ee40000300800 */
[----:B------:R-:W3:Y:S02]  /*1cea0*/  LDL.LU R23, [R1+0x33c] ;  /* 0x00033c0001177983 */ /* 0x000ee40000300800 */
[----:B---3--:R-:W-:Y:S01]  /*1ceb0*/  STL.64 [R1+0x18b0], R22 ;  /* 0x0018b01601007387 */ /* 0x008fe20000100a00 */
[----:B--2---:R0:W-:Y:S03]  /*1cec0*/  STL.64 [R1+0x18a8], R20 ;  /* 0x0018a81401007387 */ /* 0x0041e60000100a00 */
[----:B0-----:R-:W2:Y:S04]  /*1ced0*/  LDL.64 R20, [R1+0xd0] ;  /* 0x0000d00001147983 */ /* 0x001ea80000100a00 */
[----:B--2---:R0:W-:Y:S04]  /*1cee0*/  STL.64 [R1+0x18c0], R20 ;  /* 0x0018c01401007387 */ /* 0x0041e80000100a00 */
[----:B0-----:R-:W2:Y:S01]  /*1cef0*/  LDL.LU R20, [R1+0x350] ;  /* 0x0003500001147983 */ /* 0x001ea20000300800 */
[----:B------:R-:W2:Y:S02]  /*1cf00*/  LDL.LU R21, [R1+0x354] ;  /* 0x0003540001157983 */ /* 0x000ea40000300800 */
[----:B------:R-:W2:Y:S02]  /*1cf10*/  LDL.LU R22, [R1+0x358] ;  /* 0x0003580001167983 */ /* 0x000ea40000300800 */
[----:B------:R-:W2:Y:S01]  /*1cf20*/  LDL.LU R23, [R1+0x35c] ;  /* 0x00035c0001177983 */ /* 0x000ea20000300800 */
[----:B------:R-:W3:Y:S01]  /*1cf30*/  LDL.LU.64 R24, [R1+0xc0] ;  /* 0x0000c00001187983 */ /* 0x000ee20000300a00 */
[----:B------:R-:W-:-:S02]  /*1cf40*/  IMAD.MOV.U32 R17, RZ, RZ, R26 ;  /* 0x000000ffff117224 */ /* 0x000fc400078e001a */
[----:B------:R-:W-:Y:S01]  /*1cf50*/  IMAD.MOV.U32 R16, RZ, RZ, R27 ;  /* 0x000000ffff107224 */ /* 0x000fe200078e001b */
[----:B---3--:R0:W-:Y:S04]  /*1cf60*/  STL.64 [R1+0x18b8], R24 ;  /* 0x0018b81801007387 */ /* 0x0081e80000100a00 */
[----:B0-----:R-:W3:Y:S01]  /*1cf70*/  LDL.LU R24, [R1+0x340] ;  /* 0x0003400001187983 */ /* 0x001ee20000300800 */
[----:B------:R-:W3:Y:S02]  /*1cf80*/  LDL.LU R25, [R1+0x344] ;  /* 0x0003440001197983 */ /* 0x000ee40000300800 */
[----:B------:R-:W3:Y:S02]  /*1cf90*/  LDL.LU R26, [R1+0x348] ;  /* 0x00034800011a7983 */ /* 0x000ee40000300800 */
[----:B------:R-:W3:Y:S01]  /*1cfa0*/  LDL.LU R27, [R1+0x34c] ;  /* 0x00034c00011b7983 */ /* 0x000ee20000300800 */
[----:B------:R-:W4:Y:S01]  /*1cfb0*/  LDL.LU R12, [R1+0x1c0] ;  /* 0x0001c000010c7983 */ /* 0x000f220000300800 */
        /* <DEDUP_REMOVED lines=16> */
[----:B-1----:R-:W-:Y:S01]  /*1d0c0*/  STL.64 [R1+0x16b8], R6 ;  /* 0x0016b80601007387 */ /* 0x002fe20000100a00 */
[----:B------:R0:W-:Y:S03]  /*1d0d0*/  STL.64 [R1+0x16b0], R4 ;  /* 0x0016b00401007387 */ /* 0x0001e60000100a00 */
[----:B0-----:R-:W4:Y:S01]  /*1d0e0*/  LDL.LU.64 R4, [R1+0x70] ;  /* 0x0000700001047983 */ /* 0x001f220000300a00 */
[----:B------:R-:W2:Y:S03]  /*1d0f0*/  LDL.LU.64 R6, [R1+0x78] ;  /* 0x0000780001067983 */ /* 0x000ea60000300a00 */
[----:B--2---:R-:W-:Y:S01]  /*1d100*/  STL.64 [R1+0x1868], R6 ;  /* 0x0018680601007387 */ /* 0x004fe20000100a00 */
[----:B----4-:R0:W-:Y:S03]  /*1d110*/  STL.64 [R1+0x1860], R4 ;  /* 0x0018600401007387 */ /* 0x0101e60000100a00 */
[----:B0-----:R-:W2:Y:S01]  /*1d120*/  LDL.LU R4, [R1+0x300] ;  /* 0x0003000001047983 */ /* 0x001ea20000300800 */
[----:B------:R-:W2:Y:S02]  /*1d130*/  LDL.LU R5, [R1+0x304] ;  /* 0x0003040001057983 */ /* 0x000ea40000300800 */
[----:B------:R-:W2:Y:S02]  /*1d140*/  LDL.LU R6, [R1+0x308] ;  /* 0x0003080001067983 */ /* 0x000ea40000300800 */
[----:B------:R0:W-:Y:S01]  /*1d150*/  STL.64 [R1+0x20], R20 ;  /* 0x0000201401007387 */ /* 0x0001e20000100a00 */
[----:B------:R-:W-:Y:S04]  /*1d160*/  STL.64 [R1+0x28], R22 ;  /* 0x0000281601007387 */ /* 0x000fe80000100a00 */
[----:B0-----:R-:W3:Y:S01]  /*1d170*/  LDL.LU.64 R20, [R1+0x18c0] ;  /* 0x0018c00001147983 */ /* 0x001ee20000300a00 */
[----:B------:R-:W-:Y:S01]  /*1d180*/  IMAD.MOV.U32 R7, RZ, RZ, R3 ;  /* 0x000000ffff077224 */ /* 0x000fe200078e0003 */
        /* <DEDUP_REMOVED lines=9> */
[C---:B---3--:R-:W-:Y:S01]  /*1d220*/  HMMA.16816.F32.BF16 R20, R8.reuse, R24, R20 ;  /* 0x000000180814723c */ /* 0x048fe20000041814 */
[----:B------:R-:W-:Y:S11]  /*1d230*/  IMAD.MOV.U32 R19, RZ, RZ, R25 ;  /* 0x000000ffff137224 */ /* 0x000ff600078e0019 */
[----:B------:R-:W-:Y:S11]  /*1d240*/  @!UPT UIADD3 URZ, URZ, URZ, URZ ;  /* 0x0000003f3f3ff290 */ /* 0x000ff6000fffe03f */
[----:B------:R0:W-:Y:S01]  /*1d250*/  STL.64 [R1], R20 ;  /* 0x0000001401007387 */ /* 0x0001e20000100a00 */
[----:B------:R1:W-:Y:S03]  /*1d260*/  STL.64 [R1+0x8], R22 ;  /* 0x0000081601007387 */ /* 0x0003e60000100a00 */
[----:B0-----:R-:W3:Y:S01]  /*1d270*/  LDL.LU.64 R20, [R1+0x18a0] ;  /* 0x0018a00001147983 */ /* 0x001ee20000300a00 */
[----:B-1----:R-:W-:Y:S02]  /*1d280*/  IMAD.MOV.U32 R22, RZ, RZ, R24 ;  /* 0x000000ffff167224 */ /* 0x002fe400078e0018 */
[----:B------:R-:W4:Y:S02]  /*1d290*/  LDL.LU.64 R24, [R1+0x1898] ;  /* 0x0018980001187983 */ /* 0x000f240000300a00 */
[C---:B----4-:R-:W-:Y:S01]  /*1d2a0*/  HMMA.16816.F32.BF16 R24, R8.reuse, R24, R12 ;  /* 0x000000180818723c */ /* 0x050fe2000004180c */
[----:B------:R-:W3:Y:S01]  /*1d2b0*/  LDL.LU.64 R14, [R1+0x1890] ;  /* 0x00189000010e7983 */ /* 0x000ee20000300a00 */
[----:B------:R-:W3:Y:S11]  /*1d2c0*/  LDL.LU.64 R12, [R1+0x1888] ;  /* 0x00188800010c7983 */ /* 0x000ef60000300a00 */
[----:B------:R-:W-:Y:S10]  /*1d2d0*/  @!UPT UIADD3 URZ, URZ, URZ, URZ ;  /* 0x0000003f3f3ff290 */ /* 0x000ff4000fffe03f */
[----:B------:R0:W-:Y:S01]  /*1d2e0*/  STL.64 [R1+0x1670], R26 ;  /* 0x0016701a01007387 */ /* 0x0001e20000100a00 */
[----:B------:R1:W-:Y:S03]  /*1d2f0*/  STL.64 [R1+0x1668], R24 ;  /* 0x0016681801007387 */ /* 0x0003e60000100a00 */
[----:B0-----:R-:W4:Y:S04]  /*1d300*/  LDL R26, [R1+0xc8] ;  /* 0x0000c800011a7983 */ /* 0x001f280000100800 */
[----:B------:R-:W4:Y:S01]  /*1d310*/  LDL R27, [R1+0xcc] ;  /* 0x0000cc00011b7983 */ /* 0x000f220000100800 */
[----:B-1----:R-:W-:Y:S02]  /*1d320*/  IMAD.MOV.U32 R24, RZ, RZ, R22 ;  /* 0x000000ffff187224 */ /* 0x002fe400078e0016 */
[----:B------:R-:W-:Y:S01]  /*1d330*/  IMAD.MOV.U32 R25, RZ, RZ, R19 ;  /* 0x000000ffff197224 */ /* 0x000fe200078e0013 */
[----:B---3--:R-:W-:Y:S01]  /*1d340*/  HMMA.16816.F32.BF16 R12, R8, R20, R12 ;  /* 0x00000014080c723c */ /* 0x008fe2000004180c */
[----:B----4-:R-:W-:Y:S03]  /*1d350*/  STL.64 [R1+0x1838], R26 ;  /* 0x0018381a01007387 */ /* 0x010fe60000100a00 */
[----:B------:R0:W-:Y:S02]  /*1d360*/  STL.64 [R1+0x1830], R24 ;  /* 0x0018301801007387 */ /* 0x0001e40000100a00 */
[----:B0-----:R-:W3:Y:S01]  /*1d370*/  LDL.LU R24, [R1+0x2b0] ;  /* 0x0002b00001187983 */ /* 0x001ee20000300800 */
[----:B------:R-:W3:Y:S11]  /*1d380*/  LDL.LU R25, [R1+0x2b4] ;  /* 0x0002b40001197983 */ /* 0x000ef60000300800 */
[----:B------:R-:W-:Y:S05]  /*1d390*/  @!UPT UIADD3 URZ, URZ, URZ, URZ ;  /* 0x0000003f3f3ff290 */ /* 0x000fea000fffe03f */
[----:B------:R-:W-:Y:S02]  /*1d3a0*/  STL.64 [R1+0x40], R12 ;  /* 0x0000400c01007387 */ /* 0x000fe40000100a00 */
[----:B------:R0:W-:Y:S02]  /*1d3b0*/  STL.64 [R1+0x48], R14 ;  /* 0x0000480e01007387 */ /* 0x0001e40000100a00 */
[----:B0-----:R-:W4:Y:S01]  /*1d3c0*/  LDL.LU.64 R14, [R1+0x1880] ;  /* 0x00188000010e7983 */ /* 0x001f220000300a00 */
[----:B------:R-:W4:Y:S02]  /*1d3d0*/  LDL.LU.64 R12, [R1+0x1878] ;  /* 0x00187800010c7983 */ /* 0x000f240000300a00 */
[----:B------:R0:W-:Y:S02]  /*1d3e0*/  STL.64 [R1+0x1808], R20 ;  /* 0x0018081401007387 */ /* 0x0001e40000100a00 */
[----:B0-----:R-:W-:Y:S02]  /*1d3f0*/  IMAD.MOV.U32 R20, RZ, RZ, R2 ;  /* 0x000000ffff147224 */ /* 0x001fe400078e0002 */
[----:B------:R-:W-:-:S07]  /*1d400*/  IMAD.MOV.U32 R21, RZ, RZ, R0 ;  /* 0x000000ffff157224 */ /* 0x000fce00078e0000 */
[C---:B----4-:R-:W-:Y:S01]  /*1d410*/  HMMA.16816.F32.BF16 R20, R8.reuse, R20, R12 ;  /* 0x000000140814723c */ /* 0x050fe2000004180c */
[----:B------:R-:W2:Y:S11]  /*1d420*/  LDL.LU.64 R12, [R1+0x1870] ;  /* 0x00187000010c7983 */ /* 0x000eb60000300a00 */
[----:B------:R-:W-:Y:S11]  /*1d430*/  @!UPT UIADD3 URZ, URZ, URZ, URZ ;  /* 0x0000003f3f3ff290 */ /* 0x000ff6000fffe03f */
[----:B------:R0:W-:Y:S01]  /*1d440*/  STL.64 [R1+0x1c0], R20 ;  /* 0x0001c01401007387 */ /* 0x0001e20000100a00 */
[----:B------:R-:W-:Y:S03]  /*1d450*/  STL.64 [R1+0x1c8], R22 ;  /* 0x0001c81601007387 */ /* 0x000fe60000100a00 */
[----:B0-----:R-:W4:Y:S01]  /*1d460*/  LDL.LU.64 R20, [R1+0xb0] ;  /* 0x0000b00001147983 */ /* 0x001f220000300a00 */
[----:B--2---:R-:W-:Y:S01]  /*1d470*/  HMMA.16816.F32.BF16 R4, R8, R12, R4 ;  /* 0x0000000c0804723c */ /* 0x004fe20000041804 */
        /* <DEDUP_REMOVED lines=8> */
[----:B------:R-:W2:Y:S02]  /*1d500*/  LDL.LU.64 R12, [R1+0x1850] ;  /* 0x00185000010c7983 */ /* 0x000ea40000300a00 */
[----:B------:R-:W-:-:S02]  /*1d510*/  IMAD.MOV.U32 R26, RZ, RZ, R29 ;  /* 0x000000ffff1a7224 */ /* 0x000fc400078e001d */
[----:B------:R-:W-:Y:S01]  /*1d520*/  IMAD.MOV.U32 R27, RZ, RZ, R28 ;  /* 0x000000ffff1b7224 */ /* 0x000fe200078e001c */
[----:B--2---:R-:W-:Y:S01]  /*1d530*/  HMMA.16816.F32.BF16 R8, R8, R4, R12 ;  /* 0x000000040808723c */ /* 0x004fe2000004180c */
[----:B------:R-:W3:Y:S01]  /*1d540*/  LDL.LU.64 R14, [R1+0x1848] ;  /* 0x00184800010e7983 */ /* 0x000ee20000300a00 */
[----:B------:R-:W3:Y:S11]  /*1d550*/  LDL.LU.64 R12, [R1+0x1840] ;  /* 0x00184000010c7983 */ /* 0x000ef60000300a00 */
[----:B------:R-:W-:Y:S10]  /*1d560*/  @!UPT UIADD3 URZ, URZ, URZ, URZ ;  /* 0x0000003f3f3ff290 */ /* 0x000ff4000fffe03f */
[----:B------:R0:W-:Y:S01]  /*1d570*/  STL.64 [R1+0x2f0], R8 ;  /* 0x0002f00801007387 */ /* 0x0001e20000100a00 */
[----:B------:R-:W-:Y:S02]  /*1d580*/  IMAD.MOV.U32 R29, RZ, RZ, R10 ;  /* 0x000000ffff1d7224 */ /* 0x000fe400078e000a */
[----:B------:R-:W-:Y:S01]  /*1d590*/  IMAD.MOV.U32 R28, RZ, RZ, R11 ;  /* 0x000000ffff1c7224 */ /* 0x000fe200078e000b */
[----:B0-----:R-:W2:Y:S01]  /*1d5a0*/  LDL.LU R8, [R1+0x260] ;  /* 0x0002600001087983 */ /* 0x001ea20000300800 */
[----:B------:R-:W2:Y:S02]  /*1d5b0*/  LDL.LU R9, [R1+0x264] ;  /* 0x0002640001097983 */ /* 0x000ea40000300800 */
[----:B------:R-:W2:Y:S02]  /*1d5c0*/  LDL.LU R10, [R1+0x268] ;  /* 0x00026800010a7983 */ /* 0x000ea40000300800 */
[----:B------:R-:W2:Y:S01]  /*1d5d0*/  LDL.LU R11, [R1+0x26c] ;  /* 0x00026c00010b7983 */ /* 0x000ea20000300800 */
[----:B------:R-:W-:Y:S01]  /*1d5e0*/  STL.64 [R1+0x17e8], R6 ;  /* 0x0017e80601007387 */ /* 0x000fe20000100a00 */
[----:B------:R0:W-:Y:S02]  /*1d5f0*/  STL.64 [R1+0x17e0], R4 ;  /* 0x0017e00401007387 */ /* 0x0001e40000100a00 */
[----:B0-----:R-:W-:Y:S01]  /*1d600*/  IMAD.MOV.U32 R4, RZ, RZ, R18 ;  /* 0x000000ffff047224 */ /* 0x001fe200078e0012 */
[----:B------:R-:W-:Y:S01]  /*1d610*/  STL [R1+0x165c], R28 ;  /* 0x00165c1c01007387 */ /* 0x000fe20000100800 */
[----:B---3--:R-:W-:Y:S03]  /*1d620*/  HMMA.16816.F32.BF16 R16, R12, R16, R24 ;  /* 0x000000100c10723c */ /* 0x008fe60000041818 */
[----:B------:R-:W3:Y:S01]  /*1d630*/  LDL.LU.64 R26, [R1+0x1838] ;  /* 0x00183800011a7983 */ /* 0x000ee20000300a00 */
[----:B------:R-:W2:Y:S11]  /*1d640*/  LDL.LU.64 R24, [R1+0x1830] ;  /* 0x0018300001187983 */ /* 0x000eb60000300a00 */
[----:B------:R-:W-:Y:S08]  /*1d650*/  @!UPT UIADD3 URZ, URZ, URZ, URZ ;  /* 0x0000003f3f3ff290 */ /* 0x000ff0000fffe03f */
[----:B------:R-:W-:Y:S01]  /*1d660*/  STL.64 [R1+0x350], R16 ;  /* 0x0003501001007387 */ /* 0x000fe20000100a00 */
[----:B------:R0:W-:Y:S03]  /*1d670*/  STL.64 [R1+0x358], R18 ;  /* 0x0003581201007387 */ /* 0x0001e60000100a00 */
[----:B0-----:R-:W2:Y:S01]  /*1d680*/  LDL.LU.64 R18, [R1+0x1828] ;  /* 0x0018280001127983 */ /* 0x001ea20000300a00 */
[----:B------:R-:W2:Y:S02]  /*1d690*/  LDL.LU.64 R16, [R1+0x1820] ;  /* 0x0018200001107983 */ /* 0x000ea40000300a00 */
[----:B------:R-:W-:-:S07]  /*1d6a0*/  IMAD.MOV.U32 R5, RZ, RZ, R3 ;  /* 0x000000ffff057224 */ /* 0x000fce00078e0003 */
[C---:B--2---:R-:W-:Y:S01]  /*1d6b0*/  HMMA.16816.F32.BF16 R4, R12.reuse, R4, R16 ;  /* 0x000000040c04723c */ /* 0x044fe20000041810 */
[----:B------:R-:W2:Y:S01]  /*1d6c0*/  LDL.LU.64 R18, [R1+0x1818] ;  /* 0x0018180001127983 */ /* 0x000ea20000300a00 */
[----:B------:R-:W2:Y:S11]  /*1d6d0*/  LDL.LU.64 R16, [R1+0x1810] ;  /* 0x0018100001107983 */ /* 0x000eb60000300a00 */
[----:B------:R-:W-:Y:S10]  /*1d6e0*/  @!UPT UIADD3 URZ, URZ, URZ, URZ ;  /* 0x0000003f3f3ff290 */ /* 0x000ff4000fffe03f */
[----:B------:R-:W-:Y:S01]  /*1d6f0*/  STL.64 [R1+0x340], R4 ;  /* 0x0003400401007387 */ /* 0x000fe20000100a00 */
[----:B------:R2:W-:Y:S02]  /*1d700*/  STL.64 [R1+0x348], R6 ;  /* 0x0003480601007387 */ /* 0x0005e40000100a00 */
[----:B--2---:R-:W-:Y:S11]  /*1d710*/  HMMA.16816.F32.BF16 R4, R12, R24, R16 ;  /* 0x000000180c04723c */ /* 0x004ff60000041810 */
[----:B------:R-:W-:Y:S11]  /*1d720*/  @!UPT UIADD3 URZ, URZ, URZ, URZ ;  /* 0x0000003f3f3ff290 */ /* 0x000ff6000fffe03f */
[----:B------:R-:W-:Y:S01]  /*1d730*/  @!UPT UIADD3 URZ, URZ, URZ, URZ ;  /* 0x0000003f3f3ff290 */ /* 0x000fe2000fffe03f */
[----:B------:R0:W-:Y:S01]  /*1d740*/  STL.64 [R1+0x330], R4 ;  /* 0x0003300401007387 */ /* 0x0001e20000100a00 */
[----:B------:R-:W-:Y:S03]  /*1d750*/  STL [R1+0x338], R6 ;  /* 0x0003380601007387 */ /* 0x000fe60000100800 */
[----:B0-----:R-:W2:Y:S01]  /*1d760*/  LDL.LU.64 R4, [R1+0x90] ;  /* 0x0000900001047983 */ /* 0x001ea20000300a00 */
[----:B------:R-:W2:Y:S02]  /*1d770*/  LDL.LU R16, [R1+0x230] ;  /* 0x0002300001107983 */ /* 0x000ea40000300800 */
[----:B------:R-:W2:Y:S02]  /*1d780*/  LDL.LU R17, [R1+0x234] ;  /* 0x0002340001117983 */ /* 0x000ea40000300800 */
[----:B------:R-:W2:Y:S01]  /*1d790*/  LDL.LU R18, [R1+0x238] ;  /* 0x0002380001127983 */ /* 0x000ea20000300800 */
[----:B------:R-:W2:Y:S04]  /*1d7a0*/  LDL.LU R19, [R1+0x23c] ;  /* 0x00023c0001137983 */ /* 0x000ea80000300800 */
[----:B--2---:R-:W-:Y:S01]  /*1d7b0*/  STL.64 [R1+0x17f8], R18 ;  /* 0x0017f81201007387 */ /* 0x004fe20000100a00 */
[----:B------:R0:W-:Y:S03]  /*1d7c0*/  STL.64 [R1+0x17f0], R16 ;  /* 0x0017f01001007387 */ /* 0x0001e60000100a00 */
[----:B0-----:R-:W2:Y:S01]  /*1d7d0*/  LDL.LU R16, [R1+0x250] ;  /* 0x0002500001107983 */ /* 0x001ea20000300800 */
[----:B------:R-:W2:Y:S02]  /*1d7e0*/  LDL.LU R17, [R1+0x254] ;  /* 0x0002540001117983 */ /* 0x000ea40000300800 */
[----:B------:R-:W2:Y:S02]  /*1d7f0*/  LDL.LU R18, [R1+0x258] ;  /* 0x0002580001127983 */ /* 0x000ea40000300800 */
[----:B------:R-:W2:Y:S01]  /*1d800*/  LDL.LU R19, [R1+0x25c] ;  /* 0x00025c0001137983 */ /* 0x000ea20000300800 */
[----:B---3--:R-:W-:Y:S01]  /*1d810*/  STL.64 [R1+0x17a0], R26 ;  /* 0x0017a01a01007387 */ /* 0x008fe20000100a00 */
[----:B------:R0:W-:Y:S03]  /*1d820*/  STL.64 [R1+0x1798], R24 ;  /* 0x0017981801007387 */ /* 0x0001e60000100a00 */
[----:B0-----:R-:W4:Y:S01]  /*1d830*/  LDL.LU R24, [R1+0x270] ;  /* 0x0002700001187983 */ /* 0x001f220000300800 */
[----:B------:R-:W4:Y:S02]  /*1d840*/  LDL.LU R25, [R1+0x274] ;  /* 0x0002740001197983 */ /* 0x000f240000300800 */
[----:B------:R-:W4:Y:S02]  /*1d850*/  LDL.LU R26, [R1+0x278] ;  /* 0x00027800011a7983 */ /* 0x000f240000300800 */
[----:B------:R-:W4:Y:S02]  /*1d860*/  LDL.LU R27, [R1+0x27c] ;  /* 0x00027c00011b7983 */ /* 0x000f240000300800 */
[----:B------:R-:W-:-:S05]  /*1d870*/  IMAD.MOV.U32 R3, RZ, RZ, R7 ;  /* 0x000000ffff037224 */ /* 0x000fca00078e0007 */
[----:B------:R-:W-:Y:S01]  /*1d880*/  STL [R1+0x1628], R3 ;  /* 0x0016280301007387 */ /* 0x000fe20000100800 */
[C---:B----4-:R-:W-:Y:S11]  /*1d890*/  HMMA.16816.F32.BF16 R24, R12.reuse, R20, R24 ;  /* 0x000000140c18723c */ /* 0x050ff60000041818 */
[----:B------:R-:W-:Y:S11]  /*1d8a0*/  @!UPT UIADD3 URZ, URZ, URZ, URZ ;  /* 0x0000003f3f3ff290 */ /* 0x000ff6000fffe03f */
[----:B------:R-:W-:Y:S01]  /*1d8b0*/  @!UPT UIADD3 URZ, URZ, URZ, URZ ;  /* 0x0000003f3f3ff290 */ /* 0x000fe2000fffe03f */
[----:B------:R0:W-:Y:S01]  /*1d8c0*/  STL.64 [R1+0x320], R24 ;  /* 0x0003201801007387 */ /* 0x0001e20000100a00 */
[----:B------:R1:W-:Y:S02]  /*1d8d0*/  STL.64 [R1+0x328], R26 ;  /* 0x0003281a01007387 */ /* 0x0003e40000100a00 */
[----:B0-----:R-:W-:Y:S02]  /*1d8e0*/  IMAD.MOV.U32 R25, RZ, RZ, R20 ;  /* 0x000000ffff197224 */ /* 0x001fe400078e0014 */
[----:B------:R-:W-:Y:S02]  /*1d8f0*/  IMAD.MOV.U32 R24, RZ, RZ, R21 ;  /* 0x000000ffff187224 */ /* 0x000fe400078e0015 */
[----:B------:R-:W3:Y:S02]  /*1d900*/  LDL.LU.64 R20, [R1+0x1808] ;  /* 0x0018080001147983 */ /* 0x000ee40000300a00 */
[----:B---3--:R-:W-:Y:S01]  /*1d910*/  HMMA.16816.F32.BF16 R8, R12, R20, R8 ;  /* 0x000000140c08723c */ /* 0x008fe20000041808 */
[----:B-1----:R-:W-:-:S02]  /*1d920*/  IMAD.MOV.U32 R27, RZ, RZ, R20 ;  /* 0x000000ffff1b7224 */ /* 0x002fc400078e0014 */
[----:B------:R-:W-:Y:S11]  /*1d930*/  IMAD.MOV.U32 R26, RZ, RZ, R21 ;  /* 0x000000ffff1a7224 */ /* 0x000ff600078e0015 */
[----:B------:R-:W-:Y:S09]  /*1d940*/  @!UPT UIADD3 URZ, URZ, URZ, URZ ;  /* 0x0000003f3f3ff290 */ /* 0x000ff2000fffe03f */
[----:B------:R0:W-:Y:S01]  /*1d950*/  STL.64 [R1+0x290], R8 ;  /* 0x0002900801007387 */ /* 0x0001e20000100a00 */
[----:B------:R1:W-:Y:S02]  /*1d960*/  STL [R1+0x298], R10 ;  /* 0x0002980a01007387 */ /* 0x0003e40000100800 */
[----:B------:R-:W-:Y:S01]  /*1d970*/  IMAD.MOV.U32 R3, RZ, RZ, R11 ;  /* 0x000000ffff037224 */ /* 0x000fe200078e000b */
[----:B0-----:R-:W3:Y:S01]  /*1d980*/  LDL.LU R8, [R1+0x110] ;  /* 0x0001100001087983 */ /* 0x001ee20000300800 */
[----:B------:R-:W3:Y:S02]  /*1d990*/  LDL.LU R9, [R1+0x114] ;  /* 0x0001140001097983 */ /* 0x000ee40000300800 */
[----:B-1----:R-:W4:Y:S02]  /*1d9a0*/  LDL.LU R10, [R1+0x118] ;  /* 0x00011800010a7983 */ /* 0x002f240000300800 */
[----:B------:R-:W4:Y:S01]  /*1d9b0*/  LDL.LU R11, [R1+0x11c] ;  /* 0x00011c00010b7983 */ /* 0x000f220000300800 */
[----:B------:R-:W3:Y:S01]  /*1d9c0*/  LDL.LU R20, [R1+0x140] ;  /* 0x0001400001147983 */ /* 0x000ee20000300800 */
[----:B------:R-:W3:Y:S02]  /*1d9d0*/  LDL.LU R21, [R1+0x144] ;  /* 0x0001440001157983 */ /* 0x000ee40000300800 */
[----:B------:R-:W3:Y:S02]  /*1d9e0*/  LDL.LU R22, [R1+0x148] ;  /* 0x0001480001167983 */ /* 0x000ee40000300800 */
[----:B------:R-:W3:Y:S01]  /*1d9f0*/  LDL.LU R23, [R1+0x14c] ;  /* 0x00014c0001177983 */ /* 0x000ee20000300800 */
[----:B--2---:R-:W-:Y:S01]  /*1da00*/  HMMA.16816.F32.BF16 R16, R12, R4, R16 ;  /* 0x000000040c10723c */ /* 0x004fe20000041810 */
[----:B---3--:R-:W-:Y:S01]  /*1da10*/  STL.64 [R1+0x1730], R22 ;  /* 0x0017301601007387 */ /* 0x008fe20000100a00 */
[----:B------:R0:W-:Y:S02]  /*1da20*/  STL.64 [R1+0x1728], R20 ;  /* 0x0017281401007387 */ /* 0x0001e40000100a00 */
[----:B0-----:R-:W-:-:S02]  /*1da30*/  IMAD.MOV.U32 R20, RZ, RZ, R0 ;  /* 0x000000ffff147224 */ /* 0x001fc400078e0000 */
[----:B------:R-:W-:Y:S01]  /*1da40*/  IMAD.MOV.U32 R21, RZ, RZ, R2 ;  /* 0x000000ffff157224 */ /* 0x000fe200078e0002 */
[----:B------:R-:W2:Y:S01]  /*1da50*/  LDL.LU R0, [R1+0x1804] ;  /* 0x0018040001007983 */ /* 0x000ea20000300800 */
[----:B------:R-:W3:Y:S02]  /*1da60*/  LDL.LU R2, [R1+0x1800] ;  /* 0x0018000001027983 */ /* 0x000ee40000300800 */
[----:B----4-:R-:W-:Y:S02]  /*1da70*/  STL.64 [R1+0x1708], R10 ;  /* 0x0017080a01007387 */ /* 0x010fe40000100a00 */
[----:B------:R0:W-:Y:S02]  /*1da80*/  STL.64 [R1+0x1700], R8 ;  /* 0x0017000801007387 */ /* 0x0001e40000100a00 */
[----:B0-----:R-:W4:Y:S01]  /*1da90*/  LDL.LU.64 R8, [R1+0xf0] ;  /* 0x0000f00001087983 */ /* 0x001f220000300a00 */
[----:B------:R-:W2:Y:S02]  /*1daa0*/  LDL.64 R10, [R1+0xf8] ;  /* 0x0000f800010a7983 */ /* 0x000ea40000100a00 */
[----:B------:R-:W-:Y:S06]  /*1dab0*/  STL [R1+0x162c], R3 ;  /* 0x00162c0301007387 */ /* 0x000fec0000100800 */
[----:B------:R-:W-:Y:S01]  /*1dac0*/  STL.64 [R1+0x310], R16 ;  /* 0x0003101001007387 */ /* 0x000fe20000100a00 */
[----:B------:R0:W-:Y:S04]  /*1dad0*/  STL.64 [R1+0x318], R18 ;  /* 0x0003181201007387 */ /* 0x0001e80000100a00 */
[----:B0-----:R-:W2:Y:S01]  /*1dae0*/  LDL.LU.64 R18, [R1+0x17f8] ;  /* 0x0017f80001127983 */ /* 0x001ea20000300a00 */
[----:B------:R-:W2:Y:S02]  /*1daf0*/  LDL.LU.64 R16, [R1+0x17f0] ;  /* 0x0017f00001107983 */ /* 0x000ea40000300a00 */
[----:B------:R-:W-:-:S02]  /*1db00*/  IMAD.MOV.U32 R22, RZ, RZ, R4 ;  /* 0x000000ffff167224 */ /* 0x000fc400078e0004 */
[----:B------:R-:W-:Y:S01]  /*1db10*/  IMAD.MOV.U32 R3, RZ, RZ, R5 ;  /* 0x000000ffff037224 */ /* 0x000fe200078e0005 */
[----:B------:R-:W3:Y:S01]  /*1db20*/  LDL.LU.64 R6, [R1+0x17e8] ;  /* 0x0017e80001067983 */ /* 0x000ee20000300a00 */
[----:B------:R-:W3:Y:S01]  /*1db30*/  LDL.LU.64 R4, [R1+0x17e0] ;  /* 0x0017e00001047983 */ /* 0x000ee20000300a00 */
[----:B--2---:R-:W-:Y:S11]  /*1db40*/  HMMA.16816.F32.BF16 R16, R12, R20, R16 ;  /* 0x000000140c10723c */ /* 0x004ff60000041810 */
[----:B------:R-:W-:Y:S11]  /*1db50*/  @!UPT UIADD3 URZ, URZ, URZ, URZ ;  /* 0x0000003f3f3ff290 */ /* 0x000ff6000fffe03f */
[----:B------:R-:W-:Y:S01]  /*1db60*/  @!UPT UIADD3 URZ, URZ, URZ, URZ ;  /* 0x0000003f3f3ff290 */ /* 0x000fe2000fffe03f */
[----:B------:R-:W-:Y:S01]  /*1db70*/  STL.64 [R1+0x2e0], R16 ;  /* 0x0002e01001007387 */ /* 0x000fe20000100a00 */
[----:B------:R0:W-:Y:S03]  /*1db80*/  STL.64 [R1+0x2e8], R18 ;  /* 0x0002e81201007387 */ /* 0x0001e60000100a00 */
[----:B0-----:R-:W4:Y:S01]  /*1db90*/  LDL.LU.64 R18, [R1+0x17d8] ;  /* 0x0017d80001127983 */ /* 0x001f220000300a00 */
[----:B------:R-:W4:Y:S02]  /*1dba0*/  LDL.LU.64 R16, [R1+0x17d0] ;  /* 0x0017d00001107983 */ /* 0x000f240000300a00 */
[----:B------:R0:W-:Y:S02]  /*1dbb0*/  STL.64 [R1+0x1748], R20 ;  /* 0x0017481401007387 */ /* 0x0001e40000100a00 */
[----:B0-----:R-:W-:Y:S02]  /*1dbc0*/  IMAD.MOV.U32 R20, RZ, RZ, R22 ;  /* 0x000000ffff147224 */ /* 0x001fe400078e0016 */
[----:B------:R-:W-:-:S05]  /*1dbd0*/  IMAD.MOV.U32 R21, RZ, RZ, R3 ;  /* 0x000000ffff157224 */ /* 0x000fca00078e0003 */
[----:B------:R0:W-:Y:S04]  /*1dbe0*/  STL.64 [R1+0x1760], R20 ;  /* 0x0017601401007387 */ /* 0x0001e80000100a00 */
[----:B0-----:R-:W3:Y:S01]  /*1dbf0*/  LDL.LU R20, [R1+0x200] ;  /* 0x0002000001147983 */ /* 0x001ee20000300800 */
[----:B------:R-:W3:Y:S02]  /*1dc00*/  LDL.LU R21, [R1+0x204] ;  /* 0x0002040001157983 */ /* 0x000ee40000300800 */
[----:B------:R-:W3:Y:S02]  /*1dc10*/  LDL.LU R22, [R1+0x208] ;  /* 0x0002080001167983 */ /* 0x000ee40000300800 */
[----:B------:R-:W3:Y:S02]  /*1dc20*/  LDL.LU R23, [R1+0x20c] ;  /* 0x00020c0001177983 */ /* 0x000ee40000300800 */
[----:B---3--:R-:W-:Y:S07]  /*1dc30*/  HMMA.16816.F32.BF16 R12, R12, R4, R20 ;  /* 0x000000040c0c723c */ /* 0x008fee0000041814 */
[----:B------:R-:W-:-:S02]  /*1dc40*/  IMAD.MOV.U32 R20, RZ, RZ, R27 ;  /* 0x000000ffff147224 */ /* 0x000fc400078e001b */
[----:B------:R-:W-:Y:S11]  /*1dc50*/  IMAD.MOV.U32 R21, RZ, RZ, R26 ;  /* 0x000000ffff157224 */ /* 0x000ff600078e001a */
[----:B------:R-:W-:Y:S03]  /*1dc60*/  @!UPT UIADD3 URZ, URZ, URZ, URZ ;  /* 0x0000003f3f3ff290 */ /* 0x000fe6000fffe03f */
[----:B------:R-:W-:Y:S01]  /*1dc70*/  STL.64 [R1+0x2d0], R12 ;  /* 0x0002d00c01007387 */ /* 0x000fe20000100a00 */
[----:B------:R-:W-:Y:S02]  /*1dc80*/  STL.64 [R1+0x2d8], R14 ;  /* 0x0002d80e01007387 */ /* 0x000fe40000100a00 */
[----:B------:R-:W-:Y:S02]  /*1dc90*/  STL.64 [R1+0x1778], R20 ;  /* 0x0017781401007387 */ /* 0x000fe40000100a00 */
[----:B------:R0:W-:Y:S01]  /*1dca0*/  STL.64 [R1+0x1740], R6 ;  /* 0x0017400601007387 */ /* 0x0001e20000100a00 */
[----:B------:R1:W-:Y:S01]  /*1dcb0*/  STL.64 [R1+0x1738], R4 ;  /* 0x0017380401007387 */ /* 0x0003e20000100a00 */
[----:B0-----:R-:W-:-:S03]  /*1dcc0*/  IMAD.MOV.U32 R6, RZ, RZ, R2 ;  /* 0x000000ffff067224 */ /* 0x001fc600078e0002 */
[----:B-1----:R-:W2:Y:S01]  /*1dcd0*/  LDL.LU R4, [R1+0x150] ;  /* 0x0001500001047983 */ /* 0x002ea20000300800 */
[----:B------:R-:W2:Y:S02]  /*1dce0*/  LDL.LU R5, [R1+0x154] ;  /* 0x0001540001057983 */ /* 0x000ea40000300800 */
[----:B------:R-:W3:Y:S02]  /*1dcf0*/  LDL.LU R2, [R1+0x17c8] ;  /* 0x0017c80001027983 */ /* 0x000ee40000300800 */
[----:B------:R-:W-:Y:S02]  /*1dd00*/  IMAD.MOV.U32 R7, RZ, RZ, R0 ;  /* 0x000000ffff077224 */ /* 0x000fe400078e0000 */
[----:B------:R-:W-:Y:S01]  /*1dd10*/  IMAD.MOV.U32 R21, RZ, RZ, R24 ;  /* 0x000000ffff157224 */ /* 0x000fe200078e0018 */
[----:B------:R-:W2:Y:S01]  /*1dd20*/  LDL.LU R0, [R1+0x17c4] ;  /* 0x0017c40001007983 */ /* 0x000ea20000300800 */
[----:B------:R-:W-:Y:S02]  /*1dd30*/  IMAD.MOV.U32 R20, RZ, RZ, R25 ;  /* 0x000000ffff147224 */ /* 0x000fe400078e0019 */
[----:B------:R-:W2:Y:S02]  /*1dd40*/  LDL.LU R24, [R1+0x1d0] ;  /* 0x0001d00001187983 */ /* 0x000ea40000300800 */
[----:B------:R-:W2:Y:S01]  /*1dd50*/  LDL.LU R25, [R1+0x1d4] ;  /* 0x0001d40001197983 */ /* 0x000ea20000300800 */
[----:B------:R-:W2:Y:S01]  /*1dd60*/  LDL.LU R26, [R1+0x1d8] ;  /* 0x0001d800011a7983 */ /* 0x000ea20000300800 */
[----:B------:R-:W2:Y:S03]  /*1dd70*/  LDL.LU R27, [R1+0x1dc] ;  /* 0x0001dc00011b7983 */ /* 0x000ea60000300800 */
[----:B--2---:R-:W-:Y:S01]  /*1dd80*/  STL.64 [R1+0x17b0], R26 ;  /* 0x0017b01a01007387 */ /* 0x004fe20000100a00 */
[----:B------:R0:W-:Y:S03]  /*1dd90*/  STL.64 [R1+0x17a8], R24 ;  /* 0x0017a81801007387 */ /* 0x0001e60000100a00 */
[----:B0-----:R-:W4:Y:S01]  /*1dda0*/  LDL.LU R24, [R1+0x1e0] ;  /* 0x0001e00001187983 */ /* 0x001f220000300800 */
[----:B------:R-:W4:Y:S02]  /*1ddb0*/  LDL.LU R25, [R1+0x1e4] ;  /* 0x0001e40001197983 */ /* 0x000f240000300800 */
[----:B------:R-:W4:Y:S02]  /*1ddc0*/  LDL.LU R26, [R1+0x1e8] ;  /* 0x0001e800011a7983 */ /* 0x000f240000300800 */
[----:B------:R-:W4:Y:S01]  /*1ddd0*/  LDL.LU R27, [R1+0x1ec] ;  /* 0x0001ec00011b7983 */ /* 0x000f220000300800 */
[----:B------:R0:W-:Y:S04]  /*1dde0*/  STL.64 [R1+0x1790], R20 ;  /* 0x0017901401007387 */ /* 0x0001e80000100a00 */
[----:B0-----:R-:W2:Y:S01]  /*1ddf0*/  LDL.LU R20, [R1+0x1b0] ;  /* 0x0001b00001147983 */ /* 0x001ea20000300800 */
[----:B------:R-:W2:Y:S02]  /*1de00*/  LDL.LU R21, [R1+0x1b4] ;  /* 0x0001b40001157983 */ /* 0x000ea40000300800 */
[----:B------:R-:W2:Y:S02]  /*1de10*/  LDL.LU R22, [R1+0x1b8] ;  /* 0x0001b80001167983 */ /* 0x000ea40000300800 */
[----:B------:R-:W2:Y:S01]  /*1de20*/  LDL.LU R23, [R1+0x1bc] ;  /* 0x0001bc0001177983 */ /* 0x000ea20000300800 */
[----:B------:R-:W-:Y:S01]  /*1de30*/  STL.64 [R1+0x1758], R6 ;  /* 0x0017580601007387 */ /* 0x000fe20000100a00 */
[----:B------:R3:W-:Y:S02]  /*1de40*/  STL.64 [R1+0x1750], R4 ;  /* 0x0017500401007387 */ /* 0x0007e40000100a00 */
[----:B---3--:R-:W-:-:S02]  /*1de50*/  IMAD.MOV.U32 R4, RZ, RZ, R2 ;  /* 0x000000ffff047224 */ /* 0x008fc400078e0002 */
[----:B------:R-:W3:Y:S01]  /*1de60*/  LDL.LU R2, [R1+0x17c0] ;  /* 0x0017c00001027983 */ /* 0x000ee20000300800 */
[----:B------:R-:W2:Y:S02]  /*1de70*/  LDL.LU R5, [R1+0x164] ;  /* 0x0001640001057983 */ /* 0x000ea40000300800 */
[----:B------:R-:W2:Y:S02]  /*1de80*/  LDL.LU R6, [R1+0x168] ;  /* 0x0001680001067983 */ /* 0x000ea40000300800 */
[----:B------:R-:W2:Y:S02]  /*1de90*/  LDL.LU R7, [R1+0x16c] ;  /* 0x00016c0001077983 */ /* 0x000ea40000300800 */
[----:B--2---:R-:W-:Y:S01]  /*1dea0*/  STL.64 [R1+0x1770], R6 ;  /* 0x0017700601007387 */ /* 0x004fe20000100a00 */
[----:B------:R0:W-:Y:S02]  /*1deb0*/  STL.64 [R1+0x1768], R4 ;  /* 0x0017680401007387 */ /* 0x0001e40000100a00 */
[----:B0-----:R-:W-:-:S02]  /*1dec0*/  IMAD.MOV.U32 R4, RZ, RZ, R0 ;  /* 0x000000ffff047224 */ /* 0x001fc400078e0000 */
[----:B---3--:R-:W-:Y:S01]  /*1ded0*/  IMAD.MOV.U32 R5, RZ, RZ, R2 ;  /* 0x000000ffff057224 */ /* 0x008fe200078e0002 */
[----:B------:R-:W2:Y:S01]  /*1dee0*/  LDL.LU R0, [R1+0x17bc] ;  /* 0x0017bc0001007983 */ /* 0x000ea20000300800 */
[----:B------:R-:W3:Y:S02]  /*1def0*/  LDL.LU R2, [R1+0x17b8] ;  /* 0x0017b80001027983 */ /* 0x000ee40000300800 */
[----:B------:R-:W2:Y:S02]  /*1df00*/  LDL.LU R6, [R1+0x188] ;  /* 0x0001880001067983 */ /* 0x000ea40000300800 */
[----:B------:R-:W2:Y:S01]  /*1df10*/  LDL.LU R7, [R1+0x18c] ;  /* 0x00018c0001077983 */ /* 0x000ea20000300800 */
[----:B----4-:R-:W-:Y:S01]  /*1df20*/  HMMA.16816.F32.BF16 R24, R16, R8, R24 ;  /* 0x000000081018723c */ /* 0x010fe20000041818 */
[----:B--2---:R-:W-:Y:S01]  /*1df30*/  STL.64 [R1+0x1788], R6 ;  /* 0x0017880601007387 */ /* 0x004fe20000100a00 */
[----:B------:R0:W-:Y:S03]  /*1df40*/  STL.64 [R1+0x1780], R4 ;  /* 0x0017800401007387 */ /* 0x0001e60000100a00 */
[----:B0-----:R-:W2:Y:S01]  /*1df50*/  LDL.LU R4, [R1+0x1a0] ;  /* 0x0001a00001047983 */ /* 0x001ea20000300800 */
[----:B------:R-:W2:Y:S02]  /*1df60*/  LDL.LU R5, [R1+0x1a4] ;  /* 0x0001a40001057983 */ /* 0x000ea40000300800 */
[----:B------:R-:W4:Y:S02]  /*1df70*/  LDL.LU.64 R12, [R1+0xd0] ;  /* 0x0000d000010c7983 */ /* 0x000f240000300a00 */
[----:B---3--:R-:W-:-:S02]  /*1df80*/  IMAD.MOV.U32 R6, RZ, RZ, R2 ;  /* 0x000000ffff067224 */ /* 0x008fc400078e0002 */
[----:B------:R-:W-:Y:S01]  /*1df90*/  IMAD.MOV.U32 R7, RZ, RZ, R0 ;  /* 0x000000ffff077224 */ /* 0x000fe200078e0000 */
[----:B------:R-:W3:Y:S11]  /*1dfa0*/  LDL.64 R14, [R1+0xd8] ;  /* 0x0000d800010e7983 */ /* 0x000ef60000100a00 */
[----:B------:R-:W-:-:S02]  /*1dfb0*/  IMAD.MOV.U32 R2, RZ, RZ, R26 ;  /* 0x000000ffff027224 */ /* 0x000fc400078e001a */
[----:B------:R0:W-:Y:S02]  /*1dfc0*/  STL.64 [R1+0x2c0], R24 ;  /* 0x0002c01801007387 */ /* 0x0001e40000100a00 */
[----:B------:R-:W-:Y:S02]  /*1dfd0*/  IMAD.MOV.U32 R0, RZ, RZ, R27 ;  /* 0x000000ffff007224 */ /* 0x000fe400078e001b */
[----:B------:R-:W4:Y:S04]  /*1dfe0*/  LDL.LU.64 R26, [R1+0x17b0] ;  /* 0x0017b000011a7983 */ /* 0x000f280000300a00 */
[----:B0-----:R-:W4:Y:S01]  /*1dff0*/  LDL.LU.64 R24, [R1+0x17a8] ;  /* 0x0017a80001187983 */ /* 0x001f220000300a00 */
[----:B------:R-:W-:Y:S02]  /*1e000*/  STL [R1+0x15d4], R0 ;  /* 0x0015d40001007387 */ /* 0x000fe40000100800 */
[----:B------:R-:W-:Y:S01]  /*1e010*/  STL [R1+0x15d0], R2 ;  /* 0x0015d00201007387 */ /* 0x000fe20000100800 */
[C---:B----4-:R-:W-:Y:S11]  /*1e020*/  HMMA.16816.F32.BF16 R24, R16.reuse, R12, R24 ;  /* 0x0000000c1018723c */ /* 0x050ff60000041818 */
[----:B------:R-:W-:Y:S11]  /*1e030*/  @!UPT UIADD3 URZ, URZ, URZ, URZ ;  /* 0x0000003f3f3ff290 */ /* 0x000ff6000fffe03f */
[----:B------:R-:W-:Y:S01]  /*1e040*/  @!UPT UIADD3 URZ, URZ, URZ, URZ ;  /* 0x0000003f3f3ff290 */ /* 0x000fe2000fffe03f */
[----:B------:R-:W-:Y:S01]  /*1e050*/  STL.64 [R1+0x2b0], R24 ;  /* 0x0002b01801007387 */ /* 0x000fe20000100a00 */
[----:B------:R0:W-:Y:S03]  /*1e060*/  STL.64 [R1+0x2b8], R26 ;  /* 0x0002b81a01007387 */ /* 0x0001e60000100a00 */
[----:B0-----:R-:W4:Y:S01]  /*1e070*/  LDL.LU.64 R26, [R1+0x17a0] ;  /* 0x0017a000011a7983 */ /* 0x001f220000300a00 */
[----:B------:R-:W2:Y:S02]  /*1e080*/  LDL.LU.64 R24, [R1+0x1798] ;  /* 0x0017980001187983 */ /* 0x000ea40000300a00 */
[----:B---3--:R0:W-:Y:S02]  /*1e090*/  STL.64 [R1+0x1710], R14 ;  /* 0x0017100e01007387 */ /* 0x0081e40000100a00 */
[----:B------:R-:W3:Y:S01]  /*1e0a0*/  LDL.LU R12, [R1+0x130] ;  /* 0x00013000010c7983 */ /* 0x000ee20000300800 */
[----:B------:R-:W3:Y:S04]  /*1e0b0*/  LDL.LU R13, [R1+0x134] ;  /* 0x00013400010d7983 */ /* 0x000ee80000300800 */
[----:B0-----:R-:W3:Y:S01]  /*1e0c0*/  LDL.LU R14, [R1+0x138] ;  /* 0x00013800010e7983 */ /* 0x001ee20000300800 */
[----:B------:R-:W3:Y:S01]  /*1e0d0*/  LDL.LU R15, [R1+0x13c] ;  /* 0x00013c00010f7983 */ /* 0x000ee20000300800 */
[----:B--2---:R-:W-:Y:S11]  /*1e0e0*/  HMMA.16816.F32.BF16 R20, R16, R24, R20 ;  /* 0x000000181014723c */ /* 0x004ff60000041814 */
[----:B------:R-:W-:Y:S11]  /*1e0f0*/  @!UPT UIADD3 URZ, URZ, URZ, URZ ;  /* 0x0000003f3f3ff290 */ /* 0x000ff6000fffe03f */
[----:B------:R-:W-:Y:S01]  /*1e100*/  @!UPT UIADD3 URZ, URZ, URZ, URZ ;  /* 0x0000003f3f3ff290 */ /* 0x000fe2000fffe03f */
[----:B------:R0:W-:Y:S04]  /*1e110*/  STL.64 [R1+0x2a0], R20 ;  /* 0x0002a01401007387 */ /* 0x0001e80000100a00 */
[----:B0-----:R-:W2:Y:S01]  /*1e120*/  LDL.LU.64 R20, [R1+0x1790] ;  /* 0x0017900001147983 */ /* 0x001ea20000300a00 */
[----:B------:R-:W-:Y:S02]  /*1e130*/  IMAD.MOV.U32 R0, RZ, RZ, R22 ;  /* 0x000000ffff007224 */ /* 0x000fe400078e0016 */
[----:B------:R-:W-:-:S05]  /*1e140*/  IMAD.MOV.U32 R2, RZ, RZ, R23 ;  /* 0x000000ffff027224 */ /* 0x000fca00078e0017 */
[----:B------:R-:W-:Y:S01]  /*1e150*/  STL [R1+0x1658], R2 ;  /* 0x0016580201007387 */ /* 0x000fe20000100800 */
        /* <DEDUP_REMOVED lines=31> */
[----:B------:R-:W3:Y:S01]  /*1e350*/  LDL.LU.64 R22, [R1+0x1720] ;  /* 0x0017200001167983 */ /* 0x000ee20000300a00 */
[----:B------:R-:W3:Y:S02]  /*1e360*/  LDL.LU.64 R20, [R1+0x1718] ;  /* 0x0017180001147983 */ /* 0x000ee40000300a00 */
[----:B------:R0:W-:Y:S02]  /*1e370*/  STL.64 [R1+0x16c8], R6 ;  /* 0x0016c80601007387 */ /* 0x0001e40000100a00 */
[----:B------:R-:W2:Y:S11]  /*1e380*/  LDL.LU R4, [R1+0x120] ;  /* 0x0001200001047983 */ /* 0x000eb60000300800 */
[----:B------:R-:W-:Y:S06]  /*1e390*/  @!UPT UIADD3 URZ, URZ, URZ, URZ ;  /* 0x0000003f3f3ff290 */ /* 0x000fec000fffe03f */
[----:B------:R-:W-:Y:S01]  /*1e3a0*/  STL.64 [R1+0x240], R16 ;  /* 0x0002401001007387 */ /* 0x000fe20000100a00 */
[----:B------:R1:W-:Y:S02]  /*1e3b0*/  STL.64 [R1+0x248], R18 ;  /* 0x0002481201007387 */ /* 0x0003e40000100a00 */
[----:B------:R-:W2:Y:S02]  /*1e3c0*/  LDL.LU R5, [R1+0x124] ;  /* 0x0001240001057983 */ /* 0x000ea40000300800 */
[----:B0-----:R-:W2:Y:S01]  /*1e3d0*/  LDL.LU R6, [R1+0x128] ;  /* 0x0001280001067983 */ /* 0x001ea20000300800 */
[----:B------:R-:W2:Y:S04]  /*1e3e0*/  LDL.LU R7, [R1+0x12c] ;  /* 0x00012c0001077983 */ /* 0x000ea80000300800 */
[----:B-1----:R-:W2:Y:S01]  /*1e3f0*/  LDL R19, [R1+0x384] ;  /* 0x0003840001137983 */ /* 0x002ea20000100800 */
[----:B------:R-:W-:-:S02]  /*1e400*/  IMAD.MOV.U32 R2, RZ, RZ, R10 ;  /* 0x000000ffff027224 */ /* 0x000fc400078e000a */
[----:B------:R-:W-:Y:S01]  /*1e410*/  IMAD.MOV.U32 R0, RZ, RZ, R11 ;  /* 0x000000ffff007224 */ /* 0x000fe200078e000b */
[C---:B---3--:R-:W-:Y:S01]  /*1e420*/  HMMA.16816.F32.BF16 R12, R20.reuse, R10, R12 ;  /* 0x0000000a140c723c */ /* 0x048fe2000004180c */
[----:B--2---:R0:W-:Y:S04]  /*1e430*/  STL [R1+0x1660], R19 ;  /* 0x0016601301007387 */ /* 0x0041e80000100800 */
[----:B0-----:R-:W2:Y:S11]  /*1e440*/  LDL.LU.64 R18, [R1+0xb8] ;  /* 0x0000b80001127983 */ /* 0x001eb60000300a00 */
[----:B------:R-:W-:Y:S07]  /*1e450*/  @!UPT UIADD3 URZ, URZ, URZ, URZ ;  /* 0x0000003f3f3ff290 */ /* 0x000fee000fffe03f */
[----:B------:R-:W-:Y:S02]  /*1e460*/  STL.64 [R1+0x230], R12 ;  /* 0x0002300c01007387 */ /* 0x000fe40000100a00 */
[----:B------:R0:W-:Y:S02]  /*1e470*/  STL.64 [R1+0x238], R14 ;  /* 0x0002380e01007387 */ /* 0x0001e40000100a00 */
[----:B0-----:R-:W3:Y:S01]  /*1e480*/  LDL.LU.64 R14, [R1+0x1710] ;  /* 0x00171000010e7983 */ /* 0x001ee20000300a00 */
[----:B------:R-:W4:Y:S02]  /*1e490*/  LDL.LU.64 R10, [R1+0x1708] ;  /* 0x00170800010a7983 */ /* 0x000f240000300a00 */
[----:B------:R-:W4:Y:S01]  /*1e4a0*/  LDL.LU.64 R8, [R1+0x1700] ;  /* 0x0017000001087983 */ /* 0x000f220000300a00 */
[C---:B---3--:R-:W-:Y:S08]  /*1e4b0*/  HMMA.16816.F32.BF16 R4, R20.reuse, R14, R4 ;  /* 0x0000000e1404723c */ /* 0x048ff00000041804 */
[----:B----4-:R-:W-:Y:S01]  /*1e4c0*/  HMMA.16816.F32.BF16 R8, R20, R26, R8 ;  /* 0x0000001a1408723c */ /* 0x010fe20000041808 */
[----:B------:R-:W-:Y:S11]  /*1e4d0*/  IMAD.MOV.U32 R3, RZ, RZ, R15 ;  /* 0x000000ffff037224 */ /* 0x000ff600078e000f */
[----:B------:R-:W-:Y:S03]  /*1e4e0*/  @!UPT UIADD3 URZ, URZ, URZ, URZ ;  /* 0x0000003f3f3ff290 */ /* 0x000fe6000fffe03f */
[----:B------:R0:W-:Y:S01]  /*1e4f0*/  STL.64 [R1+0x220], R4 ;  /* 0x0002200401007387 */ /* 0x0001e20000100a00 */
[----:B------:R-:W-:Y:S02]  /*1e500*/  STL.64 [R1+0x228], R6 ;  /* 0x0002280601007387 */ /* 0x000fe40000100a00 */
[----:B------:R-:W-:Y:S05]  /*1e510*/  STL.64 [R1+0x1680], R26 ;  /* 0x0016801a01007387 */ /* 0x000fea0000100a00 */
[----:B------:R1:W-:Y:S01]  /*1e520*/  STL.64 [R1+0x210], R8 ;  /* 0x0002100801007387 */ /* 0x0003e20000100a00 */
[----:B------:R3:W-:Y:S01]  /*1e530*/  STL.64 [R1+0x218], R10 ;  /* 0x0002180a01007387 */ /* 0x0007e20000100a00 */
[----:B------:R-:W4:Y:S02]  /*1e540*/  LDL.LU R12, [R1+0x50] ;  /* 0x00005000010c7983 */ /* 0x000f240000300800 */
[----:B------:R-:W4:Y:S02]  /*1e550*/  LDL.LU R13, [R1+0x54] ;  /* 0x00005400010d7983 */ /* 0x000f240000300800 */
[----:B0-----:R-:W-:-:S02]  /*1e560*/  IMAD.MOV.U32 R4, RZ, RZ, R14 ;  /* 0x000000ffff047224 */ /* 0x001fc400078e000e */
[----:B------:R-:W2:Y:S01]  /*1e570*/  LDL.LU R14, [R1+0x58] ;  /* 0x00005800010e7983 */ /* 0x000ea20000300800 */
[----:B------:R-:W2:Y:S02]  /*1e580*/  LDL.LU R15, [R1+0x5c] ;  /* 0x00005c00010f7983 */ /* 0x000ea40000300800 */
[----:B-1----:R-:W2:Y:S02]  /*1e590*/  LDL.LU R8, [R1+0x60] ;  /* 0x0000600001087983 */ /* 0x002ea40000300800 */
[----:B------:R-:W2:Y:S01]  /*1e5a0*/  LDL.LU R9, [R1+0x64] ;  /* 0x0000640001097983 */ /* 0x000ea20000300800 */
[----:B---3--:R-:W3:Y:S01]  /*1e5b0*/  LDL.LU R10, [R1+0x68] ;  /* 0x00006800010a7983 */ /* 0x008ee20000300800 */
[----:B------:R-:W3:Y:S03]  /*1e5c0*/  LDL.LU R11, [R1+0x6c] ;  /* 0x00006c00010b7983 */ /* 0x000ee60000300800 */
[----:B---3--:R0:W-:Y:S01]  /*1e5d0*/  STL.64 [R1+0x16e8], R10 ;  /* 0x0016e80a01007387 */ /* 0x0081e20000100a00 */
[----:B--2---:R1:W-:Y:S03]  /*1e5e0*/  STL.64 [R1+0x16e0], R8 ;  /* 0x0016e00801007387 */ /* 0x0043e60000100a00 */
[----:B0-----:R-:W2:Y:S04]  /*1e5f0*/  LDL.64 R10, [R1+0xa8] ;  /* 0x0000a800010a7983 */ /* 0x001ea80000100a00 */
[----:B--2---:R0:W-:Y:S01]  /*1e600*/  STL.64 [R1+0x16f8], R10 ;  /* 0x0016f80a01007387 */ /* 0x0041e20000100a00 */
[----:B-1----:R-:W2:Y:S02]  /*1e610*/  LDL.LU R8, [R1+0x100] ;  /* 0x0001000001087983 */ /* 0x002ea40000300800 */
[----:B------:R-:W2:Y:S01]  /*1e620*/  LDL.LU R9, [R1+0x104] ;  /* 0x0001040001097983 */ /* 0x000ea20000300800 */
[----:B0-----:R-:W2:Y:S01]  /*1e630*/  LDL.LU R10, [R1+0x108] ;  /* 0x00010800010a7983 */ /* 0x001ea20000300800 */
[----:B------:R-:W2:Y:S02]  /*1e640*/  LDL.LU R11, [R1+0x10c] ;  /* 0x00010c00010b7983 */ /* 0x000ea40000300800 */
[----:B------:R0:W-:Y:S02]  /*1e650*/  STL.64 [R1+0x16d8], R14 ;  /* 0x0016d80e01007387 */ /* 0x0001e40000100a00 */
[----:B----4-:R1:W-:Y:S01]  /*1e660*/  STL.64 [R1+0x16d0], R12 ;  /* 0x0016d00c01007387 */ /* 0x0103e20000100a00 */
[----:B0-----:R-:W3:Y:S01]  /*1e670*/  LDL.64 R14, [R1+0x98] ;  /* 0x00009800010e7983 */ /* 0x001ee20000100a00 */
[----:B------:R-:W-:-:S02]  /*1e680*/  IMAD.MOV.U32 R26, RZ, RZ, R4 ;  /* 0x000000ffff1a7224 */ /* 0x000fc400078e0004 */
[----:B------:R-:W-:Y:S01]  /*1e690*/  IMAD.MOV.U32 R27, RZ, RZ, R3 ;  /* 0x000000ffff1b7224 */ /* 0x000fe200078e0003 */
[----:B--2---:R-:W-:Y:S01]  /*1e6a0*/  HMMA.16816.F32.BF16 R8, R20, R18, R8 ;  /* 0x000000121408723c */ /* 0x004fe20000041808 */
[----:B---3--:R0:W-:Y:S01]  /*1e6b0*/  STL.64 [R1+0x16f0], R14 ;  /* 0x0016f00e01007387 */ /* 0x0081e20000100a00 */
[----:B-1----:R-:W2:Y:S02]  /*1e6c0*/  LDL.LU R12, [R1+0xe0] ;  /* 0x0000e000010c7983 */ /* 0x002ea40000300800 */
[----:B------:R-:W2:Y:S01]  /*1e6d0*/  LDL.LU R13, [R1+0xe4] ;  /* 0x0000e400010d7983 */ /* 0x000ea20000300800 */
[----:B0-----:R-:W2:Y:S01]  /*1e6e0*/  LDL.LU R14, [R1+0xe8] ;  /* 0x0000e800010e7983 */ /* 0x001ea20000300800 */
[----:B------:R-:W2:Y:S02]  /*1e6f0*/  LDL.LU R15, [R1+0xec] ;  /* 0x0000ec00010f7983 */ /* 0x000ea40000300800 */
[----:B------:R-:W3:Y:S02]  /*1e700*/  LDL.64 R6, [R1+0x88] ;  /* 0x0000880001067983 */ /* 0x000ee40000100a00 */
[----:B------:R0:W-:Y:S02]  /*1e710*/  STL.64 [R1+0x1698], R26 ;  /* 0x0016981a01007387 */ /* 0x0001e40000100a00 */
[----:B0-----:R-:W-:-:S02]  /*1e720*/  IMAD.MOV.U32 R26, RZ, RZ, R2 ;  /* 0x000000ffff1a7224 */ /* 0x001fc400078e0002 */
[----:B------:R-:W-:-:S05]  /*1e730*/  IMAD.MOV.U32 R27, RZ, RZ, R0 ;  /* 0x000000ffff1b7224 */ /* 0x000fca00078e0000 */
[----:B------:R0:W-:Y:S01]  /*1e740*/  STL.64 [R1+0x16c0], R26 ;  /* 0x0016c01a01007387 */ /* 0x0001e20000100a00 */
[----:B------:R-:W4:Y:S02]  /*1e750*/  LDL.LU R24, [R1+0x30] ;  /* 0x0000300001187983 */ /* 0x000f240000300800 */
[----:B------:R-:W4:Y:S01]  /*1e760*/  LDL.LU R25, [R1+0x34] ;  /* 0x0000340001197983 */ /* 0x000f220000300800 */
[----:B0-----:R-:W4:Y:S01]  /*1e770*/  LDL.LU R26, [R1+0x38] ;  /* 0x00003800011a7983 */ /* 0x001f220000300800 */
[----:B------:R-:W4:Y:S02]  /*1e780*/  LDL.LU R27, [R1+0x3c] ;  /* 0x00003c00011b7983 */ /* 0x000f240000300800 */
[----:B------:R-:W-:Y:S02]  /*1e790*/  STL.64 [R1+0x200], R8 ;  /* 0x0002000801007387 */ /* 0x000fe40000100a00 */
[----:B------:R0:W-:Y:S02]  /*1e7a0*/  STL.64 [R1+0x208], R10 ;  /* 0x0002080a01007387 */ /* 0x0001e40000100a00 */
[----:B0-----:R-:W2:Y:S01]  /*1e7b0*/  LDL.LU.64 R10, [R1+0x16f8] ;  /* 0x0016f800010a7983 */ /* 0x001ea20000300a00 */
[----:B------:R0:W-:Y:S02]  /*1e7c0*/  STL.64 [R1+0x1678], R18 ;  /* 0x0016781201007387 */ /* 0x0001e40000100a00 */
[----:B------:R-:W2:Y:S02]  /*1e7d0*/  LDL.LU R16, [R1] ;  /* 0x0000000001107983 */ /* 0x000ea40000300800 */
[----:B------:R-:W2:Y:S01]  /*1e7e0*/  LDL.LU R17, [R1+0x4] ;  /* 0x0000040001117983 */ /* 0x000ea20000300800 */
[----:B0-----:R-:W2:Y:S01]  /*1e7f0*/  LDL.LU R18, [R1+0x8] ;  /* 0x0000080001127983 */ /* 0x001ea20000300800 */
[----:B------:R-:W2:Y:S03]  /*1e800*/  LDL.LU R19, [R1+0xc] ;  /* 0x00000c0001137983 */ /* 0x000ea60000300800 */
[----:B--2---:R-:W-:Y:S01]  /*1e810*/  STL.64 [R1+0x1690], R18 ;  /* 0x0016901201007387 */ /* 0x004fe20000100a00 */
[----:B------:R0:W-:Y:S03]  /*1e820*/  STL.64 [R1+0x1688], R16 ;  /* 0x0016881001007387 */ /* 0x0001e60000100a00 */
[----:B0-----:R-:W2:Y:S01]  /*1e830*/  LDL.LU R16, [R1+0x10] ;  /* 0x0000100001107983 */ /* 0x001ea20000300800 */
[----:B------:R-:W2:Y:S02]  /*1e840*/  LDL.LU R17, [R1+0x14] ;  /* 0x0000140001117983 */ /* 0x000ea40000300800 */
[----:B------:R-:W2:Y:S02]  /*1e850*/  LDL.LU R18, [R1+0x18] ;  /* 0x0000180001127983 */ /* 0x000ea40000300800 */
[----:B------:R-:W2:Y:S01]  /*1e860*/  LDL.LU R19, [R1+0x1c] ;  /* 0x00001c0001137983 */ /* 0x000ea20000300800 */
[----:B------:R-:W-:Y:S01]  /*1e870*/  HMMA.16816.F32.BF16 R12, R20, R10, R12 ;  /* 0x0000000a140c723c */ /* 0x000fe2000004180c */
[----:B------:R-:W-:-:S02]  /*1e880*/  IMAD.MOV.U32 R3, RZ, RZ, R10 ;  /* 0x000000ffff037224 */ /* 0x000fc400078e000a */
[----:B------:R-:W-:Y:S01]  /*1e890*/  IMAD.MOV.U32 R0, RZ, RZ, R11 ;  /* 0x000000ffff007224 */ /* 0x000fe200078e000b */
[----:B--2---:R-:W-:Y:S01]  /*1e8a0*/  STL.64 [R1+0x16a8], R18 ;  /* 0x0016a81201007387 */ /* 0x004fe20000100a00 */
[----:B------:R0:W-:Y:S03]  /*1e8b0*/  STL.64 [R1+0x16a0], R16 ;  /* 0x0016a01001007387 */ /* 0x0001e60000100a00 */
[----:B0-----:R-:W2:Y:S01]  /*1e8c0*/  LDL.LU R16, [R1+0x20] ;  /* 0x0000200001107983 */ /* 0x001ea20000300800 */
[----:B------:R-:W2:Y:S02]  /*1e8d0*/  LDL.LU R17, [R1+0x24] ;  /* 0x0000240001117983 */ /* 0x000ea40000300800 */
[----:B------:R-:W2:Y:S02]  /*1e8e0*/  LDL.LU R18, [R1+0x28] ;  /* 0x0000280001127983 */ /* 0x000ea40000300800 */
[----:B------:R-:W2:Y:S10]  /*1e8f0*/  LDL.LU R19, [R1+0x2c] ;  /* 0x00002c0001137983 */ /* 0x000eb40000300800 */
        /* <DEDUP_REMOVED lines=8> */
[----:B------:R0:W-:Y:S01]  /*1e980*/  STL.64 [R1+0x1e0], R8 ;  /* 0x0001e00801007387 */ /* 0x0001e20000100a00 */
[----:B------:R-:W-:Y:S02]  /*1e990*/  STL.64 [R1+0x1e8], R10 ;  /* 0x0001e80a01007387 */ /* 0x000fe40000100a00 */
[----:B0-----:R-:W-:Y:S02]  /*1e9a0*/  IMAD.MOV.U32 R9, RZ, RZ, R14 ;  /* 0x000000ffff097224 */ /* 0x001fe400078e000e */
[----:B------:R-:W-:Y:S02]  /*1e9b0*/  IMAD.MOV.U32 R8, RZ, RZ, R15 ;  /* 0x000000ffff087224 */ /* 0x000fe400078e000f */
[----:B------:R-:W3:Y:S01]  /*1e9c0*/  LDL.LU.64 R14, [R1+0x16d8] ;  /* 0x0016d800010e7983 */ /* 0x000ee20000300a00 */
[----:B------:R-:W3:Y:S02]  /*1e9d0*/  LDL.LU.64 R12, [R1+0x16d0] ;  /* 0x0016d000010c7983 */ /* 0x000ee40000300a00 */
[C---:B---3--:R-:W-:Y:S11]  /*1e9e0*/  HMMA.16816.F32.BF16 R12, R20.reuse, R6, R12 ;  /* 0x00000006140c723c */ /* 0x048ff6000004180c */
[----:B------:R-:W-:Y:S11]  /*1e9f0*/  @!UPT UIADD3 URZ, URZ, URZ, URZ ;  /* 0x0000003f3f3ff290 */ /* 0x000ff6000fffe03f */
[----:B------:R-:W-:Y:S01]  /*1ea00*/  @!UPT UIADD3 URZ, URZ, URZ, URZ ;  /* 0x0000003f3f3ff290 */ /* 0x000fe2000fffe03f */
[----:B------:R0:W-:Y:S01]  /*1ea10*/  STL.64 [R1+0x1d0], R12 ;  /* 0x0001d00c01007387 */ /* 0x0001e20000100a00 */
[----:B------:R-:W-:Y:S02]  /*1ea20*/  STL.64 [R1+0x1d8], R14 ;  /* 0x0001d80e01007387 */ /* 0x000fe40000100a00 */
[----:B0-----:R-:W-:Y:S02]  /*1ea30*/  IMAD.MOV.U32 R13, RZ, RZ, R6 ;  /* 0x000000ffff0d7224 */ /* 0x001fe400078e0006 */
[----:B------:R-:W-:Y:S02]  /*1ea40*/  IMAD.MOV.U32 R12, RZ, RZ, R7 ;  /* 0x000000ffff0c7224 */ /* 0x000fe400078e0007 */
[----:B------:R-:W4:Y:S02]  /*1ea50*/  LDL.LU.64 R6, [R1+0x16c8] ;  /* 0x0016c80001067983 */ /* 0x000f240000300a00 */
[----:B----4-:R-:W-:Y:S02]  /*1ea60*/  HMMA.16816.F32.BF16 R20, R20, R6, R24 ;  /* 0x000000061414723c */ /* 0x010fe40000041818 */
[----:B------:R-:W2:Y:S01]  /*1ea70*/  LDL.LU.64 R26, [R1+0x16c0] ;  /* 0x0016c000011a7983 */ /* 0x000ea20000300a00 */
[----:B------:R-:W-:-:S02]  /*1ea80*/  IMAD.MOV.U32 R28, RZ, RZ, R6 ;  /* 0x000000ffff1c7224 */ /* 0x000fc400078e0006 */
[----:B------:R-:W-:Y:S11]  /*1ea90*/  IMAD.MOV.U32 R2, RZ, RZ, R7 ;  /* 0x000000ffff027224 */ /* 0x000ff600078e0007 */
[----:B------:R-:W-:Y:S07]  /*1eaa0*/  @!UPT UIADD3 URZ, URZ, URZ, URZ ;  /* 0x0000003f3f3ff290 */ /* 0x000fee000fffe03f */
[----:B------:R-:W-:Y:S01]  /*1eab0*/  STL.64 [R1+0x1b0], R20 ;  /* 0x0001b01401007387 */ /* 0x000fe20000100a00 */
[----:B------:R-:W-:Y:S02]  /*1eac0*/  STL.64 [R1+0x1b8], R22 ;  /* 0x0001b81601007387 */ /* 0x000fe40000100a00 */
[----:B------:R-:W2:Y:S02]  /*1ead0*/  LDL.LU.64 R6, [R1+0x16b8] ;  /* 0x0016b80001067983 */ /* 0x000ea40000300a00 */
        /* <DEDUP_REMOVED lines=22> */
[----:B------:R-:W-:Y:S02]  /*1ec40*/  IMAD.MOV.U32 R22, RZ, RZ, R3 ;  /* 0x000000ffff167224 */ /* 0x000fe400078e0003 */
[----:B--2---:R-:W-:Y:S01]  /*1ec50*/  IMAD.MOV.U32 R3, RZ, RZ, R19 ;  /* 0x000000ffff037224 */ /* 0x004fe200078e0013 */
[----:B---3--:R-:W-:Y:S11]  /*1ec60*/  HMMA.16816.F32.BF16 R24, R4, R18, R24 ;  /* 0x000000120418723c */ /* 0x008ff60000041818 */
[----:B------:R-:W-:Y:S11]  /*1ec70*/  @!UPT UIADD3 URZ, URZ, URZ, URZ ;  /* 0x0000003f3f3ff290 */ /* 0x000ff6000fffe03f */
[----:B------:R-:W-:Y:S01]  /*1ec80*/  @!UPT UIADD3 URZ, URZ, URZ, URZ ;  /* 0x0000003f3f3ff290 */ /* 0x000fe2000fffe03f */
[----:B------:R-:W-:Y:S01]  /*1ec90*/  STL.64 [R1+0x160], R24 ;  /* 0x0001601801007387 */ /* 0x000fe20000100a00 */
[----:B------:R0:W-:Y:S02]  /*1eca0*/  STL.64 [R1+0x168], R26 ;  /* 0x0001681a01007387 */ /* 0x0001e40000100a00 */
[----:B------:R-:W2:Y:S02]  /*1ecb0*/  LDL.LU R19, [R1+0x1660] ;  /* 0x0016600001137983 */ /* 0x000ea40000300800 */
[----:B0-----:R-:W-:Y:S02]  /*1ecc0*/  IMAD.MOV.U32 R26, RZ, RZ, R9 ;  /* 0x000000ffff1a7224 */ /* 0x001fe400078e0009 */
[----:B------:R-:W-:Y:S02]  /*1ecd0*/  IMAD.MOV.U32 R27, RZ, RZ, R8 ;  /* 0x000000ffff1b7224 */ /* 0x000fe400078e0008 */
[----:B--2---:R-:W0:Y:S04]  /*1ece0*/  LDSM.16.MT88.4 R8, [R19+0x14200] ;  /* 0x014200001308783b */ /* 0x004e280000004200 */
[----:B0-----:R-:W-:Y:S01]  /*1ecf0*/  STL.64 [R1+0x1640], R10 ;  /* 0x0016400a01007387 */ /* 0x001fe20000100a00 */
[----:B------:R0:W-:Y:S03]  /*1ed00*/  STL.64 [R1+0x1638], R8 ;  /* 0x0016380801007387 */ /* 0x0001e60000100a00 */
[----:B0-----:R-:W2:Y:S01]  /*1ed10*/  LDL.LU R8, [R1+0x40] ;  /* 0x0000400001087983 */ /* 0x001ea20000300800 */
[----:B------:R-:W2:Y:S02]  /*1ed20*/  LDL.LU R9, [R1+0x44] ;  /* 0x0000440001097983 */ /* 0x000ea40000300800 */
[----:B------:R-:W2:Y:S02]  /*1ed30*/  LDL.LU R10, [R1+0x48] ;  /* 0x00004800010a7983 */ /* 0x000ea40000300800 */
[----:B------:R-:W2:Y:S02]  /*1ed40*/  LDL.LU R11, [R1+0x4c] ;  /* 0x00004c00010b7983 */ /* 0x000ea40000300800 */
[----:B------:R-:W-:-:S07]  /*1ed50*/  IMAD.MOV.U32 R23, RZ, RZ, R0 ;  /* 0x000000ffff177224 */ /* 0x000fce00078e0000 */
[----:B--2---:R-:W-:Y:S11]  /*1ed60*/  HMMA.16816.F32.BF16 R8, R4, R22, R8 ;  /* 0x000000160408723c */ /* 0x004ff60000041808 */
[----:B------:R-:W-:Y:S11]  /*1ed70*/  @!UPT UIADD3 URZ, URZ, URZ, URZ ;  /* 0x0000003f3f3ff290 */ /* 0x000ff6000fffe03f */
[----:B------:R-:W-:Y:S01]  /*1ed80*/  @!UPT UIADD3 URZ, URZ, URZ, URZ ;  /* 0x0000003f3f3ff290 */ /* 0x000fe2000fffe03f */
[----:B------:R0:W-:Y:S01]  /*1ed90*/  STL.64 [R1+0x150], R8 ;  /* 0x0001500801007387 */ /* 0x0001e20000100a00 */
[----:B------:R1:W-:Y:S03]  /*1eda0*/  STL.64 [R1+0x158], R10 ;  /* 0x0001580a01007387 */ /* 0x0003e60000100a00 */
[----:B0-----:R-:W2:Y:S01]  /*1edb0*/  LDL.LU R8, [R1+0x300] ;  /* 0x0003000001087983 */ /* 0x001ea20000300800 */
[----:B------:R-:W2:Y:S02]  /*1edc0*/  LDL.LU R9, [R1+0x304] ;  /* 0x0003040001097983 */ /* 0x000ea40000300800 */
[----:B-1----:R-:W3:Y:S02]  /*1edd0*/  LDL.LU R10, [R1+0x308] ;  /* 0x00030800010a7983 */ /* 0x002ee40000300800 */
[----:B------:R-:W3:Y:S01]  /*1ede0*/  LDL.LU R11, [R1+0x30c] ;  /* 0x00030c00010b7983 */ /* 0x000ee20000300800 */
[----:B------:R-:W0:Y:S01]  /*1edf0*/  S2R R15, SR_TID.X ;  /* 0x00000000000f7919 */ /* 0x000e220000002100 */
[----:B------:R-:W-:-:S02]  /*1ee00*/  IMAD.MOV.U32 R0, RZ, RZ, R18 ;  /* 0x000000ffff007224 */ /* 0x000fc400078e0012 */
[----:B------:R-:W1:Y:S02]  /*1ee10*/  S2R R18, SR_TID.X ;  /* 0x0000000000127919 */ /* 0x000e640000002100 */
[----:B------:R-:W-:Y:S02]  /*1ee20*/  IMAD.MOV.U32 R22, RZ, RZ, R13 ;  /* 0x000000ffff167224 */ /* 0x000fe400078e000d */
[----:B------:R-:W-:Y:S01]  /*1ee30*/  IMAD.MOV.U32 R23, RZ, RZ, R12 ;  /* 0x000000ffff177224 */ /* 0x000fe200078e000c */
[----:B0-----:R-:W-:Y:S02]  /*1ee40*/  LOP3.LUT R17, R15, 0x7, RZ, 0xc0, !PT ;  /* 0x000000070f117812 */ /* 0x001fe400078ec0ff */
[----:B------:R-:W0:Y:S01]  /*1ee50*/  LDSM.16.MT88.4 R12, [R19+0x14300] ;  /* 0x01430000130c783b */ /* 0x000e220000004200 */
[----:B-1----:R-:W-:Y:S02]  /*1ee60*/  IMAD.SHL.U32 R20, R18, 0x2, RZ ;  /* 0x0000000212147824 */ /* 0x002fe400078e00ff */
[----:B------:R-:W-:-:S02]  /*1ee70*/  IMAD R21, R17, 0x110, RZ ;  /* 0x0000011011157824 */ /* 0x000fc400078e02ff */
[----:B------:R-:W1:Y:S04]  /*1ee80*/  LDSM.16.MT88.4 R16, [R19+0x18000] ;  /* 0x018000001310783b */ /* 0x000e680000004200 */
[----:B---3--:R-:W-:Y:S01]  /*1ee90*/  STL.64 [R1+0x1650], R10 ;  /* 0x0016500a01007387 */ /* 0x008fe20000100a00 */
[----:B--2---:R2:W-:Y:S03]  /*1eea0*/  STL.64 [R1+0x1648], R8 ;  /* 0x0016480801007387 */ /* 0x0045e60000100a00 */
[----:B--2---:R-:W2:Y:S01]  /*1eeb0*/  LDL.LU R8, [R1+0x1c0] ;  /* 0x0001c00001087983 */ /* 0x004ea20000300800 */
[----:B------:R-:W2:Y:S02]  /*1eec0*/  LDL.LU R9, [R1+0x1c4] ;  /* 0x0001c40001097983 */ /* 0x000ea40000300800 */
[----:B------:R-:W2:Y:S02]  /*1eed0*/  LDL.LU R10, [R1+0x1c8] ;  /* 0x0001c800010a7983 */ /* 0x000ea40000300800 */
[----:B------:R-:W2:Y:S01]  /*1eee0*/  LDL.LU R11, [R1+0x1cc] ;  /* 0x0001cc00010b7983 */ /* 0x000ea20000300800 */
[----:B0-----:R-:W-:Y:S01]  /*1eef0*/  STL.64 [R1+0x15b8], R14 ;  /* 0x0015b80e01007387 */ /* 0x001fe20000100a00 */
[----:B------:R-:W-:Y:S02]  /*1ef00*/  STL.64 [R1+0x15b0], R12 ;  /* 0x0015b00c01007387 */ /* 0x000fe40000100a00 */
[----:B-1----:R0:W-:Y:S02]  /*1ef10*/  STL.64 [R1+0x1518], R18 ;  /* 0x0015181201007387 */ /* 0x0021e40000100a00 */
[----:B------:R-:W-:Y:S02]  /*1ef20*/  STL.64 [R1+0x1510], R16 ;  /* 0x0015101001007387 */ /* 0x000fe40000100a00 */
[----:B0-----:R-:W-:-:S02]  /*1ef30*/  IMAD.MOV.U32 R18, RZ, RZ, R28 ;  /* 0x000000ffff127224 */ /* 0x001fc400078e001c */
[----:B------:R-:W3:Y:S01]  /*1ef40*/  LDL.LU R28, [R1+0x165c] ;  /* 0x00165c00011c7983 */ /* 0x000ee20000300800 */
[----:B------:R-:W-:-:S04]  /*1ef50*/  LOP3.LUT R21, R21, 0x30, R20, 0x78, !PT ;  /* 0x0000003015157812 */ /* 0x000fc800078e7814 */
[----:B------:R-:W-:-:S05]  /*1ef60*/  LOP3.LUT R21, R21, 0x40, RZ, 0x3c, !PT ;  /* 0x0000004015157812 */ /* 0x000fca00078e3cff */
[----:B------:R-:W0:Y:S01]  /*1ef70*/  LDSM.16.M88.4 R12, [R21+0x20080] ;  /* 0x02008000150c783b */ /* 0x000e220000000200 */
[----:B------:R-:W-:Y:S02]  /*1ef80*/  IMAD.MOV.U32 R19, RZ, RZ, R2 ;  /* 0x000000ffff137224 */ /* 0x000fe400078e0002 */
[----:B------:R-:W4:Y:S01]  /*1ef90*/  LDL.LU R2, [R1+0x1658] ;  /* 0x0016580001027983 */ /* 0x000f220000300800 */
[----:B0-----:R0:W-:Y:S01]  /*1efa0*/  STL.64 [R1+0x60], R12 ;  /* 0x0000600c01007387 */ /* 0x0011e20000100a00 */
[----:B------:R1:W-:Y:S03]  /*1efb0*/  STL.64 [R1+0x68], R14 ;  /* 0x0000680e01007387 */ /* 0x0003e60000100a00 */
[----:B0-----:R-:W4:Y:S01]  /*1efc0*/  LDL.LU R12, [R1+0x2f0] ;  /* 0x0002f000010c7983 */ /* 0x001f220000300800 */
[----:B------:R-:W4:Y:S02]  /*1efd0*/  LDL.LU R13, [R1+0x2f4] ;  /* 0x0002f400010d7983 */ /* 0x000f240000300800 */
[----:B-1----:R-:W-:Y:S01]  /*1efe0*/  IMAD.MOV.U32 R14, RZ, RZ, R29 ;  /* 0x000000ffff0e7224 */ /* 0x002fe200078e001d */
[----:B--2---:R-:W-:Y:S01]  /*1eff0*/  HMMA.16816.F32.BF16 R24, R4, R26, R8 ;  /* 0x0000001a0418723c */ /* 0x004fe20000041808 */
[----:B------:R-:W2:Y:S01]  /*1f000*/  LDL.LU.64 R10, [R1+0x1650] ;  /* 0x00165000010a7983 */ /* 0x000ea20000300a00 */
[----:B------:R-:W2:Y:S11]  /*1f010*/  LDL.LU.64 R8, [R1+0x1648] ;  /* 0x0016480001087983 */ /* 0x000eb60000300a00 */
[----:B------:R-:W-:Y:S10]  /*1f020*/  @!UPT UIADD3 URZ, URZ, URZ, URZ ;  /* 0x0000003f3f3ff290 */ /* 0x000ff4000fffe03f */
[----:B------:R-:W-:Y:S01]  /*1f030*/  STL.64 [R1+0x140], R24 ;  /* 0x0001401801007387 */ /* 0x000fe20000100a00 */
[----:B------:R-:W-:Y:S02]  /*1f040*/  STL.64 [R1+0x148], R26 ;  /* 0x0001481a01007387 */ /* 0x000fe40000100a00 */
[----:B------:R-:W0:Y:S02]  /*1f050*/  LDSM.16.M88.4 R24, [R21+0x20880] ;  /* 0x020880001518783b */ /* 0x000e240000000200 */
[----:B0-----:R-:W-:Y:S02]  /*1f060*/  STL.64 [R1+0x50], R24 ;  /* 0x0000501801007387 */ /* 0x001fe40000100a00 */
[----:B------:R-:W-:Y:S02]  /*1f070*/  STL.64 [R1+0x58], R26 ;  /* 0x0000581a01007387 */ /* 0x000fe40000100a00 */
[----:B------:R-:W0:Y:S04]  /*1f080*/  LDSM.16.M88.4 R24, [R21+0x21080] ;  /* 0x021080001518783b */ /* 0x000e280000000200 */
[----:B---3--:R-:W-:Y:S01]  /*1f090*/  IMAD.MOV.U32 R15, RZ, RZ, R28 ;  /* 0x000000ffff0f7224 */ /* 0x008fe200078e001c */
[----:B0-----:R-:W-:Y:S01]  /*1f0a0*/  STL.64 [R1+0x40], R24 ;  /* 0x0000401801007387 */ /* 0x001fe20000100a00 */
[----:B------:R-:W-:-:S02]  /*1f0b0*/  IMAD.MOV.U32 R29, RZ, RZ, R26 ;  /* 0x000000ffff1d7224 */ /* 0x000fc400078e001a */
[----:B------:R-:W-:Y:S02]  /*1f0c0*/  STL.64 [R1+0x48], R26 ;  /* 0x0000481a01007387 */ /* 0x000fe40000100a00 */
[----:B------:R-:W-:Y:S02]  /*1f0d0*/  IMAD.MOV.U32 R28, RZ, RZ, R27 ;  /* 0x000000ffff1c7224 */ /* 0x000fe400078e001b */
[----:B------:R-:W0:Y:S04]  /*1f0e0*/  LDSM.16.M88.4 R24, [R21+0x21880] ;  /* 0x021880001518783b */ /* 0x000e280000000200 */
[----:B------:R1:W-:Y:S01]  /*1f0f0*/  STL [R1+0x128c], R29 ;  /* 0x00128c1d01007387 */ /* 0x0003e20000100800 */
[----:B------:R3:W-:Y:S03]  /*1f100*/  STL [R1+0x1288], R28 ;  /* 0x0012881c01007387 */ /* 0x0007e60000100800 */
[----:B0-----:R-:W-:Y:S01]  /*1f110*/  STL.64 [R1+0x30], R24 ;  /* 0x0000301801007387 */ /* 0x001fe20000100a00 */
[----:B-1----:R-:W-:-:S02]  /*1f120*/  IMAD.MOV.U32 R29, RZ, RZ, R24 ;  /* 0x000000ffff1d7224 */ /* 0x002fc400078e0018 */
[----:B------:R-:W-:Y:S02]  /*1f130*/  STL.64 [R1+0x38], R26 ;  /* 0x0000381a01007387 */ /* 0x000fe40000100a00 */
[----:B---3--:R-:W-:Y:S02]  /*1f140*/  IMAD.MOV.U32 R28, RZ, RZ, R25 ;  /* 0x000000ffff1c7224 */ /* 0x008fe400078e0019 */
[----:B------:R-:W0:Y:S04]  /*1f150*/  LDSM.16.M88.4 R24, [R21+0x22080] ;  /* 0x022080001518783b */ /* 0x000e280000000200 */
[----:B0-----:R-:W-:Y:S01]  /*1f160*/  STL.64 [R1+0x20], R24 ;  /* 0x0000201801007387 */ /* 0x001fe20000100a00 */
[----:B------:R-:W-:Y:S02]  /*1f170*/  STL.64 [R1+0x28], R26 ;  /* 0x0000281a01007387 */ /* 0x000fe40000100a00 */
[----:B------:R-:W0:Y:S02]  /*1f180*/  LDSM.16.M88.4 R24, [R21+0x22880] ;  /* 0x022880001518783b */ /* 0x000e240000000200 */
[----:B0-----:R-:W-:Y:S02]  /*1f190*/  STL.64 [R1+0x10], R24 ;  /* 0x0000101801007387 */ /* 0x001fe40000100a00 */
[----:B------:R-:W-:Y:S02]  /*1f1a0*/  STL.64 [R1+0x18], R26 ;  /* 0x0000181a01007387 */ /* 0x000fe40000100a00 */
[----:B------:R-:W0:Y:S02]  /*1f1b0*/  LDSM.16.M88.4 R24, [R21+0x23080] ;  /* 0x023080001518783b */ /* 0x000e240000000200 */
[----:B0-----:R-:W-:Y:S02]  /*1f1c0*/  STL.64 [R1], R24 ;  /* 0x0000001801007387 */ /* 0x001fe40000100a00 */
[----:B------:R-:W-:Y:S02]  /*1f1d0*/  STL.64 [R1+0x8], R26 ;  /* 0x0000081a01007387 */ /* 0x000fe40000100a00 */
[----:B------:R-:W0:Y:S02]  /*1f1e0*/  LDSM.16.M88.4 R24, [R21+0x23880] ;  /* 0x023880001518783b */ /* 0x000e240000000200 */
[----:B0-----:R-:W-:Y:S02]  /*1f1f0*/  STL [R1+0x1498], R24 ;  /* 0x0014981801007387 */ /* 0x001fe40000100800 */
[----:B------:R-:W-:Y:S02]  /*1f200*/  STL [R1+0x1494], R25 ;  /* 0x0014941901007387 */ /* 0x000fe40000100800 */
[----:B------:R0:W-:Y:S02]  /*1f210*/  STL [R1+0x1344], R26 ;  /* 0x0013441a01007387 */ /* 0x0001e40000100800 */
[----:B0-----:R-:W3:Y:S01]  /*1f220*/  LDL R26, [R1+0x384] ;  /* 0x00038400011a7983 */ /* 0x001ee20000100800 */
[C---:B--2---:R-:W-:Y:S01]  /*1f230*/  HMMA.16816.F32.BF16 R20, R4.reuse, R22, R8 ;  /* 0x000000160414723c */ /* 0x044fe20000041808 */
[----:B------:R-:W-:Y:S02]  /*1f240*/  STL [R1+0x1340], R27 ;  /* 0x0013401b01007387 */ /* 0x000fe40000100800 */
[----:B------:R-:W2:Y:S01]  /*1f250*/  LDL.LU.64 R10, [R1+0x1640] ;  /* 0x00164000010a7983 */ /* 0x000ea20000300a00 */
[----:B------:R-:W2:Y:S11]  /*1f260*/  LDL.LU.64 R8, [R1+0x1638] ;  /* 0x0016380001087983 */ /* 0x000eb60000300a00 */
[----:B------:R-:W-:Y:S08]  /*1f270*/  @!UPT UIADD3 URZ, URZ, URZ, URZ ;  /* 0x0000003f3f3ff290 */ /* 0x000ff0000fffe03f */
[----:B------:R-:W-:Y:S01]  /*1f280*/  STL.64 [R1+0x130], R20 ;  /* 0x0001301401007387 */ /* 0x000fe20000100a00 */
[----:B------:R-:W-:Y:S01]  /*1f290*/  STL.64 [R1+0x138], R22 ;  /* 0x0001381601007387 */ /* 0x000fe20000100a00 */
[----:B----4-:R-:W-:Y:S02]  /*1f2a0*/  HMMA.16816.F32.BF16 R4, R4, R18, R12 ;  /* 0x000000120404723c */ /* 0x010fe4000004180c */
[----:B---3--:R-:W0:Y:S04]  /*1f2b0*/  LDSM.16.MT88.4 R20, [R26+0x18100] ;  /* 0x018100001a14783b */ /* 0x008e280000004200 */
[----:B0-----:R0:W-:Y:S01]  /*1f2c0*/  STL.64 [R1+0x1488], R22 ;  /* 0x0014881601007387 */ /* 0x0011e20000100a00 */
[----:B------:R1:W-:Y:S02]  /*1f2d0*/  STL.64 [R1+0x1480], R20 ;  /* 0x0014801401007387 */ /* 0x0003e40000100a00 */
[----:B0-----:R-:W-:-:S02]  /*1f2e0*/  IMAD.MOV.U32 R22, RZ, RZ, R0 ;  /* 0x000000ffff167224 */ /* 0x001fc400078e0000 */
[----:B------:R-:W-:Y:S01]  /*1f2f0*/  IMAD.MOV.U32 R23, RZ, RZ, R3 ;  /* 0x000000ffff177224 */ /* 0x000fe200078e0003 */
[----:B------:R-:W3:Y:S01]  /*1f300*/  LDL.LU R0, [R1+0x1630] ;  /* 0x0016300001007983 */ /* 0x000ee20000300800 */
[----:B------:R-:W4:Y:S03]  /*1f310*/  LDL.LU R3, [R1+0x162c] ;  /* 0x00162c0001037983 */ /* 0x000f260000300800 */
[----:B------:R0:W-:Y:S01]  /*1f320*/  STL.64 [R1+0x1620], R22 ;  /* 0x0016201601007387 */ /* 0x0001e20000100a00 */
[----:B-1----:R-:W2:Y:S02]  /*1f330*/  LDL.LU R20, [R1+0x350] ;  /* 0x0003500001147983 */ /* 0x002ea40000300800 */
[----:B------:R-:W2:Y:S01]  /*1f340*/  LDL.LU R21, [R1+0x354] ;  /* 0x0003540001157983 */ /* 0x000ea20000300800 */
[----:B0-----:R-:W2:Y:S01]  /*1f350*/  LDL.LU R22, [R1+0x358] ;  /* 0x0003580001167983 */ /* 0x001ea20000300800 */
[----:B------:R-:W2:Y:S02]  /*1f360*/  LDL.LU R23, [R1+0x35c] ;  /* 0x00035c0001177983 */ /* 0x000ea40000300800 */
[----:B------:R-:W2:Y:S02]  /*1f370*/  LDL.LU R12, [R1+0x290] ;  /* 0x00029000010c7983 */ /* 0x000ea40000300800 */
[----:B------:R-:W-:Y:S01]  /*1f380*/  STL.64 [R1+0x120], R4 ;  /* 0x0001200401007387 */ /* 0x000fe20000100a00 */
[----:B------:R-:W-:Y:S01]  /*1f390*/  STL.64 [R1+0x128], R6 ;  /* 0x0001280601007387 */ /* 0x000fe20000100a00 */
[----:B------:R-:W2:Y:S02]  /*1f3a0*/  LDL.LU R13, [R1+0x294] ;  /* 0x00029400010d7983 */ /* 0x000ea40000300800 */
[----:B------:R-:W2:Y:S02]  /*1f3b0*/  LDL.LU R14, [R1+0x298] ;  /* 0x00029800010e7983 */ /* 0x000ea40000300800 */
[----:B------:R-:W0:Y:S04]  /*1f3c0*/  LDSM.16.MT88.4 R4, [R26+0x18200] ;  /* 0x018200001a04783b */ /* 0x000e280000004200 */
[----:B----4-:R-:W-:-:S02]  /*1f3d0*/  IMAD.MOV.U32 R15, RZ, RZ, R3 ;  /* 0x000000ffff0f7224 */ /* 0x010fc400078e0003 */
[----:B------:R-:W4:Y:S04]  /*1f3e0*/  LDL.LU R3, [R1+0x1628] ;  /* 0x0016280001037983 */ /* 0x000f280000300800 */
[----:B--2---:R-:W-:Y:S01]  /*1f3f0*/  STL.64 [R1+0x1600], R14 ;  /* 0x0016000e01007387 */ /* 0x004fe20000100a00 */
[----:B------:R1:W-:Y:S03]  /*1f400*/  STL.64 [R1+0x15f8], R12 ;  /* 0x0015f80c01007387 */ /* 0x0003e60000100a00 */
[----:B-1----:R-:W2:Y:S01]  /*1f410*/  LDL.LU R12, [R1+0x320] ;  /* 0x00032000010c7983 */ /* 0x002ea20000300800 */
[----:B------:R-:W2:Y:S02]  /*1f420*/  LDL.LU R13, [R1+0x324] ;  /* 0x00032400010d7983 */ /* 0x000ea40000300800 */
[----:B------:R-:W2:Y:S02]  /*1f430*/  LDL.LU R14, [R1+0x328] ;  /* 0x00032800010e7983 */ /* 0x000ea40000300800 */
[----:B------:R-:W2:Y:S02]  /*1f440*/  LDL.LU R15, [R1+0x32c] ;  /* 0x00032c00010f7983 */ /* 0x000ea40000300800 */
[----:B--2---:R1:W-:Y:S01]  /*1f450*/  STL.64 [R1+0x1610], R14 ;  /* 0x0016100e01007387 */ /* 0x0043e20000100a00 */
[----:B------:R2:W-:Y:S03]  /*1f460*/  STL.64 [R1+0x1608], R12 ;  /* 0x0016080c01007387 */ /* 0x0005e60000100a00 */
[----:B-1----:R-:W2:Y:S04]  /*1f470*/  LDL.LU.64 R14, [R1+0xc8] ;  /* 0x0000c800010e7983 */ /* 0x002ea80000300a00 */
[----:B--2---:R1:W-:Y:S01]  /*1f480*/  STL.64 [R1+0x1618], R14 ;  /* 0x0016180e01007387 */ /* 0x0043e20000100a00 */
[----:B------:R-:W2:Y:S02]  /*1f490*/  LDL.LU R12, [R1+0x340] ;  /* 0x00034000010c7983 */ /* 0x000ea40000300800 */
[----:B------:R-:W2:Y:S01]  /*1f4a0*/  LDL.LU R13, [R1+0x344] ;  /* 0x00034400010d7983 */ /* 0x000ea20000300800 */
[----:B-1----:R-:W2:Y:S01]  /*1f4b0*/  LDL.LU R14, [R1+0x348] ;  /* 0x00034800010e7983 */ /* 0x002ea20000300800 */
[----:B------:R-:W2:Y:S02]  /*1f4c0*/  LDL.LU R15, [R1+0x34c] ;  /* 0x00034c00010f7983 */ /* 0x000ea40000300800 */
[----:B------:R1:W-:Y:S02]  /*1f4d0*/  STL.64 [R1+0x15e0], R18 ;  /* 0x0015e01201007387 */ /* 0x0003e40000100a00 */
[----:B------:R-:W2:Y:S01]  /*1f4e0*/  LDL.LU R16, [R1+0x330] ;  /* 0x0003300001107983 */ /* 0x000ea20000300800 */
[----:B------:R-:W2:Y:S04]  /*1f4f0*/  LDL.LU R17, [R1+0x334] ;  /* 0x0003340001117983 */ /* 0x000ea80000300800 */
[----:B-1----:R-:W2:Y:S01]  /*1f500*/  LDL.LU R18, [R1+0x338] ;  /* 0x0003380001127983 */ /* 0x002ea20000300800 */
[----:B------:R1:W-:Y:S03]  /*1f510*/  STL [R1+0x13f0], R26 ;  /* 0x0013f01a01007387 */ /* 0x0003e60000100800 */
[----:B-1----:R-:W2:Y:S01]  /*1f520*/  LDL.LU.64 R26, [R1+0xf8] ;  /* 0x0000f800011a7983 */ /* 0x002ea20000300a00 */
[----:B0-----:R0:W-:Y:S02]  /*1f530*/  STL.64 [R1+0x13e8], R6 ;  /* 0x0013e80601007387 */ /* 0x0011e40000100a00 */
[----:B------:R-:W-:Y:S01]  /*1f540*/  STL.64 [R1+0x13e0], R4 ;  /* 0x0013e00401007387 */ /* 0x000fe20000100a00 */
[----:B0-----:R-:W3:Y:S01]  /*1f550*/  LDL.LU.64 R6, [R1+0xd8] ;  /* 0x0000d80001067983 */ /* 0x001ee20000300a00 */
[C---:B--2---:R-:W-:Y:S08]  /*1f560*/  HMMA.16816.F32.BF16 R20, R8.reuse, R26, R20 ;  /* 0x0000001a0814723c */ /* 0x044ff00000041814 */
[----:B---3--:R-:W-:Y:S11]  /*1f570*/  HMMA.16816.F32.BF16 R12, R8, R6, R12 ;  /* 0x00000006080c723c */ /* 0x008ff6000004180c */
[----:B------:R-:W-:Y:S04]  /*1f580*/  @!UPT UIADD3 URZ, URZ, URZ, URZ ;  /* 0x0000003f3f3ff290 */ /* 0x000fe8000fffe03f */
[----:B------:R-:W-:Y:S01]  /*1f590*/  STL.64 [R1+0x110], R20 ;  /* 0x0001101401007387 */ /* 0x000fe20000100a00 */
[----:B------:R0:W-:Y:S03]  /*1f5a0*/  STL.64 [R1+0x118], R22 ;  /* 0x0001181601007387 */ /* 0x0001e60000100a00 */
[----:B0-----:R-:W2:Y:S05]  /*1f5b0*/  LDL.LU.64 R22, [R1+0x1620] ;  /* 0x0016200001167983 */ /* 0x001eaa0000300a00 */
[----:B------:R-:W-:Y:S02]  /*1f5c0*/  IMAD.MOV.U32 R5, RZ, RZ, R14 ;  /* 0x000000ffff057224 */ /* 0x000fe400078e000e */
[----:B------:R-:W-:-:S02]  /*1f5d0*/  IMAD.MOV.U32 R4, RZ, RZ, R15 ;  /* 0x000000ffff047224 */ /* 0x000fc400078e000f */
[----:B------:R-:W3:Y:S01]  /*1f5e0*/  LDL.LU.64 R14, [R1+0x1618] ;  /* 0x00161800010e7983 */ /* 0x000ee20000300a00 */
[----:B----4-:R-:W-:Y:S02]  /*1f5f0*/  IMAD.MOV.U32 R19, RZ, RZ, R3 ;  /* 0x000000ffff137224 */ /* 0x010fe400078e0003 */
[----:B------:R-:W-:Y:S02]  /*1f600*/  IMAD.MOV.U32 R25, RZ, RZ, R6 ;  /* 0x000000ffff197224 */ /* 0x000fe400078e0006 */
[----:B------:R-:W-:Y:S02]  /*1f610*/  IMAD.MOV.U32 R24, RZ, RZ, R7 ;  /* 0x000000ffff187224 */ /* 0x000fe400078e0007 */
[----:B------:R-:W-:Y:S02]  /*1f620*/  IMAD.MOV.U32 R7, RZ, RZ, R12 ;  /* 0x000000ffff077224 */ /* 0x000fe400078e000c */
[----:B------:R-:W-:-:S05]  /*1f630*/  IMAD.MOV.U32 R6, RZ, RZ, R13 ;  /* 0x000000ffff067224 */ /* 0x000fca00078e000d */
[----:B------:R-:W-:Y:S01]  /*1f640*/  STL.64 [R1+0x1438], R6 ;  /* 0x0014380601007387 */ /* 0x000fe20000100a00 */
[----:B------:R0:W-:Y:S02]  /*1f650*/  STL.64 [R1+0x1430], R4 ;  /* 0x0014300401007387 */ /* 0x0001e40000100a00 */
[----:B------:R-:W-:Y:S02]  /*1f660*/  IMAD.MOV.U32 R21, RZ, RZ, R26 ;  /* 0x000000ffff157224 */ /* 0x000fe400078e001a */
[----:B------:R-:W-:Y:S01]  /*1f670*/  IMAD.MOV.U32 R20, RZ, RZ, R27 ;  /* 0x000000ffff147224 */ /* 0x000fe200078e001b */
[C---:B---3--:R-:W-:Y:S01]  /*1f680*/  HMMA.16816.F32.BF16 R16, R8.reuse, R14, R16 ;  /* 0x0000000e0810723c */ /* 0x048fe20000041810 */
[----:B0-----:R-:W-:Y:S02]  /*1f690*/  IMAD.MOV.U32 R5, RZ, RZ, R14 ;  /* 0x000000ffff057224 */ /* 0x001fe400078e000e */
[----:B------:R-:W-:Y:S02]  /*1f6a0*/  IMAD.MOV.U32 R4, RZ, RZ, R15 ;  /* 0x000000ffff047224 */ /* 0x000fe400078e000f */
[----:B------:R-:W2:Y:S01]  /*1f6b0*/  LDL.LU.64 R14, [R1+0x1610] ;  /* 0x00161000010e7983 */ /* 0x000ea20000300a00 */
[----:B------:R-:W2:Y:S11]  /*1f6c0*/  LDL.LU.64 R12, [R1+0x1608] ;  /* 0x00160800010c7983 */ /* 0x000eb60000300a00 */
[----:B------:R-:W-:Y:S06]  /*1f6d0*/  @!UPT UIADD3 URZ, URZ, URZ, URZ ;  /* 0x0000003f3f3ff290 */ /* 0x000fec000fffe03f */
[----:B------:R0:W-:Y:S01]  /*1f6e0*/  STL [R1+0xe0], R16 ;  /* 0x0000e01001007387 */ /* 0x0001e20000100800 */
[----:B------:R-:W-:Y:S02]  /*1f6f0*/  IMAD.MOV.U32 R26, RZ, RZ, R17 ;  /* 0x000000ffff1a7224 */ /* 0x000fe400078e0011 */
[----:B------:R-:W-:Y:S02]  /*1f700*/  IMAD.MOV.U32 R27, RZ, RZ, R18 ;  /* 0x000000ffff1b7224 */ /* 0x000fe400078e0012 */
[----:B------:R-:W-:Y:S01]  /*1f710*/  IMAD.MOV.U32 R3, RZ, RZ, R19 ;  /* 0x000000ffff037224 */ /* 0x000fe200078e0013 */
[----:B0-----:R-:W3:Y:S01]  /*1f720*/  LDL.LU R16, [R1+0x310] ;  /* 0x0003100001107983 */ /* 0x001ee20000300800 */
[----:B------:R-:W3:Y:S02]  /*1f730*/  LDL.LU R17, [R1+0x314] ;  /* 0x0003140001117983 */ /* 0x000ee40000300800 */
[----:B------:R-:W4:Y:S02]  /*1f740*/  LDL.LU R18, [R1+0x318] ;  /* 0x0003180001127983 */ /* 0x000f240000300800 */
[----:B------:R-:W4:Y:S01]  /*1f750*/  LDL.LU R19, [R1+0x31c] ;  /* 0x00031c0001137983 */ /* 0x000f220000300800 */
[----:B--2---:R-:W-:Y:S01]  /*1f760*/  HMMA.16816.F32.BF16 R12, R8, R22, R12 ;  /* 0x00000016080c723c */ /* 0x004fe2000004180c */
[----:B----4-:R0:W-:Y:S01]  /*1f770*/  STL.64 [R1+0x15f0], R18 ;  /* 0x0015f01201007387 */ /* 0x0101e20000100a00 */
[----:B---3--:R-:W-:Y:S03]  /*1f780*/  STL.64 [R1+0x15e8], R16 ;  /* 0x0015e81001007387 */ /* 0x008fe60000100a00 */
[----:B0-----:R-:W2:Y:S01]  /*1f790*/  LDL.LU.64 R18, [R1+0xa8] ;  /* 0x0000a80001127983 */ /* 0x001ea20000300a00 */
[----:B------:R-:W-:Y:S02]  /*1f7a0*/  STL [R1+0x1490], R3 ;  /* 0x0014900301007387 */ /* 0x000fe40000100800 */
[----:B------:R-:W-:Y:S02]  /*1f7b0*/  STL [R1+0x13f8], R26 ;  /* 0x0013f81a01007387 */ /* 0x000fe40000100800 */
[----:B------:R-:W-:Y:S11]  /*1f7c0*/  STL [R1+0x13f4], R27 ;  /* 0x0013f41b01007387 */ /* 0x000ff60000100800 */
[----:B------:R-:W-:Y:S02]  /*1f7d0*/  @!UPT UIADD3 URZ, URZ, URZ, URZ ;  /* 0x0000003f3f3ff290 */ /* 0x000fe4000fffe03f */
[----:B------:R-:W-:Y:S01]  /*1f7e0*/  STL.64 [R1+0x180], R12 ;  /* 0x0001800c01007387 */ /* 0x000fe20000100a00 */
[----:B------:R0:W-:Y:S03]  /*1f7f0*/  STL.64 [R1+0x188], R14 ;  /* 0x0001880e01007387 */ /* 0x0001e60000100a00 */
[----:B0-----:R-:W2:Y:S01]  /*1f800*/  LDL.LU.64 R14, [R1+0x1600] ;  /* 0x00160000010e7983 */ /* 0x001ea20000300a00 */
[----:B------:R-:W2:Y:S02]  /*1f810*/  LDL.LU.64 R12, [R1+0x15f8] ;  /* 0x0015f800010c7983 */ /* 0x000ea40000300a00 */
[----:B------:R0:W-:Y:S02]  /*1f820*/  STL.64 [R1+0x1570], R22 ;  /* 0x0015701601007387 */ /* 0x0001e40000100a00 */
[----:B0-----:R-:W-:Y:S02]  /*1f830*/  IMAD.MOV.U32 R22, RZ, RZ, R5 ;  /* 0x000000ffff167224 */ /* 0x001fe400078e0005 */
[----:B------:R-:W-:-:S05]  /*1f840*/  IMAD.MOV.U32 R23, RZ, RZ, R4 ;  /* 0x000000ffff177224 */ /* 0x000fca00078e0004 */
[----:B------:R-:W-:Y:S01]  /*1f850*/  STL.64 [R1+0x1580], R22 ;  /* 0x0015801601007387 */ /* 0x000fe20000100a00 */
[----:B--2---:R-:W-:Y:S01]  /*1f860*/  HMMA.16816.F32.BF16 R12, R8, R18, R12 ;  /* 0x00000012080c723c */ /* 0x004fe2000004180c */
[----:B------:R-:W-:Y:S02]  /*1f870*/  IMAD.MOV.U32 R6, RZ, RZ, R18 ;  /* 0x000000ffff067224 */ /* 0x000fe400078e0012 */
[----:B------:R-:W-:Y:S02]  /*1f880*/  IMAD.MOV.U32 R3, RZ, RZ, R19 ;  /* 0x000000ffff037224 */ /* 0x000fe400078e0013 */
[----:B------:R-:W2:Y:S01]  /*1f890*/  LDL.LU.64 R18, [R1+0x15f0] ;  /* 0x0015f00001127983 */ /* 0x000ea20000300a00 */
[----:B------:R-:W2:Y:S11]  /*1f8a0*/  LDL.LU.64 R16, [R1+0x15e8] ;  /* 0x0015e80001107983 */ /* 0x000eb60000300a00 */
[----:B------:R-:W-:Y:S06]  /*1f8b0*/  @!UPT UIADD3 URZ, URZ, URZ, URZ ;  /* 0x0000003f3f3ff290 */ /* 0x000fec000fffe03f */
[----:B------:R-:W-:Y:S01]  /*1f8c0*/  STL.64 [R1+0x298], R14 ;  /* 0x0002980e01007387 */ /* 0x000fe20000100a00 */
[----:B------:R0:W-:Y:S02]  /*1f8d0*/  STL [R1+0x15d8], R6 ;  /* 0x0015d80601007387 */ /* 0x0001e40000100800 */
[----:B------:R-:W-:Y:S01]  /*1f8e0*/  IMAD.MOV.U32 R26, RZ, RZ, R12 ;  /* 0x000000ffff1a7224 */ /* 0x000fe200078e000c */
[----:B0-----:R-:W2:Y:S01]  /*1f8f0*/  LDL.LU.64 R6, [R1+0x98] ;  /* 0x0000980001067983 */ /* 0x001ea20000300a00 */
[----:B------:R-:W-:Y:S02]  /*1f900*/  IMAD.MOV.U32 R27, RZ, RZ, R13 ;  /* 0x000000ffff1b7224 */ /* 0x000fe400078e000d */
[----:B------:R-:W3:Y:S02]  /*1f910*/  LDL.LU R12, [R1+0x2d0] ;  /* 0x0002d000010c7983 */ /* 0x000ee40000300800 */
[----:B------:R-:W3:Y:S01]  /*1f920*/  LDL.LU R13, [R1+0x2d4] ;  /* 0x0002d400010d7983 */ /* 0x000ee20000300800 */
[----:B------:R-:W4:Y:S01]  /*1f930*/  LDL.LU R14, [R1+0x2d8] ;  /* 0x0002d800010e7983 */ /* 0x000f220000300800 */
[----:B------:R-:W4:Y:S02]  /*1f940*/  LDL.LU R15, [R1+0x2dc] ;  /* 0x0002dc00010f7983 */ /* 0x000f240000300800 */
[----:B------:R-:W-:-:S02]  /*1f950*/  IMAD.MOV.U32 R22, RZ, RZ, R25 ;  /* 0x000000ffff167224 */ /* 0x000fc400078e0019 */
[----:B------:R-:W-:Y:S01]  /*1f960*/  IMAD.MOV.U32 R23, RZ, RZ, R24 ;  /* 0x000000ffff177224 */ /* 0x000fe200078e0018 */
[----:B--2---:R-:W-:Y:S01]  /*1f970*/  HMMA.16816.F32.BF16 R16, R8, R6, R16 ;  /* 0x000000060810723c */ /* 0x004fe20000041810 */
[----:B----4-:R0:W-:Y:S01]  /*1f980*/  STL.64 [R1+0x15c8], R14 ;  /* 0x0015c80e01007387 */ /* 0x0101e20000100a00 */
[----:B---3--:R-:W-:Y:S03]  /*1f990*/  STL.64 [R1+0x15c0], R12 ;  /* 0x0015c00c01007387 */ /* 0x008fe60000100a00 */
[----:B0-----:R-:W2:Y:S01]  /*1f9a0*/  LDL.LU.64 R14, [R1+0x88] ;  /* 0x00008800010e7983 */ /* 0x001ea20000300a00 */
[----:B------:R-:W-:Y:S02]  /*1f9b0*/  STL.64 [R1+0x1598], R22 ;  /* 0x0015981601007387 */ /* 0x000fe40000100a00 */
[----:B------:R-:W-:Y:S02]  /*1f9c0*/  STL [R1+0x14a0], R27 ;  /* 0x0014a01b01007387 */ /* 0x000fe40000100800 */
[----:B------:R0:W-:Y:S01]  /*1f9d0*/  STL [R1+0x149c], R26 ;  /* 0x00149c1a01007387 */ /* 0x0001e20000100800 */
[----:B------:R-:W2:Y:S01]  /*1f9e0*/  LDL.LU R24, [R1+0x2e0] ;  /* 0x0002e00001187983 */ /* 0x000ea20000300800 */
[----:B------:R-:W2:Y:S03]  /*1f9f0*/  LDL.LU R25, [R1+0x2e4] ;  /* 0x0002e40001197983 */ /* 0x000ea60000300800 */
[----:B0-----:R-:W2:Y:S01]  /*1fa00*/  LDL.LU R26, [R1+0x2e8] ;  /* 0x0002e800011a7983 */ /* 0x001ea20000300800 */
[----:B------:R-:W2:Y:S07]  /*1fa10*/  LDL.LU R27, [R1+0x2ec] ;  /* 0x0002ec00011b7983 */ /* 0x000eae0000300800 */
[----:B------:R0:W-:Y:S02]  /*1fa20*/  STL.64 [R1+0x2f0], R16 ;  /* 0x0002f01001007387 */ /* 0x0001e40000100a00 */
[----:B------:R1:W-:Y:S02]  /*1fa30*/  STL.64 [R1+0x2f8], R18 ;  /* 0x0002f81201007387 */ /* 0x0003e40000100a00 */
[----:B0-----:R-:W-:Y:S01]  /*1fa40*/  IMAD.MOV.U32 R16, RZ, RZ, R6 ;  /* 0x000000ffff107224 */ /* 0x001fe200078e0006 */
[----:B-1----:R-:W3:Y:S01]  /*1fa50*/  LDL.LU.64 R18, [R1+0x15e0] ;  /* 0x0015e00001127983 */ /* 0x002ee20000300a00 */
[----:B------:R-:W4:Y:S03]  /*1fa60*/  LDL.LU R6, [R1+0x15d8] ;  /* 0x0015d80001067983 */ /* 0x000f260000300800 */
[----:B----4-:R0:W-:Y:S01]  /*1fa70*/  STL.64 [R1+0x1578], R6 ;  /* 0x0015780601007387 */ /* 0x0101e20000100a00 */
[----:B------:R-:W4:Y:S02]  /*1fa80*/  LDL.LU R4, [R1+0x2a0] ;  /* 0x0002a00001047983 */ /* 0x000f240000300800 */
[----:B------:R-:W4:Y:S02]  /*1fa90*/  LDL.LU R5, [R1+0x2a4] ;  /* 0x0002a40001057983 */ /* 0x000f240000300800 */
[----:B0-----:R-:W-:-:S02]  /*1faa0*/  IMAD.MOV.U32 R6, RZ, RZ, R0 ;  /* 0x000000ffff067224 */ /* 0x001fc400078e0000 */
[----:B------:R-:W-:Y:S01]  /*1fab0*/  IMAD.MOV.U32 R7, RZ, RZ, R2 ;  /* 0x000000ffff077224 */ /* 0x000fe200078e0002 */
[----:B------:R-:W2:Y:S01]  /*1fac0*/  LDL.LU R0, [R1+0x15d4] ;  /* 0x0015d40001007983 */ /* 0x000ea20000300800 */
[----:B------:R-:W2:Y:S03]  /*1fad0*/  LDL.LU R2, [R1+0x15d0] ;  /* 0x0015d00001027983 */ /* 0x000ea60000300800 */
[----:B------:R-:W-:Y:S04]  /*1fae0*/  STL.64 [R1+0x1590], R6 ;  /* 0x0015900601007387 */ /* 0x000fe80000100a00 */
[----:B----4-:R0:W-:Y:S04]  /*1faf0*/  STL.64 [R1+0x1588], R4 ;  /* 0x0015880401007387 */ /* 0x0101e80000100a00 */
[----:B0-----:R-:W4:Y:S01]  /*1fb00*/  LDL.LU R4, [R1+0x2b0] ;  /* 0x0002b00001047983 */ /* 0x001f220000300800 */
[----:B------:R-:W4:Y:S02]  /*1fb10*/  LDL.LU R5, [R1+0x2b4] ;  /* 0x0002b40001057983 */ /* 0x000f240000300800 */
[----:B------:R-:W3:Y:S02]  /*1fb20*/  LDL.LU R6, [R1+0x2b8] ;  /* 0x0002b80001067983 */ /* 0x000ee40000300800 */
[----:B------:R-:W3:Y:S01]  /*1fb30*/  LDL.LU R7, [R1+0x2bc] ;  /* 0x0002bc0001077983 */ /* 0x000ee20000300800 */
[----:B--2---:R-:W-:Y:S01]  /*1fb40*/  HMMA.16816.F32.BF16 R24, R8, R14, R24 ;  /* 0x0000000e0818723c */ /* 0x004fe20000041818 */
[----:B------:R-:W-:Y:S01]  /*1fb50*/  IMAD.MOV.U32 R17, RZ, RZ, R15 ;  /* 0x000000ffff117224 */ /* 0x000fe200078e000f */
[----:B---3--:R-:W-:Y:S01]  /*1fb60*/  STL.64 [R1+0x15a8], R6 ;  /* 0x0015a80601007387 */ /* 0x008fe20000100a00 */
[----:B----4-:R0:W-:Y:S03]  /*1fb70*/  STL.64 [R1+0x15a0], R4 ;  /* 0x0015a00401007387 */ /* 0x0101e60000100a00 */
[----:B0-----:R-:W2:Y:S01]  /*1fb80*/  LDL.LU R4, [R1+0x2c0] ;  /* 0x0002c00001047983 */ /* 0x001ea20000300800 */
[----:B------:R-:W2:Y:S11]  /*1fb90*/  LDL.LU R5, [R1+0x2c4] ;  /* 0x0002c40001057983 */ /* 0x000eb60000300800 */
[----:B------:R-:W-:Y:S05]  /*1fba0*/  @!UPT UIADD3 URZ, URZ, URZ, URZ ;  /* 0x0000003f3f3ff290 */ /* 0x000fea000fffe03f */
[----:B------:R0:W-:Y:S02]  /*1fbb0*/  STL.64 [R1+0x320], R24 ;  /* 0x0003201801007387 */ /* 0x0001e40000100a00 */
[----:B------:R-:W-:Y:S02]  /*1fbc0*/  STL.64 [R1+0x328], R26 ;  /* 0x0003281a01007387 */ /* 0x000fe40000100a00 */
[----:B0-----:R-:W-:Y:S02]  /*1fbd0*/  IMAD.MOV.U32 R24, RZ, RZ, R14 ;  /* 0x000000ffff187224 */ /* 0x001fe400078e000e */
[----:B------:R-:W3:Y:S01]  /*1fbe0*/  LDL.LU.64 R14, [R1+0x15c8] ;  /* 0x0015c800010e7983 */ /* 0x000ee20000300a00 */
[----:B------:R-:W3:Y:S02]  /*1fbf0*/  LDL.LU.64 R12, [R1+0x15c0] ;  /* 0x0015c000010c7983 */ /* 0x000ee40000300a00 */
[----:B------:R-:W-:Y:S02]  /*1fc00*/  IMAD.MOV.U32 R22, RZ, RZ, R21 ;  /* 0x000000ffff167224 */ /* 0x000fe400078e0015 */
[----:B------:R-:W-:-:S02]  /*1fc10*/  IMAD.MOV.U32 R23, RZ, RZ, R20 ;  /* 0x000000ffff177224 */ /* 0x000fc400078e0014 */
[----:B------:R-:W-:Y:S02]  /*1fc20*/  IMAD.MOV.U32 R6, RZ, RZ, R2 ;  /* 0x000000ffff067224 */ /* 0x000fe400078e0002 */
[----:B------:R-:W-:Y:S01]  /*1fc30*/  IMAD.MOV.U32 R7, RZ, RZ, R0 ;  /* 0x000000ffff077224 */ /* 0x000fe200078e0000 */
[----:B---3--:R-:W-:Y:S01]  /*1fc40*/  HMMA.16816.F32.BF16 R8, R8, R18, R12 ;  /* 0x000000120808723c */ /* 0x008fe2000004180c */
[----:B------:R-:W2:Y:S01]  /*1fc50*/  LDL.LU.64 R14, [R1+0x15b8] ;  /* 0x0015b800010e7983 */ /* 0x000ea20000300a00 */
[----:B------:R-:W2:Y:S02]  /*1fc60*/  LDL.LU.64 R12, [R1+0x15b0] ;  /* 0x0015b000010c7983 */ /* 0x000ea40000300a00 */
[----:B------:R-:W-:Y:S11]  /*1fc70*/  STL.64 [R1+0x1530], R18 ;  /* 0x0015301201007387 */ /* 0x000ff60000100a00 */
[----:B------:R-:W-:Y:S08]  /*1fc80*/  @!UPT UIADD3 URZ, URZ, URZ, URZ ;  /* 0x0000003f3f3ff290 */ /* 0x000ff0000fffe03f */
[----:B------:R0:W-:Y:S01]  /*1fc90*/  STL.64 [R1+0x310], R8 ;  /* 0x0003100801007387 */ /* 0x0001e20000100a00 */
[----:B------:R1:W-:Y:S03]  /*1fca0*/  STL.64 [R1+0x318], R10 ;  /* 0x0003180a01007387 */ /* 0x0003e60000100a00 */
[----:B0-----:R-:W3:Y:S01]  /*1fcb0*/  LDL.LU.64 R8, [R1] ;  /* 0x0000000001087983 */ /* 0x001ee20000300a00 */
[C---:B--2---:R-:W-:Y:S03]  /*1fcc0*/  HMMA.16816.F32.BF16 R20, R12.reuse, R22, R4 ;  /* 0x000000160c14723c */ /* 0x044fe60000041804 */
[----:B------:R-:W2:Y:S01]  /*1fcd0*/  LDL.LU.64 R6, [R1+0x15a8] ;  /* 0x0015a80001067983 */ /* 0x000ea20000300a00 */
[----:B------:R-:W2:Y:S11]  /*1fce0*/  LDL.LU.64 R4, [R1+0x15a0] ;  /* 0x0015a00001047983 */ /* 0x000eb60000300a00 */
[----:B------:R-:W-:Y:S09]  /*1fcf0*/  @!UPT UIADD3 URZ, URZ, URZ, URZ ;  /* 0x0000003f3f3ff290 */ /* 0x000ff2000fffe03f */
[----:B------:R-:W-:Y:S02]  /*1fd00*/  IMAD.MOV.U32 R2, RZ, RZ, R22 ;  /* 0x000000ffff027224 */ /* 0x000fe400078e0016 */
[----:B------:R-:W-:Y:S02]  /*1fd10*/  IMAD.MOV.U32 R0, RZ, RZ, R23 ;  /* 0x000000ffff007224 */ /* 0x000fe400078e0017 */
[----:B------:R-:W2:Y:S01]  /*1fd20*/  LDL.LU.64 R22, [R1+0x1598] ;  /* 0x0015980001167983 */ /* 0x000ea20000300a00 */
[----:B-1----:R-:W-:Y:S02]  /*1fd30*/  IMAD.MOV.U32 R11, RZ, RZ, R20 ;  /* 0x000000ffff0b7224 */ /* 0x002fe400078e0014 */
[----:B------:R-:W-:Y:S02]  /*1fd40*/  IMAD.MOV.U32 R10, RZ, RZ, R21 ;  /* 0x000000ffff0a7224 */ /* 0x000fe400078e0015 */
[----:B------:R-:W-:Y:S01]  /*1fd50*/  STL [R1+0x1374], R0 ;  /* 0x0013740001007387 */ /* 0x000fe20000100800 */
[----:B------:R-:W-:Y:S02]  /*1fd60*/  STL [R1+0x1370], R2 ;  /* 0x0013700201007387 */ /* 0x000fe40000100800 */
[----:B------:R-:W-:Y:S02]  /*1fd70*/  STL [R1+0x136c], R10 ;  /* 0x00136c0a01007387 */ /* 0x000fe40000100800 */
[----:B------:R-:W-:Y:S02]  /*1fd80*/  STL [R1+0x1368], R11 ;  /* 0x0013680b01007387 */ /* 0x000fe40000100800 */
[----:B---3--:R0:W-:Y:S02]  /*1fd90*/  STL.64 [R1+0x1568], R8 ;  /* 0x0015680801007387 */ /* 0x0081e40000100a00 */
        /* <DEDUP_REMOVED lines=17> */
[----:B------:R-:W4:Y:S01]  /*1feb0*/  LDL.64 R4, [R1+0x10] ;  /* 0x0000100001047983 */ /* 0x000f220000100a00 */
[----:B---3--:R-:W-:Y:S02]  /*1fec0*/  HMMA.16816.F32.BF16 R8, R12, R22, R8 ;  /* 0x000000160c08723c */ /* 0x008fe40000041808 */
[----:B----4-:R0:W-:Y:S11]  /*1fed0*/  STL.64 [R1+0x14a8], R4 ;  /* 0x0014a80401007387 */ /* 0x0101f60000100a00 */
[----:B------:R-:W-:Y:S10]  /*1fee0*/  @!UPT UIADD3 URZ, URZ, URZ, URZ ;  /* 0x0000003f3f3ff290 */ /* 0x000ff4000fffe03f */
[----:B------:R-:W-:Y:S01]  /*1fef0*/  STL.64 [R1+0x2c0], R8 ;  /* 0x0002c00801007387 */ /* 0x000fe20000100a00 */
[----:B------:R-:W-:Y:S02]  /*1ff00*/  STL.64 [R1+0x2c8], R10 ;  /* 0x0002c80a01007387 */ /* 0x000fe40000100a00 */
[----:B0-----:R-:W3:Y:S02]  /*1ff10*/  LDL R4, [R1+0x20] ;  /* 0x0000200001047983 */ /* 0x001ee40000100800 */
[----:B------:R-:W3:Y:S02]  /*1ff20*/  LDL R5, [R1+0x24] ;  /* 0x0000240001057983 */ /* 0x000ee40000100800 */
[----:B---3--:R0:W-:Y:S01]  /*1ff30*/  STL.64 [R1+0x14c0], R4 ;  /* 0x0014c00401007387 */ /* 0x0081e20000100a00 */
[----:B------:R-:W3:Y:S02]  /*1ff40*/  LDL.LU R20, [R1+0x1d0] ;  /* 0x0001d00001147983 */ /* 0x000ee40000300800 */
[----:B------:R-:W3:Y:S02]  /*1ff50*/  LDL.LU R21, [R1+0x1d4] ;  /* 0x0001d40001157983 */ /* 0x000ee40000300800 */
[----:B------:R-:W4:Y:S01]  /*1ff60*/  LDL.LU R22, [R1+0x1d8] ;  /* 0x0001d80001167983 */ /* 0x000f220000300800 */
[----:B------:R-:W4:Y:S01]  /*1ff70*/  LDL.LU R23, [R1+0x1dc] ;  /* 0x0001dc0001177983 */ /* 0x000f220000300800 */
[----:B0-----:R-:W-:-:S02]  /*1ff80*/  IMAD.MOV.U32 R4, RZ, RZ, R29 ;  /* 0x000000ffff047224 */ /* 0x001fc400078e001d */
[----:B------:R-:W-:-:S05]  /*1ff90*/  IMAD.MOV.U32 R5, RZ, RZ, R28 ;  /* 0x000000ffff057224 */ /* 0x000fca00078e001c */
[----:B------:R-:W-:Y:S04]  /*1ffa0*/  STL.64 [R1+0x14d8], R4 ;  /* 0x0014d80401007387 */ /* 0x000fe80000100a00 */
[----:B----4-:R-:W-:Y:S01]  /*1ffb0*/  STL.64 [R1+0x14b8], R22 ;  /* 0x0014b81601007387 */ /* 0x010fe20000100a00 */
[----:B---3--:R0:W-:Y:S03]  /*1ffc0*/  STL.64 [R1+0x14b0], R20 ;  /* 0x0014b01401007387 */ /* 0x0081e60000100a00 */
[----:B0-----:R-:W3:Y:S01]  /*1ffd0*/  LDL.LU R20, [R1+0x1f0] ;  /* 0x0001f00001147983 */ /* 0x001ee20000300800 */
[----:B------:R-:W3:Y:S02]  /*1ffe0*/  LDL.LU R21, [R1+0x1f4] ;  /* 0x0001f40001157983 */ /* 0x000ee40000300800 */
[----:B------:R-:W4:Y:S02]  /*1fff0*/  LDL.LU R22, [R1+0x1f8] ;  /* 0x0001f80001167983 */ /* 0x000f240000300800 */
[----:B------:R-:W4:Y:S01]  /*20000*/  LDL.LU R23, [R1+0x1fc] ;  /* 0x0001fc0001177983 */ /* 0x000f220000300800 */
[----:B------:R-:W2:Y:S04]  /*20010*/  LDL.64 R4, [R1+0x40] ;  /* 0x0000400001047983 */ /* 0x000ea80000100a00 */
[----:B--2---:R0:W-:Y:S04]  /*20020*/  STL.64 [R1+0x14f0], R4 ;  /* 0x0014f00401007387 */ /* 0x0041e80000100a00 */
[----:B0-----:R-:W2:Y:S01]  /*20030*/  LDL.64 R4, [R1+0x50] ;  /* 0x0000500001047983 */ /* 0x001ea20000100a00 */
[----:B------:R-:W-:-:S02]  /*20040*/  IMAD.MOV.U32 R18, RZ, RZ, R24 ;  /* 0x000000ffff127224 */ /* 0x000fc400078e0018 */
[----:B------:R-:W-:Y:S01]  /*20050*/  IMAD.MOV.U32 R19, RZ, RZ, R17 ;  /* 0x000000ffff137224 */ /* 0x000fe200078e0011 */
[----:B--2---:R-:W-:Y:S01]  /*20060*/  STL.64 [R1+0x1508], R4 ;  /* 0x0015080401007387 */ /* 0x004fe20000100a00 */
[----:B----4-:R-:W-:Y:S02]  /*20070*/  STL.64 [R1+0x14d0], R22 ;  /* 0x0014d01601007387 */ /* 0x010fe40000100a00 */
[----:B---3--:R0:W-:Y:S02]  /*20080*/  STL.64 [R1+0x14c8], R20 ;  /* 0x0014c81401007387 */ /* 0x0081e40000100a00 */
[----:B0-----:R-:W2:Y:S01]  /*20090*/  LDL.LU R20, [R1+0x200] ;  /* 0x0002000001147983 */ /* 0x001ea20000300800 */
[----:B------:R-:W2:Y:S02]  /*200a0*/  LDL.LU R21, [R1+0x204] ;  /* 0x0002040001157983 */ /* 0x000ea40000300800 */
[----:B------:R-:W3:Y:S02]  /*200b0*/  LDL.LU R22, [R1+0x208] ;  /* 0x0002080001167983 */ /* 0x000ee40000300800 */
[----:B------:R-:W3:Y:S01]  /*200c0*/  LDL.LU R23, [R1+0x20c] ;  /* 0x00020c0001177983 */ /* 0x000ee20000300800 */
[----:B------:R0:W-:Y:S01]  /*200d0*/  STL.64 [R1+0x1548], R18 ;  /* 0x0015481201007387 */ /* 0x0001e20000100a00 */
[----:B------:R-:W4:Y:S02]  /*200e0*/  LDL.LU R24, [R1+0x230] ;  /* 0x0002300001187983 */ /* 0x000f240000300800 */
[----:B------:R-:W4:Y:S02]  /*200f0*/  LDL.LU R25, [R1+0x234] ;  /* 0x0002340001197983 */ /* 0x000f240000300800 */
[----:B------:R-:W2:Y:S01]  /*20100*/  LDL.LU R26, [R1+0x238] ;  /* 0x00023800011a7983 */ /* 0x000ea20000300800 */
[----:B------:R-:W2:Y:S01]  /*20110*/  LDL.LU R27, [R1+0x23c] ;  /* 0x00023c00011b7983 */ /* 0x000ea20000300800 */
[----:B0-----:R-:W-:-:S02]  /*20120*/  IMAD.MOV.U32 R18, RZ, RZ, R16 ;  /* 0x000000ffff127224 */ /* 0x001fc400078e0010 */
[----:B------:R-:W-:-:S05]  /*20130*/  IMAD.MOV.U32 R19, RZ, RZ, R7 ;  /* 0x000000ffff137224 */ /* 0x000fca00078e0007 */
[----:B------:R-:W-:Y:S01]  /*20140*/  STL.64 [R1+0x1560], R18 ;  /* 0x0015601201007387 */ /* 0x000fe20000100a00 */
[----:B------:R-:W3:Y:S02]  /*20150*/  LDL.LU R8, [R1+0x270] ;  /* 0x0002700001087983 */ /* 0x000ee40000300800 */
[----:B------:R-:W3:Y:S02]  /*20160*/  LDL.LU R9, [R1+0x274] ;  /* 0x0002740001097983 */ /* 0x000ee40000300800 */
[----:B------:R-:W3:Y:S01]  /*20170*/  LDL.LU R10, [R1+0x278] ;  /* 0x00027800010a7983 */ /* 0x000ee20000300800 */
[----:B------:R-:W3:Y:S04]  /*20180*/  LDL.LU R11, [R1+0x27c] ;  /* 0x00027c00010b7983 */ /* 0x000ee80000300800 */
[----:B--2---:R-:W-:Y:S01]  /*20190*/  STL.64 [R1+0x1528], R26 ;  /* 0x0015281a01007387 */ /* 0x004fe20000100a00 */
[----:B----4-:R0:W-:Y:S03]  /*201a0*/  STL.64 [R1+0x1520], R24 ;  /* 0x0015201801007387 */ /* 0x0101e60000100a00 */
[----:B0-----:R-:W2:Y:S01]  /*201b0*/  LDL.LU R24, [R1+0x240] ;  /* 0x0002400001187983 */ /* 0x001ea20000300800 */
[----:B------:R-:W2:Y:S02]  /*201c0*/  LDL.LU R25, [R1+0x244] ;  /* 0x0002440001197983 */ /* 0x000ea40000300800 */
[----:B------:R-:W4:Y:S02]  /*201d0*/  LDL.LU R26, [R1+0x248] ;  /* 0x00024800011a7983 */ /* 0x000f240000300800 */
[----:B------:R-:W4:Y:S02]  /*201e0*/  LDL.LU R27, [R1+0x24c] ;  /* 0x00024c00011b7983 */ /* 0x000f240000300800 */
[----:B----4-:R-:W-:Y:S01]  /*201f0*/  STL.64 [R1+0x1540], R26 ;  /* 0x0015401a01007387 */ /* 0x010fe20000100a00 */
[----:B--2---:R0:W-:Y:S03]  /*20200*/  STL.64 [R1+0x1538], R24 ;  /* 0x0015381801007387 */ /* 0x0041e60000100a00 */
[----:B0-----:R-:W2:Y:S01]  /*20210*/  LDL.LU R24, [R1+0x250] ;  /* 0x0002500001187983 */ /* 0x001ea20000300800 */
[----:B------:R-:W2:Y:S02]  /*20220*/  LDL.LU R25, [R1+0x254] ;  /* 0x0002540001197983 */ /* 0x000ea40000300800 */
[----:B------:R-:W4:Y:S02]  /*20230*/  LDL.LU R26, [R1+0x258] ;  /* 0x00025800011a7983 */ /* 0x000f240000300800 */
[----:B------:R-:W4:Y:S02]  /*20240*/  LDL.LU R27, [R1+0x25c] ;  /* 0x00025c00011b7983 */ /* 0x000f240000300800 */
[----:B------:R-:W-:-:S02]  /*20250*/  IMAD.MOV.U32 R18, RZ, RZ, R6 ;  /* 0x000000ffff127224 */ /* 0x000fc400078e0006 */
[----:B------:R-:W-:Y:S01]  /*20260*/  IMAD.MOV.U32 R19, RZ, RZ, R3 ;  /* 0x000000ffff137224 */ /* 0x000fe200078e0003 */
[----:B----4-:R-:W-:Y:S01]  /*20270*/  STL.64 [R1+0x1558], R26 ;  /* 0x0015581a01007387 */ /* 0x010fe20000100a00 */
[----:B--2---:R0:W-:Y:S03]  /*20280*/  STL.64 [R1+0x1550], R24 ;  /* 0x0015501801007387 */ /* 0x0041e60000100a00 */
[----:B0-----:R-:W2:Y:S01]  /*20290*/  LDL.LU R24, [R1+0x260] ;  /* 0x0002600001187983 */ /* 0x001ea20000300800 */
[----:B------:R-:W2:Y:S02]  /*202a0*/  LDL.LU R25, [R1+0x264] ;  /* 0x0002640001197983 */ /* 0x000ea40000300800 */
[----:B------:R-:W2:Y:S02]  /*202b0*/  LDL.LU R26, [R1+0x268] ;  /* 0x00026800011a7983 */ /* 0x000ea40000300800 */
[----:B------:R-:W2:Y:S01]  /*202c0*/  LDL.LU R27, [R1+0x26c] ;  /* 0x00026c00011b7983 */ /* 0x000ea20000300800 */
[----:B------:R-:W4:Y:S01]  /*202d0*/  LDL.64 R4, [R1+0x60] ;  /* 0x0000600001047983 */ /* 0x000f220000100a00 */
[----:B---3--:R-:W-:Y:S02]  /*202e0*/  STL.64 [R1+0x14e8], R22 ;  /* 0x0014e81601007387 */ /* 0x008fe40000100a00 */
[----:B------:R0:W-:Y:S02]  /*202f0*/  STL.64 [R1+0x14e0], R20 ;  /* 0x0014e01401007387 */ /* 0x0001e40000100a00 */
[----:B0-----:R-:W3:Y:S01]  /*20300*/  LDL.LU R20, [R1+0x210] ;  /* 0x0002100001147983 */ /* 0x001ee20000300800 */
[----:B------:R-:W3:Y:S02]  /*20310*/  LDL.LU R21, [R1+0x214] ;  /* 0x0002140001157983 */ /* 0x000ee40000300800 */
[----:B------:R-:W2:Y:S02]  /*20320*/  LDL.LU R22, [R1+0x218] ;  /* 0x0002180001167983 */ /* 0x000ea40000300800 */
[----:B------:R-:W2:Y:S01]  /*20330*/  LDL.LU R23, [R1+0x21c] ;  /* 0x00021c0001177983 */ /* 0x000ea20000300800 */
[----:B------:R-:W-:Y:S11]  /*20340*/  HMMA.16816.F32.BF16 R16, R12, R18, R8 ;  /* 0x000000120c10723c */ /* 0x000ff60000041808 */
[----:B------:R-:W-:Y:S11]  /*20350*/  @!UPT UIADD3 URZ, URZ, URZ, URZ ;  /* 0x0000003f3f3ff290 */ /* 0x000ff6000fffe03f */
[----:B------:R-:W-:Y:S02]  /*20360*/  @!UPT UIADD3 URZ, URZ, URZ, URZ ;  /* 0x0000003f3f3ff290 */ /* 0x000fe4000fffe03f */
[----:B------:R-:W-:Y:S02]  /*20370*/  IMAD.MOV.U32 R10, RZ, RZ, R18 ;  /* 0x000000ffff0a7224 */ /* 0x000fe400078e0012 */
[----:B------:R-:W-:Y:S01]  /*20380*/  IMAD.MOV.U32 R11, RZ, RZ, R19 ;  /* 0x000000ffff0b7224 */ /* 0x000fe200078e0013 */
[----:B--2---:R-:W-:Y:S01]  /*20390*/  STL.64 [R1+0x1500], R22 ;  /* 0x0015001601007387 */ /* 0x004fe20000100a00 */
[----:B---3--:R0:W-:Y:S03]  /*203a0*/  STL.64 [R1+0x14f8], R20 ;  /* 0x0014f81401007387 */ /* 0x0081e60000100a00 */
[----:B0-----:R-:W2:Y:S01]  /*203b0*/  LDL.LU R20, [R1+0x220] ;  /* 0x0002200001147983 */ /* 0x001ea20000300800 */
[----:B------:R-:W2:Y:S02]  /*203c0*/  LDL.LU R21, [R1+0x224] ;  /* 0x0002240001157983 */ /* 0x000ea40000300800 */
[----:B------:R-:W2:Y:S02]  /*203d0*/  LDL.LU R22, [R1+0x228] ;  /* 0x0002280001167983 */ /* 0x000ea40000300800 */
[----:B------:R-:W2:Y:S01]  /*203e0*/  LDL.LU R23, [R1+0x22c] ;  /* 0x00022c0001177983 */ /* 0x000ea20000300800 */
[----:B------:R-:W3:Y:S01]  /*203f0*/  LDL.LU.64 R8, [R1+0x1568] ;  /* 0x0015680001087983 */ /* 0x000ee20000300a00 */
[----:B------:R-:W2:Y:S02]  /*20400*/  LDL.LU.64 R18, [R1+0x1560] ;  /* 0x0015600001127983 */ /* 0x000ea40000300a00 */
[----:B------:R-:W-:-:S02]  /*20410*/  IMAD.MOV.U32 R0, RZ, RZ, R16 ;  /* 0x000000ffff007224 */ /* 0x000fc400078e0010 */
[----:B------:R-:W-:Y:S01]  /*20420*/  IMAD.MOV.U32 R2, RZ, RZ, R17 ;  /* 0x000000ffff027224 */ /* 0x000fe200078e0011 */
[----:B------:R-:W-:Y:S01]  /*20430*/  STL [R1+0x1384], R11 ;  /* 0x0013840b01007387 */ /* 0x000fe20000100800 */
[----:B------:R-:W-:Y:S03]  /*20440*/  STL [R1+0x1380], R10 ;  /* 0x0013800a01007387 */ /* 0x000fe60000100800 */
[----:B------:R-:W-:Y:S01]  /*20450*/  STL [R1+0x137c], R2 ;  /* 0x00137c0201007387 */ /* 0x000fe20000100800 */
[----:B------:R-:W-:Y:S01]  /*20460*/  STL [R1+0x1378], R0 ;  /* 0x0013780001007387 */ /* 0x000fe20000100800 */
        /* <DEDUP_REMOVED lines=14> */
[----:B--2---:R-:W-:Y:S02]  /*20550*/  HMMA.16816.F32.BF16 R12, R12, R18, R24 ;  /* 0x000000120c0c723c */ /* 0x004fe40000041818 */
[----:B------:R-:W4:Y:S01]  /*20560*/  LDL.LU.64 R26, [R1+0x1528] ;  /* 0x00152800011a7983 */ /* 0x000f220000300a00 */
[----:B------:R-:W4:Y:S02]  /*20570*/  LDL.LU.64 R24, [R1+0x1520] ;  /* 0x0015200001187983 */ /* 0x000f240000300a00 */
[----:B------:R-:W4:Y:S02]  /*20580*/  LDL.LU.64 R18, [R1+0x1518] ;  /* 0x0015180001127983 */ /* 0x000f240000300a00 */
[----:B------:R-:W4:Y:S11]  /*20590*/  LDL.LU.64 R16, [R1+0x1510] ;  /* 0x0015100001107983 */ /* 0x000f360000300a00 */
[----:B------:R-:W-:Y:S05]  /*205a0*/  @!UPT UIADD3 URZ, URZ, URZ, URZ ;  /* 0x0000003f3f3ff290 */ /* 0x000fea000fffe03f */
[----:B------:R0:W-:Y:S01]  /*205b0*/  STL.64 [R1+0x270], R12 ;  /* 0x0002700c01007387 */ /* 0x0001e20000100a00 */
[----:B------:R-:W-:Y:S02]  /*205c0*/  IMAD.MOV.U32 R11, RZ, RZ, R14 ;  /* 0x000000ffff0b7224 */ /* 0x000fe400078e000e */
[----:B------:R-:W-:Y:S01]  /*205d0*/  IMAD.MOV.U32 R10, RZ, RZ, R15 ;  /* 0x000000ffff0a7224 */ /* 0x000fe200078e000f */
[----:B0-----:R-:W2:Y:S01]  /*205e0*/  LDL.LU R12, [R1+0x1e0] ;  /* 0x0001e000010c7983 */ /* 0x001ea20000300800 */
[----:B------:R-:W2:Y:S02]  /*205f0*/  LDL.LU R13, [R1+0x1e4] ;  /* 0x0001e400010d7983 */ /* 0x000ea40000300800 */
[----:B------:R-:W2:Y:S02]  /*20600*/  LDL.LU R14, [R1+0x1e8] ;  /* 0x0001e800010e7983 */ /* 0x000ea40000300800 */
[----:B------:R-:W2:Y:S01]  /*20610*/  LDL.LU R15, [R1+0x1ec] ;  /* 0x0001ec00010f7983 */ /* 0x000ea20000300800 */
[C---:B----4-:R-:W-:Y:S11]  /*20620*/  HMMA.16816.F32.BF16 R24, R16.reuse, R4, R24 ;  /* 0x000000041018723c */ /* 0x050ff60000041818 */
[----:B------:R-:W-:Y:S11]  /*20630*/  @!UPT UIADD3 URZ, URZ, URZ, URZ ;  /* 0x0000003f3f3ff290 */ /* 0x000ff6000fffe03f */
[----:B------:R-:W-:Y:S01]  /*20640*/  @!UPT UIADD3 URZ, URZ, URZ, URZ ;  /* 0x0000003f3f3ff290 */ /* 0x000fe2000fffe03f */
[----:B------:R0:W-:Y:S01]  /*20650*/  STL.64 [R1+0x260], R24 ;  /* 0x0002601801007387 */ /* 0x0001e20000100a00 */
[----:B------:R1:W-:Y:S02]  /*20660*/  STL.64 [R1+0x268], R26 ;  /* 0x0002681a01007387 */ /* 0x0003e40000100a00 */
[----:B0-----:R-:W-:Y:S02]  /*20670*/  IMAD.MOV.U32 R24, RZ, RZ, R4 ;  /* 0x000000ffff187224 */ /* 0x001fe400078e0004 */
[----:B------:R-:W-:Y:S02]  /*20680*/  IMAD.MOV.U32 R25, RZ, RZ, R5 ;  /* 0x000000ffff197224 */ /* 0x000fe400078e0005 */
[----:B------:R-:W4:Y:S02]  /*20690*/  LDL.LU.64 R4, [R1+0x1508] ;  /* 0x0015080001047983 */ /* 0x000f240000300a00 */
[----:B----4-:R-:W-:Y:S01]  /*206a0*/  HMMA.16816.F32.BF16 R20, R16, R4, R20 ;  /* 0x000000041014723c */ /* 0x010fe20000041814 */
[----:B-1----:R-:W-:-:S02]  /*206b0*/  IMAD.MOV.U32 R27, RZ, RZ, R4 ;  /* 0x000000ffff1b7224 */ /* 0x002fc400078e0004 */
[----:B------:R-:W-:Y:S11]  /*206c0*/  IMAD.MOV.U32 R26, RZ, RZ, R5 ;  /* 0x000000ffff1a7224 */ /* 0x000ff600078e0005 */
[----:B------:R-:W-:Y:S09]  /*206d0*/  @!UPT UIADD3 URZ, URZ, URZ, URZ ;  /* 0x0000003f3f3ff290 */ /* 0x000ff2000fffe03f */
[----:B------:R-:W-:Y:S01]  /*206e0*/  STL.64 [R1+0x250], R20 ;  /* 0x0002501401007387 */ /* 0x000fe20000100a00 */
[----:B------:R0:W-:Y:S03]  /*206f0*/  STL.64 [R1+0x258], R22 ;  /* 0x0002581601007387 */ /* 0x0001e60000100a00 */
[----:B0-----:R-:W4:Y:S01]  /*20700*/  LDL.LU.64 R22, [R1+0x1500] ;  /* 0x0015000001167983 */ /* 0x001f220000300a00 */
[----:B------:R-:W4:Y:S02]  /*20710*/  LDL.LU.64 R20, [R1+0x14f8] ;  /* 0x0014f80001147983 */ /* 0x000f240000300a00 */
[----:B------:R-:W4:Y:S02]  /*20720*/  LDL.LU.64 R4, [R1+0x14f0] ;  /* 0x0014f00001047983 */ /* 0x000f240000300a00 */
[C---:B----4-:R-:W-:Y:S01]  /*20730*/  HMMA.16816.F32.BF16 R20, R16.reuse, R4, R20 ;  /* 0x000000041014723c */ /* 0x050fe20000041814 */
[----:B------:R-:W-:Y:S11]  /*20740*/  IMAD.MOV.U32 R3, RZ, RZ, R5 ;  /* 0x000000ffff037224 */ /* 0x000ff600078e0005 */
[----:B------:R-:W-:Y:S11]  /*20750*/  @!UPT UIADD3 URZ, URZ, URZ, URZ ;  /* 0x0000003f3f3ff290 */ /* 0x000ff6000fffe03f */
[----:B------:R-:W-:Y:S01]  /*20760*/  STL.64 [R1+0x240], R20 ;  /* 0x0002401401007387 */ /* 0x000fe20000100a00 */
[----:B------:R0:W-:Y:S03]  /*20770*/  STL.64 [R1+0x248], R22 ;  /* 0x0002481601007387 */ /* 0x0001e60000100a00 */
[----:B0-----:R-:W4:Y:S01]  /*20780*/  LDL.LU.64 R22, [R1+0x14e8] ;  /* 0x0014e80001167983 */ /* 0x001f220000300a00 */
[----:B------:R-:W4:Y:S02]  /*20790*/  LDL.LU.64 R20, [R1+0x14e0] ;  /* 0x0014e00001147983 */ /* 0x000f240000300a00 */
[----:B------:R-:W4:Y:S02]  /*207a0*/  LDL.LU.64 R4, [R1+0x14d8] ;  /* 0x0014d80001047983 */ /* 0x000f240000300a00 */
[C---:B----4-:R-:W-:Y:S01]  /*207b0*/  HMMA.16816.F32.BF16 R4, R16.reuse, R4, R20 ;  /* 0x000000041004723c */ /* 0x050fe20000041814 */
[----:B------:R-:W4:Y:S01]  /*207c0*/  LDL.LU.64 R22, [R1+0x14d0] ;  /* 0x0014d00001167983 */ /* 0x000f220000300a00 */
[----:B------:R-:W4:Y:S11]  /*207d0*/  LDL.LU.64 R20, [R1+0x14c8] ;  /* 0x0014c80001147983 */ /* 0x000f360000300a00 */
[----:B------:R-:W-:Y:S10]  /*207e0*/  @!UPT UIADD3 URZ, URZ, URZ, URZ ;  /* 0x0000003f3f3ff290 */ /* 0x000ff4000fffe03f */
[----:B------:R0:W-:Y:S01]  /*207f0*/  STL.64 [R1+0x230], R4 ;  /* 0x0002300401007387 */ /* 0x0001e20000100a00 */
[----:B------:R4:W-:Y:S03]  /*20800*/  STL.64 [R1+0x238], R6 ;  /* 0x0002380601007387 */ /* 0x0009e60000100a00 */
[----:B0-----:R-:W4:Y:S02]  /*20810*/  LDL.LU.64 R4, [R1+0x14c0] ;  /* 0x0014c00001047983 */ /* 0x001f240000300a00 */
[C---:B----4-:R-:W-:Y:S02]  /*20820*/  HMMA.16816.F32.BF16 R4, R16.reuse, R4, R20 ;  /* 0x000000041004723c */ /* 0x050fe40000041814 */
[----:B------:R-:W3:Y:S01]  /*20830*/  LDL.LU.64 R22, [R1+0x14b8] ;  /* 0x0014b80001167983 */ /* 0x000ee20000300a00 */
[----:B------:R-:W3:Y:S11]  /*20840*/  LDL.LU.64 R20, [R1+0x14b0] ;  /* 0x0014b00001147983 */ /* 0x000ef60000300a00 */
[----:B------:R-:W-:Y:S09]  /*20850*/  @!UPT UIADD3 URZ, URZ, URZ, URZ ;  /* 0x0000003f3f3ff290 */ /* 0x000ff2000fffe03f */
[----:B------:R3:W-:Y:S01]  /*20860*/  STL.64 [R1+0x228], R6 ;  /* 0x0002280601007387 */ /* 0x0007e20000100a00 */
[----:B------:R-:W-:Y:S02]  /*20870*/  IMAD.MOV.U32 R29, RZ, RZ, R4 ;  /* 0x000000ffff1d7224 */ /* 0x000fe400078e0004 */
[----:B------:R-:W-:Y:S02]  /*20880*/  IMAD.MOV.U32 R28, RZ, RZ, R5 ;  /* 0x000000ffff1c7224 */ /* 0x000fe400078e0005 */
[----:B------:R-:W2:Y:S03]  /*20890*/  LDL.LU.64 R4, [R1+0x14a8] ;  /* 0x0014a80001047983 */ /* 0x000ea60000300a00 */
[----:B------:R-:W-:Y:S02]  /*208a0*/  STL [R1+0x1294], R28 ;  /* 0x0012941c01007387 */ /* 0x000fe40000100800 */
[----:B------:R-:W-:Y:S01]  /*208b0*/  STL [R1+0x1290], R29 ;  /* 0x0012901d01007387 */ /* 0x000fe20000100800 */
[----:B--2---:R-:W-:Y:S01]  /*208c0*/  HMMA.16816.F32.BF16 R12, R16, R4, R12 ;  /* 0x00000004100c723c */ /* 0x004fe2000004180c */
[----:B------:R-:W-:-:S02]  /*208d0*/  IMAD.MOV.U32 R2, RZ, RZ, R4 ;  /* 0x000000ffff027224 */ /* 0x000fc400078e0004 */
[----:B------:R-:W-:-:S05]  /*208e0*/  IMAD.MOV.U32 R0, RZ, RZ, R5 ;  /* 0x000000ffff007224 */ /* 0x000fca00078e0005 */
[----:B---3--:R-:W-:Y:S11]  /*208f0*/  HMMA.16816.F32.BF16 R4, R16, R8, R20 ;  /* 0x000000081004723c */ /* 0x008ff60000041814 */
[----:B------:R-:W-:Y:S04]  /*20900*/  @!UPT UIADD3 URZ, URZ, URZ, URZ ;  /* 0x0000003f3f3ff290 */ /* 0x000fe8000fffe03f */
[----:B------:R0:W-:Y:S01]  /*20910*/  STL.64 [R1+0x210], R12 ;  /* 0x0002100c01007387 */ /* 0x0001e20000100a00 */
[----:B------:R1:W-:Y:S07]  /*20920*/  STL.64 [R1+0x218], R14 ;  /* 0x0002180e01007387 */ /* 0x0003ee0000100a00 */
[----:B------:R2:W-:Y:S01]  /*20930*/  STL.64 [R1+0x200], R4 ;  /* 0x0002000401007387 */ /* 0x0005e20000100a00 */
        /* <DEDUP_REMOVED lines=8> */
[----:B--2---:R-:W2:Y:S01]  /*209c0*/  LDL.LU R4, [R1+0x160] ;  /* 0x0001600001047983 */ /* 0x004ea20000300800 */
[----:B------:R-:W-:-:S02]  /*209d0*/  IMAD.MOV.U32 R28, RZ, RZ, R6 ;  /* 0x000000ffff1c7224 */ /* 0x000fc400078e0006 */
[----:B------:R-:W2:Y:S02]  /*209e0*/  LDL.LU R5, [R1+0x164] ;  /* 0x0001640001057983 */ /* 0x000ea40000300800 */
[----:B------:R-:W-:Y:S01]  /*209f0*/  IMAD.MOV.U32 R29, RZ, RZ, R7 ;  /* 0x000000ffff1d7224 */ /* 0x000fe200078e0007 */
[----:B------:R-:W2:Y:S01]  /*20a00*/  LDL.LU R6, [R1+0x168] ;  /* 0x0001680001067983 */ /* 0x000ea20000300800 */
[----:B------:R-:W2:Y:S03]  /*20a10*/  LDL.LU R7, [R1+0x16c] ;  /* 0x00016c0001077983 */ /* 0x000ea60000300800 */
[----:B--2---:R-:W-:Y:S01]  /*20a20*/  STL.64 [R1+0x1458], R6 ;  /* 0x0014580601007387 */ /* 0x004fe20000100a00 */
[----:B------:R0:W-:Y:S02]  /*20a30*/  STL.64 [R1+0x1450], R4 ;  /* 0x0014500401007387 */ /* 0x0001e40000100a00 */
[----:B0-----:R-:W-:-:S02]  /*20a40*/  IMAD.MOV.U32 R4, RZ, RZ, R27 ;  /* 0x000000ffff047224 */ /* 0x001fc400078e001b */
[----:B------:R-:W-:Y:S01]  /*20a50*/  IMAD.MOV.U32 R5, RZ, RZ, R26 ;  /* 0x000000ffff057224 */ /* 0x000fe200078e001a */
[----:B------:R-:W2:Y:S01]  /*20a60*/  LDL.LU R27, [R1+0x14a0] ;  /* 0x0014a000011b7983 */ /* 0x000ea20000300800 */
[----:B------:R-:W2:Y:S03]  /*20a70*/  LDL.LU R26, [R1+0x149c] ;  /* 0x00149c00011a7983 */ /* 0x000ea60000300800 */
[----:B------:R0:W-:Y:S02]  /*20a80*/  STL.64 [R1+0x1468], R4 ;  /* 0x0014680401007387 */ /* 0x0001e40000100a00 */
[----:B0-----:R-:W-:Y:S02]  /*20a90*/  IMAD.MOV.U32 R4, RZ, RZ, R24 ;  /* 0x000000ffff047224 */ /* 0x001fe400078e0018 */
[----:B------:R-:W-:Y:S01]  /*20aa0*/  IMAD.MOV.U32 R5, RZ, RZ, R25 ;  /* 0x000000ffff057224 */ /* 0x000fe200078e0019 */
[----:B------:R-:W2:Y:S01]  /*20ab0*/  LDL.LU R24, [R1+0x1498] ;  /* 0x0014980001187983 */ /* 0x000ea20000300800 */
[----:B------:R-:W2:Y:S02]  /*20ac0*/  LDL.LU R25, [R1+0x1494] ;  /* 0x0014940001197983 */ /* 0x000ea40000300800 */
[----:B----4-:R-:W-:Y:S02]  /*20ad0*/  STL.64 [R1+0x1448], R14 ;  /* 0x0014480e01007387 */ /* 0x010fe40000100a00 */
[----:B---3--:R0:W-:Y:S02]  /*20ae0*/  STL.64 [R1+0x1440], R12 ;  /* 0x0014400c01007387 */ /* 0x0081e40000100a00 */
[----:B0-----:R-:W3:Y:S04]  /*20af0*/  LDL.64 R12, [R1+0x30] ;  /* 0x00003000010c7983 */ /* 0x001ee80000100a00 */
[----:B---3--:R0:W-:Y:S04]  /*20b00*/  STL.64 [R1+0x1460], R12 ;  /* 0x0014600c01007387 */ /* 0x0081e80000100a00 */
[----:B0-----:R-:W3:Y:S01]  /*20b10*/  LDL.LU R12, [R1+0x190] ;  /* 0x00019000010c7983 */ /* 0x001ee20000300800 */
[----:B------:R-:W3:Y:S02]  /*20b20*/  LDL.LU R13, [R1+0x194] ;  /* 0x00019400010d7983 */ /* 0x000ee40000300800 */
[----:B------:R-:W4:Y:S02]  /*20b30*/  LDL.LU R14, [R1+0x198] ;  /* 0x00019800010e7983 */ /* 0x000f240000300800 */
[----:B------:R-:W4:Y:S01]  /*20b40*/  LDL.LU R15, [R1+0x19c] ;  /* 0x00019c00010f7983 */ /* 0x000f220000300800 */
[----:B--2---:R-:W-:Y:S01]  /*20b50*/  HMMA.16816.F32.BF16 R16, R16, R24, R20 ;  /* 0x000000181010723c */ /* 0x004fe20000041814 */
[----:B----4-:R-:W-:Y:S01]  /*20b60*/  STL.64 [R1+0x1478], R14 ;  /* 0x0014780e01007387 */ /* 0x010fe20000100a00 */
[----:B---3--:R0:W-:Y:S03]  /*20b70*/  STL.64 [R1+0x1470], R12 ;  /* 0x0014700c01007387 */ /* 0x0081e60000100a00 */
[----:B0-----:R-:W2:Y:S01]  /*20b80*/  LDL.LU R12, [R1+0x1a0] ;  /* 0x0001a000010c7983 */ /* 0x001ea20000300800 */
[----:B------:R-:W2:Y:S02]  /*20b90*/  LDL.LU R13, [R1+0x1a4] ;  /* 0x0001a400010d7983 */ /* 0x000ea40000300800 */
[----:B------:R-:W2:Y:S02]  /*20ba0*/  LDL.LU R14, [R1+0x1a8] ;  /* 0x0001a800010e7983 */ /* 0x000ea40000300800 */
[----:B------:R-:W2:Y:S01]  /*20bb0*/  LDL.LU R15, [R1+0x1ac] ;  /* 0x0001ac00010f7983 */ /* 0x000ea20000300800 */
[----:B------:R-:W-:Y:S01]  /*20bc0*/  STL.64 [R1+0x1418], R10 ;  /* 0x0014180a01007387 */ /* 0x000fe20000100a00 */
[----:B------:R0:W-:Y:S03]  /*20bd0*/  STL.64 [R1+0x1410], R8 ;  /* 0x0014100801007387 */ /* 0x0001e60000100a00 */
[----:B0-----:R-:W3:Y:S01]  /*20be0*/  LDL R8, [R1+0x40] ;  /* 0x0000400001087983 */ /* 0x001ee20000100800 */
[----:B------:R-:W-:-:S02]  /*20bf0*/  IMAD.MOV.U32 R9, RZ, RZ, R3 ;  /* 0x000000ffff097224 */ /* 0x000fc400078e0003 */
[----:B------:R-:W4:Y:S02]  /*20c00*/  LDL.LU R3, [R1+0x1490] ;  /* 0x0014900001037983 */ /* 0x000f240000300800 */
[----:B------:R-:W-:Y:S01]  /*20c10*/  STL [R1+0x129c], R29 ;  /* 0x00129c1d01007387 */ /* 0x000fe20000100800 */
[----:B------:R-:W-:Y:S01]  /*20c20*/  STL [R1+0x1298], R28 ;  /* 0x0012981c01007387 */ /* 0x000fe20000100800 */
[----:B------:R-:W2:Y:S02]  /*20c30*/  LDL.LU.64 R22, [R1+0x1488] ;  /* 0x0014880001167983 */ /* 0x000ea40000300a00 */
[----:B------:R-:W2:Y:S02]  /*20c40*/  LDL.LU.64 R20, [R1+0x1480] ;  /* 0x0014800001147983 */ /* 0x000ea40000300a00 */
[----:B------:R-:W-:Y:S01]  /*20c50*/  STL.64 [R1+0x1408], R26 ;  /* 0x0014081a01007387 */ /* 0x000fe20000100a00 */
[----:B------:R0:W-:Y:S01]  /*20c60*/  STL.64 [R1+0x1400], R24 ;  /* 0x0014001801007387 */ /* 0x0001e20000100a00 */
[----:B------:R1:W-:Y:S02]  /*20c70*/  STL.64 [R1+0x1f0], R16 ;  /* 0x0001f01001007387 */ /* 0x0003e40000100a00 */
[----:B------:R-:W-:Y:S01]  /*20c80*/  STL.64 [R1+0x1f8], R18 ;  /* 0x0001f81201007387 */ /* 0x000fe20000100a00 */
[----:B0-----:R-:W3:Y:S01]  /*20c90*/  LDL.LU R24, [R1+0x170] ;  /* 0x0001700001187983 */ /* 0x001ee20000300800 */
[----:B------:R-:W3:Y:S02]  /*20ca0*/  LDL.LU R25, [R1+0x174] ;  /* 0x0001740001197983 */ /* 0x000ee40000300800 */
[----:B------:R-:W3:Y:S02]  /*20cb0*/  LDL.LU R26, [R1+0x178] ;  /* 0x00017800011a7983 */ /* 0x000ee40000300800 */
[----:B------:R-:W3:Y:S01]  /*20cc0*/  LDL.LU R27, [R1+0x17c] ;  /* 0x00017c00011b7983 */ /* 0x000ee20000300800 */
[----:B-1----:R-:W3:Y:S01]  /*20cd0*/  LDL.LU.64 R16, [R1+0x20] ;  /* 0x0000200001107983 */ /* 0x002ee20000300a00 */
[C---:B--2---:R-:W-:Y:S03]  /*20ce0*/  HMMA.16816.F32.BF16 R4, R20.reuse, R4, R12 ;  /* 0x000000041404723c */ /* 0x044fe6000004180c */
[----:B------:R-:W2:Y:S01]  /*20cf0*/  LDL.LU.64 R14, [R1+0x1478] ;  /* 0x00147800010e7983 */ /* 0x000ea20000300a00 */
[----:B------:R-:W2:Y:S11]  /*20d00*/  LDL.LU.64 R12, [R1+0x1470] ;  /* 0x00147000010c7983 */ /* 0x000eb60000300a00 */
[----:B------:R-:W-:Y:S08]  /*20d10*/  @!UPT UIADD3 URZ, URZ, URZ, URZ ;  /* 0x0000003f3f3ff290 */ /* 0x000ff0000fffe03f */
[----:B------:R0:W-:Y:S04]  /*20d20*/  STL.64 [R1+0x1e0], R4 ;  /* 0x0001e00401007387 */ /* 0x0001e80000100a00 */
[----:B0-----:R-:W2:Y:S01]  /*20d30*/  LDL.LU.64 R4, [R1+0x1468] ;  /* 0x0014680001047983 */ /* 0x001ea20000300a00 */
[----:B------:R-:W-:Y:S02]  /*20d40*/  IMAD.MOV.U32 R29, RZ, RZ, R6 ;  /* 0x000000ffff1d7224 */ /* 0x000fe400078e0006 */
[----:B------:R-:W-:Y:S01]  /*20d50*/  IMAD.MOV.U32 R28, RZ, RZ, R7 ;  /* 0x000000ffff1c7224 */ /* 0x000fe200078e0007 */
[C---:B---3--:R-:W-:Y:S04]  /*20d60*/  HMMA.16816.F32.BF16 R8, R20.reuse, R8, R24 ;  /* 0x000000081408723c */ /* 0x048fe80000041818 */
[----:B------:R-:W-:Y:S01]  /*20d70*/  STL [R1+0x12a4], R28 ;  /* 0x0012a41c01007387 */ /* 0x000fe20000100800 */
[----:B------:R-:W-:Y:S03]  /*20d80*/  STL [R1+0x12a0], R29 ;  /* 0x0012a01d01007387 */ /* 0x000fe60000100800 */
[----:B--2---:R-:W-:Y:S01]  /*20d90*/  HMMA.16816.F32.BF16 R4, R20, R4, R12 ;  /* 0x000000041404723c */ /* 0x004fe2000004180c */
[----:B------:R-:W2:Y:S11]  /*20da0*/  LDL.LU.64 R12, [R1+0x1460] ;  /* 0x00146000010c7983 */ /* 0x000eb60000300a00 */
[----:B------:R-:W-:Y:S11]  /*20db0*/  @!UPT UIADD3 URZ, URZ, URZ, URZ ;  /* 0x0000003f3f3ff290 */ /* 0x000ff6000fffe03f */
[----:B------:R-:W-:Y:S01]  /*20dc0*/  STL.64 [R1+0x1d0], R4 ;  /* 0x0001d00401007387 */ /* 0x000fe20000100a00 */
[----:B------:R0:W-:Y:S03]  /*20dd0*/  STL.64 [R1+0x1d8], R6 ;  /* 0x0001d80601007387 */ /* 0x0001e60000100a00 */
[----:B0-----:R-:W3:Y:S01]  /*20de0*/  LDL.LU.64 R6, [R1+0x1458] ;  /* 0x0014580001067983 */ /* 0x001ee20000300a00 */
[----:B------:R-:W3:Y:S02]  /*20df0*/  LDL.LU.64 R4, [R1+0x1450] ;  /* 0x0014500001047983 */ /* 0x000ee40000300a00 */
[----:B------:R-:W4:Y:S02]  /*20e00*/  LDL.LU R24, [R1+0x130] ;  /* 0x0001300001187983 */ /* 0x000f240000300800 */
[----:B------:R0:W-:Y:S01]  /*20e10*/  STL.64 [R1+0x1c0], R8 ;  /* 0x0001c00801007387 */ /* 0x0001e20000100a00 */
[----:B------:R-:W-:Y:S01]  /*20e20*/  STL.64 [R1+0x1c8], R10 ;  /* 0x0001c80a01007387 */ /* 0x000fe20000100a00 */
[----:B------:R-:W4:Y:S02]  /*20e30*/  LDL.LU R25, [R1+0x134] ;  /* 0x0001340001197983 */ /* 0x000f240000300800 */
[----:B------:R-:W4:Y:S02]  /*20e40*/  LDL.LU R26, [R1+0x138] ;  /* 0x00013800011a7983 */ /* 0x000f240000300800 */
[----:B------:R-:W4:Y:S02]  /*20e50*/  LDL.LU R27, [R1+0x13c] ;  /* 0x00013c00011b7983 */ /* 0x000f240000300800 */
[----:B0-----:R-:W-:-:S02]  /*20e60*/  IMAD.MOV.U32 R8, RZ, RZ, R2 ;  /* 0x000000ffff087224 */ /* 0x001fc400078e0002 */
[----:B------:R-:W-:Y:S02]  /*20e70*/  IMAD.MOV.U32 R9, RZ, RZ, R0 ;  /* 0x000000ffff097224 */ /* 0x000fe400078e0000 */
[----:B--2---:R-:W-:Y:S02]  /*20e80*/  IMAD.MOV.U32 R2, RZ, RZ, R12 ;  /* 0x000000ffff027224 */ /* 0x004fe400078e000c */
[----:B------:R-:W-:Y:S01]  /*20e90*/  IMAD.MOV.U32 R0, RZ, RZ, R13 ;  /* 0x000000ffff007224 */ /* 0x000fe200078e000d */
[C---:B---3--:R-:W-:Y:S01]  /*20ea0*/  HMMA.16816.F32.BF16 R4, R20.reuse, R12, R4 ;  /* 0x0000000c1404723c */ /* 0x048fe20000041804 */
[----:B----4-:R-:W-:Y:S01]  /*20eb0*/  STL.64 [R1+0x1428], R26 ;  /* 0x0014281a01007387 */ /* 0x010fe20000100a00 */
[----:B------:R0:W-:Y:S03]  /*20ec0*/  STL.64 [R1+0x1420], R24 ;  /* 0x0014201801007387 */ /* 0x0001e60000100a00 */
[----:B0-----:R-:W2:Y:S01]  /*20ed0*/  LDL.LU R24, [R1+0x140] ;  /* 0x0001400001187983 */ /* 0x001ea20000300800 */
[----:B------:R-:W2:Y:S02]  /*20ee0*/  LDL.LU R25, [R1+0x144] ;  /* 0x0001440001197983 */ /* 0x000ea40000300800 */
[----:B------:R-:W2:Y:S02]  /*20ef0*/  LDL.LU R26, [R1+0x148] ;  /* 0x00014800011a7983 */ /* 0x000ea40000300800 */
[----:B------:R-:W2:Y:S01]  /*20f00*/  LDL.LU R27, [R1+0x14c] ;  /* 0x00014c00011b7983 */ /* 0x000ea20000300800 */
[----:B------:R-:W3:Y:S01]  /*20f10*/  LDL.LU.64 R14, [R1+0x1448] ;  /* 0x00144800010e7983 */ /* 0x000ee20000300a00 */
[----:B------:R-:W3:Y:S11]  /*20f20*/  LDL.LU.64 R12, [R1+0x1440] ;  /* 0x00144000010c7983 */ /* 0x000ef60000300a00 */
[----:B------:R-:W-:Y:S01]  /*20f30*/  @!UPT UIADD3 URZ, URZ, URZ, URZ ;  /* 0x0000003f3f3ff290 */ /* 0x000fe2000fffe03f */
[----:B------:R-:W-:Y:S02]  /*20f40*/  IMAD.MOV.U32 R28, RZ, RZ, R6 ;  /* 0x000000ffff1c7224 */ /* 0x000fe400078e0006 */
[----:B------:R0:W-:Y:S02]  /*20f50*/  STL.64 [R1+0x1b0], R4 ;  /* 0x0001b00401007387 */ /* 0x0001e40000100a00 */
[----:B------:R-:W-:Y:S02]  /*20f60*/  IMAD.MOV.U32 R29, RZ, RZ, R7 ;  /* 0x000000ffff1d7224 */ /* 0x000fe400078e0007 */
[----:B------:R-:W4:Y:S04]  /*20f70*/  LDL.LU.64 R6, [R1+0x1438] ;  /* 0x0014380001067983 */ /* 0x000f280000300a00 */
[----:B0-----:R-:W2:Y:S01]  /*20f80*/  LDL.LU.64 R4, [R1+0x1430] ;  /* 0x0014300001047983 */ /* 0x001ea20000300a00 */
[C---:B---3--:R-:W-:Y:S11]  /*20f90*/  HMMA.16816.F32.BF16 R12, R20.reuse, R16, R12 ;  /* 0x00000010140c723c */ /* 0x048ff6000004180c */
[----:B------:R-:W-:Y:S11]  /*20fa0*/  @!UPT UIADD3 URZ, URZ, URZ, URZ ;  /* 0x0000003f3f3ff290 */ /* 0x000ff6000fffe03f */
[----:B------:R-:W-:Y:S01]  /*20fb0*/  @!UPT UIADD3 URZ, URZ, URZ, URZ ;  /* 0x0000003f3f3ff290 */ /* 0x000fe2000fffe03f */
[----:B------:R4:W-:Y:S01]  /*20fc0*/  STL.64 [R1+0x1a0], R12 ;  /* 0x0001a00c01007387 */ /* 0x0009e20000100a00 */
[----:B------:R2:W-:Y:S02]  /*20fd0*/  STL.64 [R1+0x1a8], R14 ;  /* 0x0001a80e01007387 */ /* 0x0005e40000100a00 */
[----:B----4-:R-:W-:Y:S02]  /*20fe0*/  IMAD.MOV.U32 R12, RZ, RZ, R7 ;  /* 0x000000ffff0c7224 */ /* 0x010fe400078e0007 */
[----:B--2---:R-:W-:Y:S02]  /*20ff0*/  IMAD.MOV.U32 R14, RZ, RZ, R5 ;  /* 0x000000ffff0e7224 */ /* 0x004fe400078e0005 */
[----:B------:R-:W-:Y:S02]  /*21000*/  IMAD.MOV.U32 R15, RZ, RZ, R4 ;  /* 0x000000ffff0f7224 */ /* 0x000fe400078e0004 */
[----:B------:R-:W-:Y:S01]  /*21010*/  IMAD.MOV.U32 R13, RZ, RZ, R6 ;  /* 0x000000ffff0d7224 */ /* 0x000fe200078e0006 */
[----:B------:R-:W2:Y:S01]  /*21020*/  LDL.LU R4, [R1+0x120] ;  /* 0x0001200001047983 */ /* 0x000ea20000300800 */
[----:B------:R-:W2:Y:S02]  /*21030*/  LDL.LU R5, [R1+0x124] ;  /* 0x0001240001057983 */ /* 0x000ea40000300800 */
[----:B------:R-:W2:Y:S02]  /*21040*/  LDL.LU R6, [R1+0x128] ;  /* 0x0001280001067983 */ /* 0x000ea40000300800 */
[----:B------:R-:W2:Y:S01]  /*21050*/  LDL.LU R7, [R1+0x12c] ;  /* 0x00012c0001077983 */ /* 0x000ea20000300800 */
[----:B------:R-:W-:Y:S01]  /*21060*/  STL.64 [R1+0x13d0], R14 ;  /* 0x0013d00e01007387 */ /* 0x000fe20000100a00 */
[----:B------:R0:W-:Y:S03]  /*21070*/  STL.64 [R1+0x13c8], R12 ;  /* 0x0013c80c01007387 */ /* 0x0001e60000100a00 */
[----:B0-----:R-:W3:Y:S01]  /*21080*/  LDL.LU.64 R12, [R1+0x60] ;  /* 0x00006000010c7983 */ /* 0x001ee20000300a00 */
[----:B------:R0:W-:Y:S03]  /*21090*/  STL.64 [R1+0x1398], R16 ;  /* 0x0013981001007387 */ /* 0x0001e60000100a00 */
[----:B0-----:R-:W4:Y:S01]  /*210a0*/  LDL.LU R16, [R1+0x180] ;  /* 0x0001800001107983 */ /* 0x001f220000300800 */
[----:B------:R-:W4:Y:S02]  /*210b0*/  LDL.LU R17, [R1+0x184] ;  /* 0x0001840001117983 */ /* 0x000f240000300800 */
[----:B------:R-:W2:Y:S02]  /*210c0*/  LDL.LU R18, [R1+0x188] ;  /* 0x0001880001127983 */ /* 0x000ea40000300800 */
[----:B------:R-:W2:Y:S02]  /*210d0*/  LDL.LU R19, [R1+0x18c] ;  /* 0x00018c0001137983 */ /* 0x000ea40000300800 */
[----:B--2---:R-:W-:Y:S01]  /*210e0*/  STL.64 [R1+0x13a8], R18 ;  /* 0x0013a81201007387 */ /* 0x004fe20000100a00 */
[----:B----4-:R0:W-:Y:S03]  /*210f0*/  STL.64 [R1+0x13a0], R16 ;  /* 0x0013a01001007387 */ /* 0x0101e60000100a00 */
[----:B0-----:R-:W2:Y:S01]  /*21100*/  LDL.LU.64 R16, [R1+0x40] ;  /* 0x0000400001107983 */ /* 0x001ea20000300a00 */
[C---:B------:R-:W-:Y:S03]  /*21110*/  HMMA.16816.F32.BF16 R8, R20.reuse, R8, R24 ;  /* 0x000000081408723c */ /* 0x040fe60000041818 */
[----:B--2---:R0:W-:Y:S04]  /*21120*/  STL.64 [R1+0x13c0], R16 ;  /* 0x0013c01001007387 */ /* 0x0041e80000100a00 */
[----:B0-----:R-:W2:Y:S04]  /*21130*/  LDL.LU.64 R16, [R1+0x50] ;  /* 0x0000500001107983 */ /* 0x001ea80000300a00 */
[----:B--2---:R0:W-:Y:S04]  /*21140*/  STL.64 [R1+0x13d8], R16 ;  /* 0x0013d81001007387 */ /* 0x0041e80000100a00 */
[----:B0-----:R-:W2:Y:S01]  /*21150*/  LDL.LU R16, [R1+0x110] ;  /* 0x0001100001107983 */ /* 0x001ea20000300800 */
[----:B------:R-:W2:Y:S02]  /*21160*/  LDL.LU R17, [R1+0x114] ;  /* 0x0001140001117983 */ /* 0x000ea40000300800 */
[----:B------:R-:W2:Y:S02]  /*21170*/  LDL.LU R18, [R1+0x118] ;  /* 0x0001180001127983 */ /* 0x000ea40000300800 */
[----:B------:R-:W2:Y:S01]  /*21180*/  LDL.LU R19, [R1+0x11c] ;  /* 0x00011c0001137983 */ /* 0x000ea20000300800 */
[----:B------:R-:W4:Y:S01]  /*21190*/  LDL.LU.64 R26, [R1+0x1428] ;  /* 0x00142800011a7983 */ /* 0x000f220000300a00 */
[----:B------:R-:W4:Y:S02]  /*211a0*/  LDL.LU.64 R24, [R1+0x1420] ;  /* 0x0014200001187983 */ /* 0x000f240000300a00 */
[----:B------:R-:W-:Y:S02]  /*211b0*/  STL.64 [R1+0x190], R8 ;  /* 0x0001900801007387 */ /* 0x000fe40000100a00 */
[----:B------:R0:W-:Y:S02]  /*211c0*/  STL.64 [R1+0x198], R10 ;  /* 0x0001980a01007387 */ /* 0x0001e40000100a00 */
[----:B0-----:R-:W2:Y:S01]  /*211d0*/  LDL.LU.64 R10, [R1+0x1418] ;  /* 0x00141800010a7983 */ /* 0x001ea20000300a00 */
[----:B------:R-:W4:Y:S02]  /*211e0*/  LDL.LU.64 R8, [R1+0x1410] ;  /* 0x0014100001087983 */ /* 0x000f240000300a00 */
[----:B----4-:R-:W-:Y:S11]  /*211f0*/  HMMA.16816.F32.BF16 R24, R20, R8, R24 ;  /* 0x000000081418723c */ /* 0x010ff60000041818 */
[----:B------:R-:W-:Y:S11]  /*21200*/  @!UPT UIADD3 URZ, URZ, URZ, URZ ;  /* 0x0000003f3f3ff290 */ /* 0x000ff6000fffe03f */
[----:B------:R-:W-:Y:S01]  /*21210*/  @!UPT UIADD3 URZ, URZ, URZ, URZ ;  /* 0x0000003f3f3ff290 */ /* 0x000fe2000fffe03f */
[----:B------:R-:W-:Y:S01]  /*21220*/  STL.64 [R1+0x170], R24 ;  /* 0x0001701801007387 */ /* 0x000fe20000100a00 */
[----:B------:R0:W-:Y:S03]  /*21230*/  STL.64 [R1+0x178], R26 ;  /* 0x0001781a01007387 */ /* 0x0001e60000100a00 */
[----:B0-----:R-:W4:Y:S01]  /*21240*/  LDL.LU.64 R26, [R1+0x1408] ;  /* 0x00140800011a7983 */ /* 0x001f220000300a00 */
[----:B------:R-:W3:Y:S02]  /*21250*/  LDL.LU.64 R24, [R1+0x1400] ;  /* 0x0014000001187983 */ /* 0x000ee40000300a00 */
[----:B--2---:R-:W-:Y:S02]  /*21260*/  STL.64 [R1+0x1390], R10 ;  /* 0x0013900a01007387 */ /* 0x004fe40000100a00 */
[----:B------:R4:W-:Y:S02]  /*21270*/  STL.64 [R1+0x1388], R8 ;  /* 0x0013880801007387 */ /* 0x0009e40000100a00 */
[----:B----4-:R-:W-:-:S02]  /*21280*/  IMAD.MOV.U32 R8, RZ, RZ, R26 ;  /* 0x000000ffff087224 */ /* 0x010fc400078e001a */
[----:B------:R-:W-:Y:S01]  /*21290*/  IMAD.MOV.U32 R9, RZ, RZ, R27 ;  /* 0x000000ffff097224 */ /* 0x000fe200078e001b */
[----:B------:R-:W2:Y:S01]  /*212a0*/  LDL.LU R26, [R1+0x13f8] ;  /* 0x0013f800011a7983 */ /* 0x000ea20000300800 */
[----:B------:R-:W4:Y:S02]  /*212b0*/  LDL.LU R27, [R1+0x13f4] ;  /* 0x0013f400011b7983 */ /* 0x000f240000300800 */
[----:B------:R-:W2:Y:S02]  /*212c0*/  LDL.LU R10, [R1+0x298] ;  /* 0x00029800010a7983 */ /* 0x000ea40000300800 */
[----:B------:R-:W2:Y:S01]  /*212d0*/  LDL.LU R11, [R1+0x29c] ;  /* 0x00029c00010b7983 */ /* 0x000ea20000300800 */
[----:B---3--:R-:W-:Y:S01]  /*212e0*/  HMMA.16816.F32.BF16 R20, R20, R24, R4 ;  /* 0x000000181414723c */ /* 0x008fe20000041804 */
[----:B--2---:R-:W-:Y:S01]  /*212f0*/  STL.64 [R1+0x13b8], R10 ;  /* 0x0013b80a01007387 */ /* 0x004fe20000100a00 */
[----:B------:R0:W-:Y:S03]  /*21300*/  STL.64 [R1+0x13b0], R8 ;  /* 0x0013b00801007387 */ /* 0x0001e60000100a00 */
[----:B0-----:R-:W2:Y:S01]  /*21310*/  LDL.LU R8, [R1+0xe0] ;  /* 0x0000e00001087983 */ /* 0x001ea20000300800 */
[----:B------:R-:W-:-:S02]  /*21320*/  IMAD.MOV.U32 R9, RZ, RZ, R26 ;  /* 0x000000ffff097224 */ /* 0x000fc400078e001a */
[----:B------:R-:W3:Y:S02]  /*21330*/  LDL.LU R26, [R1+0x13f0] ;  /* 0x0013f000011a7983 */ /* 0x000ee40000300800 */
[----:B------:R-:W2:Y:S01]  /*21340*/  LDL.LU.64 R6, [R1+0x13e8] ;  /* 0x0013e80001067983 */ /* 0x000ea20000300a00 */
[----:B------:R-:W2:Y:S11]  /*21350*/  LDL.LU.64 R4, [R1+0x13e0] ;  /* 0x0013e00001047983 */ /* 0x000eb60000300a00 */
[----:B------:R-:W-:Y:S01]  /*21360*/  @!UPT UIADD3 URZ, URZ, URZ, URZ ;  /* 0x0000003f3f3ff290 */ /* 0x000fe2000fffe03f */
[----:B------:R0:W-:Y:S02]  /*21370*/  STL.64 [R1+0x160], R20 ;  /* 0x0001601401007387 */ /* 0x0001e40000100a00 */
[----:B------:R-:W-:Y:S02]  /*21380*/  STL.64 [R1+0x168], R22 ;  /* 0x0001681601007387 */ /* 0x000fe40000100a00 */
[----:B0-----:R-:W-:Y:S02]  /*21390*/  IMAD.MOV.U32 R20, RZ, RZ, R2 ;  /* 0x000000ffff147224 */ /* 0x001fe400078e0002 */
[----:B------:R-:W-:Y:S02]  /*213a0*/  IMAD.MOV.U32 R21, RZ, RZ, R0 ;  /* 0x000000ffff157224 */ /* 0x000fe400078e0000 */
[----:B------:R-:W-:Y:S02]  /*213b0*/  IMAD.MOV.U32 R2, RZ, RZ, R12 ;  /* 0x000000ffff027224 */ /* 0x000fe400078e000c */
[----:B------:R-:W-:Y:S01]  /*213c0*/  IMAD.MOV.U32 R0, RZ, RZ, R13 ;  /* 0x000000ffff007224 */ /* 0x000fe200078e000d */
[C---:B--2---:R-:W-:Y:S11]  /*213d0*/  HMMA.16816.F32.BF16 R16, R4.reuse, R12, R16 ;  /* 0x0000000c0410723c */ /* 0x044ff60000041810 */
[----:B------:R-:W-:Y:S11]  /*213e0*/  @!UPT UIADD3 URZ, URZ, URZ, URZ ;  /* 0x0000003f3f3ff290 */ /* 0x000ff6000fffe03f */
[----:B------:R-:W-:Y:S01]  /*213f0*/  @!UPT UIADD3 URZ, URZ, URZ, URZ ;  /* 0x0000003f3f3ff290 */ /* 0x000fe2000fffe03f */
[----:B------:R0:W-:Y:S01]  /*21400*/  STL.64 [R1+0x150], R16 ;  /* 0x0001501001007387 */ /* 0x0001e20000100a00 */
[----:B------:R-:W-:Y:S03]  /*21410*/  STL.64 [R1+0x158], R18 ;  /* 0x0001581201007387 */ /* 0x000fe60000100a00 */
[----:B0-----:R-:W2:Y:S01]  /*21420*/  LDL.LU.64 R16, [R1+0x13d8] ;  /* 0x0013d80001107983 */ /* 0x001ea20000300a00 */
[----:B------:R-:W2:Y:S02]  /*21430*/  LDL.LU.64 R14, [R1+0x13d0] ;  /* 0x0013d000010e7983 */ /* 0x000ea40000300a00 */
[----:B------:R-:W2:Y:S02]  /*21440*/  LDL.LU.64 R12, [R1+0x13c8] ;  /* 0x0013c800010c7983 */ /* 0x000ea40000300a00 */
[----:B--2---:R-:W-:Y:S11]  /*21450*/  HMMA.16816.F32.BF16 R12, R4, R16, R12 ;  /* 0x00000010040c723c */ /* 0x004ff6000004180c */
[----:B------:R-:W-:Y:S11]  /*21460*/  @!UPT UIADD3 URZ, URZ, URZ, URZ ;  /* 0x0000003f3f3ff290 */ /* 0x000ff6000fffe03f */
[----:B------:R-:W-:Y:S01]  /*21470*/  @!UPT UIADD3 URZ, URZ, URZ, URZ ;  /* 0x0000003f3f3ff290 */ /* 0x000fe2000fffe03f */
[----:B------:R0:W-:Y:S01]  /*21480*/  STL.64 [R1+0x140], R12 ;  /* 0x0001400c01007387 */ /* 0x0001e20000100a00 */
[----:B------:R-:W-:Y:S02]  /*21490*/  STL.64 [R1+0x148], R14 ;  /* 0x0001480e01007387 */ /* 0x000fe40000100a00 */
[----:B0-----:R-:W-:Y:S02]  /*214a0*/  IMAD.MOV.U32 R13, RZ, RZ, R16 ;  /* 0x000000ffff0d7224 */ /* 0x001fe400078e0010 */
[----:B------:R-:W-:Y:S02]  /*214b0*/  IMAD.MOV.U32 R12, RZ, RZ, R17 ;  /* 0x000000ffff0c7224 */ /* 0x000fe400078e0011 */
[----:B------:R-:W2:Y:S01]  /*214c0*/  LDL.LU.64 R16, [R1+0x13c0] ;  /* 0x0013c00001107983 */ /* 0x000ea20000300a00 */
[----:B----4-:R-:W-:Y:S02]  /*214d0*/  IMAD.MOV.U32 R10, RZ, RZ, R27 ;  /* 0x000000ffff0a7224 */ /* 0x010fe400078e001b */
[----:B------:R-:W-:-:S07]  /*214e0*/  IMAD.MOV.U32 R11, RZ, RZ, R3 ;  /* 0x000000ffff0b7224 */ /* 0x000fce00078e0003 */
        /* <DEDUP_REMOVED lines=8> */
[----:B------:R-:W4:Y:S02]  /*21570*/  LDL.LU.64 R18, [R1+0x13a8] ;  /* 0x0013a80001127983 */ /* 0x000f240000300a00 */
[----:B------:R-:W4:Y:S02]  /*21580*/  LDL.LU.64 R16, [R1+0x13a0] ;  /* 0x0013a00001107983 */ /* 0x000f240000300a00 */
[C---:B----4-:R-:W-:Y:S01]  /*21590*/  HMMA.16816.F32.BF16 R20, R4.reuse, R20, R16 ;  /* 0x000000140414723c */ /* 0x050fe20000041810 */
[----:B------:R-:W2:Y:S11]  /*215a0*/  LDL.LU.64 R16, [R1+0x1398] ;  /* 0x0013980001107983 */ /* 0x000eb60000300a00 */
[----:B------:R-:W-:Y:S11]  /*215b0*/  @!UPT UIADD3 URZ, URZ, URZ, URZ ;  /* 0x0000003f3f3ff290 */ /* 0x000ff6000fffe03f */
[----:B------:R-:W-:Y:S01]  /*215c0*/  STL.64 [R1+0x120], R20 ;  /* 0x0001201401007387 */ /* 0x000fe20000100a00 */
[----:B------:R-:W-:Y:S02]  /*215d0*/  STL.64 [R1+0x128], R22 ;  /* 0x0001281601007387 */ /* 0x000fe40000100a00 */
[----:B---3--:R-:W0:Y:S02]  /*215e0*/  LDSM.16.MT88.4 R20, [R26+0x18300] ;  /* 0x018300001a14783b */ /* 0x008e240000004200 */
[----:B0-----:R-:W-:Y:S02]  /*215f0*/  STL.64 [R1+0x1350], R22 ;  /* 0x0013501601007387 */ /* 0x001fe40000100a00 */
[----:B------:R0:W-:Y:S02]  /*21600*/  STL.64 [R1+0x1348], R20 ;  /* 0x0013481401007387 */ /* 0x0001e40000100a00 */
[----:B0-----:R-:W3:Y:S01]  /*21610*/  LDL.LU R20, [R1+0x2f0] ;  /* 0x0002f00001147983 */ /* 0x001ee20000300800 */
[----:B------:R-:W3:Y:S02]  /*21620*/  LDL.LU R21, [R1+0x2f4] ;  /* 0x0002f40001157983 */ /* 0x000ee40000300800 */
[----:B------:R-:W3:Y:S02]  /*21630*/  LDL.LU R22, [R1+0x2f8] ;  /* 0x0002f80001167983 */ /* 0x000ee40000300800 */
[----:B------:R-:W3:Y:S01]  /*21640*/  LDL.LU R23, [R1+0x2fc] ;  /* 0x0002fc0001177983 */ /* 0x000ee20000300800 */
[----:B--2---:R-:W-:Y:S01]  /*21650*/  HMMA.16816.F32.BF16 R8, R4, R16, R8 ;  /* 0x000000100408723c */ /* 0x004fe20000041808 */
[----:B------:R-:W-:-:S02]  /*21660*/  IMAD.MOV.U32 R15, RZ, RZ, R16 ;  /* 0x000000ffff0f7224 */ /* 0x000fc400078e0010 */
[----:B------:R-:W-:Y:S02]  /*21670*/  IMAD.MOV.U32 R14, RZ, RZ, R17 ;  /* 0x000000ffff0e7224 */ /* 0x000fe400078e0011 */
[----:B------:R-:W0:Y:S11]  /*21680*/  LDSM.16.MT88.4 R16, [R26+0x1c000] ;  /* 0x01c000001a10783b */ /* 0x000e360000004200 */
[----:B------:R-:W-:Y:S07]  /*21690*/  @!UPT UIADD3 URZ, URZ, URZ, URZ ;  /* 0x0000003f3f3ff290 */ /* 0x000fee000fffe03f */
[----:B------:R-:W-:Y:S01]  /*216a0*/  STL.64 [R1+0x110], R8 ;  /* 0x0001100801007387 */ /* 0x000fe20000100a00 */
[----:B------:R1:W-:Y:S03]  /*216b0*/  STL.64 [R1+0x118], R10 ;  /* 0x0001180a01007387 */ /* 0x0003e60000100a00 */
[----:B-1----:R-:W2:Y:S01]  /*216c0*/  LDL.LU.64 R10, [R1+0x1390] ;  /* 0x00139000010a7983 */ /* 0x002ea20000300a00 */
[----:B------:R-:W4:Y:S03]  /*216d0*/  LDL.LU.64 R8, [R1+0x1388] ;  /* 0x0013880001087983 */ /* 0x000f260000300a00 */
[----:B0-----:R-:W-:Y:S01]  /*216e0*/  STL.64 [R1+0x12b0], R18 ;  /* 0x0012b01201007387 */ /* 0x001fe20000100a00 */
[----:B------:R0:W-:Y:S03]  /*216f0*/  STL.64 [R1+0x12a8], R16 ;  /* 0x0012a81001007387 */ /* 0x0001e60000100a00 */
[----:B0-----:R-:W3:Y:S02]  /*21700*/  LDL.LU.64 R16, [R1+0x10] ;  /* 0x0000100001107983 */ /* 0x001ee40000300a00 */
[----:B---3--:R-:W-:Y:S11]  /*21710*/  HMMA.16816.F32.BF16 R20, R4, R16, R20 ;  /* 0x000000100414723c */ /* 0x008ff60000041814 */
[----:B------:R-:W-:Y:S11]  /*21720*/  @!UPT UIADD3 URZ, URZ, URZ, URZ ;  /* 0x0000003f3f3ff290 */ /* 0x000ff6000fffe03f */
[----:B------:R-:W-:Y:S01]  /*21730*/  @!UPT UIADD3 URZ, URZ, URZ, URZ ;  /* 0x0000003f3f3ff290 */ /* 0x000fe2000fffe03f */
[----:B------:R0:W-:Y:S01]  /*21740*/  STL.64 [R1+0x100], R20 ;  /* 0x0001001401007387 */ /* 0x0001e20000100a00 */
[----:B------:R-:W-:Y:S02]  /*21750*/  STL.64 [R1+0x108], R22 ;  /* 0x0001081601007387 */ /* 0x000fe40000100a00 */
[----:B0-----:R-:W-:Y:S02]  /*21760*/  IMAD.MOV.U32 R21, RZ, RZ, R16 ;  /* 0x000000ffff157224 */ /* 0x001fe400078e0010 */
[----:B------:R-:W-:Y:S01]  /*21770*/  IMAD.MOV.U32 R20, RZ, RZ, R17 ;  /* 0x000000ffff147224 */ /* 0x000fe200078e0011 */
[----:B------:R-:W3:Y:S01]  /*21780*/  LDL.LU R16, [R1+0x280] ;  /* 0x0002800001107983 */ /* 0x000ee20000300800 */
[----:B------:R-:W3:Y:S02]  /*21790*/  LDL.LU R17, [R1+0x284] ;  /* 0x0002840001117983 */ /* 0x000ee40000300800 */
[----:B------:R-:W2:Y:S02]  /*217a0*/  LDL.LU R18, [R1+0x288] ;  /* 0x0002880001127983 */ /* 0x000ea40000300800 */
[----:B------:R-:W2:Y:S02]  /*217b0*/  LDL.LU R19, [R1+0x28c] ;  /* 0x00028c0001137983 */ /* 0x000ea40000300800 */
[----:B--2---:R-:W-:Y:S01]  /*217c0*/  STL.64 [R1+0x12c0], R18 ;  /* 0x0012c01201007387 */ /* 0x004fe20000100a00 */
[----:B---3--:R0:W-:Y:S02]  /*217d0*/  STL.64 [R1+0x12b8], R16 ;  /* 0x0012b81001007387 */ /* 0x0081e40000100a00 */
[----:B0-----:R-:W-:-:S02]  /*217e0*/  IMAD.MOV.U32 R16, RZ, RZ, R21 ;  /* 0x000000ffff107224 */ /* 0x001fc400078e0015 */
[----:B------:R-:W-:-:S05]  /*217f0*/  IMAD.MOV.U32 R17, RZ, RZ, R20 ;  /* 0x000000ffff117224 */ /* 0x000fca00078e0014 */
[----:B------:R0:W-:Y:S02]  /*21800*/  STL.64 [R1+0x12d8], R16 ;  /* 0x0012d81001007387 */ /* 0x0001e40000100a00 */
[----:B0-----:R-:W-:Y:S02]  /*21810*/  IMAD.MOV.U32 R16, RZ, RZ, R15 ;  /* 0x000000ffff107224 */ /* 0x001fe400078e000f */
[----:B------:R-:W-:-:S05]  /*21820*/  IMAD.MOV.U32 R17, RZ, RZ, R14 ;  /* 0x000000ffff117224 */ /* 0x000fca00078e000e */
[----:B------:R0:W-:Y:S04]  /*21830*/  STL.64 [R1+0x12f0], R16 ;  /* 0x0012f01001007387 */ /* 0x0001e80000100a00 */
        /* <DEDUP_REMOVED lines=10> */
[----:B---3--:R-:W-:Y:S01]  /*218e0*/  STL.64 [R1+0x1310], R18 ;  /* 0x0013101201007387 */ /* 0x008fe20000100a00 */
[----:B--2---:R0:W-:Y:S02]  /*218f0*/  STL.64 [R1+0x1308], R16 ;  /* 0x0013081001007387 */ /* 0x0041e40000100a00 */
[----:B0-----:R-:W-:-:S02]  /*21900*/  IMAD.MOV.U32 R16, RZ, RZ, R13 ;  /* 0x000000ffff107224 */ /* 0x001fc400078e000d */
[----:B------:R-:W-:Y:S02]  /*21910*/  IMAD.MOV.U32 R17, RZ, RZ, R12 ;  /* 0x000000ffff117224 */ /* 0x000fe400078e000c */
[----:B------:R-:W0:Y:S04]  /*21920*/  LDSM.16.MT88.4 R12, [R26+0x1c100] ;  /* 0x01c100001a0c783b */ /* 0x000e280000004200 */
[----:B------:R-:W-:Y:S01]  /*21930*/  STL.64 [R1+0x1328], R16 ;  /* 0x0013281001007387 */ /* 0x000fe20000100a00 */
[----:B------:R-:W-:Y:S02]  /*21940*/  STL.64 [R1+0x1360], R26 ;  /* 0x0013601a01007387 */ /* 0x000fe40000100a00 */
[----:B------:R-:W-:Y:S01]  /*21950*/  STL.64 [R1+0x1358], R24 ;  /* 0x0013581801007387 */ /* 0x000fe20000100a00 */
[----:B0-----:R-:W-:Y:S01]  /*21960*/  STL.64 [R1+0x11e0], R14 ;  /* 0x0011e00e01007387 */ /* 0x001fe20000100a00 */
[----:B------:R0:W-:Y:S03]  /*21970*/  STL.64 [R1+0x11d8], R12 ;  /* 0x0011d80c01007387 */ /* 0x0001e60000100a00 */
[----:B0-----:R-:W2:Y:S01]  /*21980*/  LDL.LU R12, [R1+0x270] ;  /* 0x00027000010c7983 */ /* 0x001ea20000300800 */
[----:B------:R-:W2:Y:S02]  /*21990*/  LDL.LU R13, [R1+0x274] ;  /* 0x00027400010d7983 */ /* 0x000ea40000300800 */
[----:B------:R-:W-:-:S02]  /*219a0*/  IMAD.MOV.U32 R14, RZ, RZ, R11 ;  /* 0x000000ffff0e7224 */ /* 0x000fc400078e000b */
[----:B------:R-:W-:Y:S01]  /*219b0*/  IMAD.MOV.U32 R15, RZ, RZ, R10 ;  /* 0x000000ffff0f7224 */ /* 0x000fe200078e000a */
[----:B------:R-:W3:Y:S01]  /*219c0*/  LDL.LU R11, [R1+0x1384] ;  /* 0x00138400010b7983 */ /* 0x000ee20000300800 */
[----:B------:R-:W3:Y:S02]  /*219d0*/  LDL.LU R10, [R1+0x1380] ;  /* 0x00138000010a7983 */ /* 0x000ee40000300800 */
[----:B------:R-:W4:Y:S02]  /*219e0*/  LDL.LU R24, [R1+0x320] ;  /* 0x0003200001187983 */ /* 0x000f240000300800 */
[----:B------:R-:W4:Y:S01]  /*219f0*/  LDL.LU R25, [R1+0x324] ;  /* 0x0003240001197983 */ /* 0x000f220000300800 */
[----:B------:R-:W4:Y:S01]  /*21a00*/  LDL.LU R26, [R1+0x328] ;  /* 0x00032800011a7983 */ /* 0x000f220000300800 */
[----:B------:R-:W4:Y:S02]  /*21a10*/  LDL.LU R27, [R1+0x32c] ;  /* 0x00032c00011b7983 */ /* 0x000f240000300800 */
[----:B------:R-:W-:-:S02]  /*21a20*/  IMAD.MOV.U32 R16, RZ, RZ, R2 ;  /* 0x000000ffff107224 */ /* 0x000fc400078e0002 */
[----:B------:R-:W-:Y:S01]  /*21a30*/  IMAD.MOV.U32 R17, RZ, RZ, R0 ;  /* 0x000000ffff117224 */ /* 0x000fe200078e0000 */
[----:B------:R-:W3:Y:S01]  /*21a40*/  LDL.LU R2, [R1+0x137c] ;  /* 0x00137c0001027983 */ /* 0x000ee20000300800 */
[----:B------:R-:W3:Y:S02]  /*21a50*/  LDL.LU R0, [R1+0x1378] ;  /* 0x0013780001007983 */ /* 0x000ee40000300800 */
[----:B------:R-:W3:Y:S02]  /*21a60*/  LDL.LU R20, [R1+0x310] ;  /* 0x0003100001147983 */ /* 0x000ee40000300800 */
[----:B------:R-:W3:Y:S01]  /*21a70*/  LDL.LU R21, [R1+0x314] ;  /* 0x0003140001157983 */ /* 0x000ee20000300800 */
[----:B------:R-:W3:Y:S01]  /*21a80*/  LDL.LU R22, [R1+0x318] ;  /* 0x0003180001167983 */ /* 0x000ee20000300800 */
[----:B------:R-:W3:Y:S02]  /*21a90*/  LDL.LU R23, [R1+0x31c] ;  /* 0x00031c0001177983 */ /* 0x000ee40000300800 */
[----:B------:R-:W-:Y:S01]  /*21aa0*/  STL.64 [R1+0x12d0], R14 ;  /* 0x0012d00e01007387 */ /* 0x000fe20000100a00 */
[----:B--2---:R0:W-:Y:S04]  /*21ab0*/  STL.64 [R1+0x12c8], R12 ;  /* 0x0012c80c01007387 */ /* 0x0041e80000100a00 */
[----:B0-----:R-:W2:Y:S01]  /*21ac0*/  LDL.LU R12, [R1+0x2a0] ;  /* 0x0002a000010c7983 */ /* 0x001ea20000300800 */
[----:B------:R-:W2:Y:S02]  /*21ad0*/  LDL.LU R13, [R1+0x2a4] ;  /* 0x0002a400010d7983 */ /* 0x000ea40000300800 */
[----:B------:R-:W2:Y:S02]  /*21ae0*/  LDL.LU R14, [R1+0x2a8] ;  /* 0x0002a800010e7983 */ /* 0x000ea40000300800 */
[----:B------:R-:W2:Y:S01]  /*21af0*/  LDL.LU R15, [R1+0x2ac] ;  /* 0x0002ac00010f7983 */ /* 0x000ea20000300800 */
[----:B----4-:R-:W-:Y:S01]  /*21b00*/  HMMA.16816.F32.BF16 R24, R4, R8, R24 ;  /* 0x000000080418723c */ /* 0x010fe20000041818 */
[----:B--2---:R3:W-:Y:S01]  /*21b10*/  STL.64 [R1+0x12e8], R14 ;  /* 0x0012e80e01007387 */ /* 0x0047e20000100a00 */
[----:B------:R0:W-:Y:S02]  /*21b20*/  STL.64 [R1+0x12e0], R12 ;  /* 0x0012e00c01007387 */ /* 0x0001e40000100a00 */
[----:B---3--:R-:W-:-:S02]  /*21b30*/  IMAD.MOV.U32 R14, RZ, RZ, R10 ;  /* 0x000000ffff0e7224 */ /* 0x008fc400078e000a */
[----:B0-----:R-:W-:Y:S02]  /*21b40*/  IMAD.MOV.U32 R12, RZ, RZ, R0 ;  /* 0x000000ffff0c7224 */ /* 0x001fe400078e0000 */
[----:B------:R-:W-:Y:S01]  /*21b50*/  IMAD.MOV.U32 R15, RZ, RZ, R11 ;  /* 0x000000ffff0f7224 */ /* 0x000fe200078e000b */
[----:B------:R-:W2:Y:S01]  /*21b60*/  LDL.LU R0, [R1+0x1374] ;  /* 0x0013740001007983 */ /* 0x000ea20000300800 */
[----:B------:R-:W-:Y:S02]  /*21b70*/  IMAD.MOV.U32 R13, RZ, RZ, R2 ;  /* 0x000000ffff0d7224 */ /* 0x000fe400078e0002 */
[----:B------:R-:W3:Y:S02]  /*21b80*/  LDL.LU R2, [R1+0x1370] ;  /* 0x0013700001027983 */ /* 0x000ee40000300800 */
[----:B------:R-:W4:Y:S01]  /*21b90*/  LDL.LU R10, [R1+0x136c] ;  /* 0x00136c00010a7983 */ /* 0x000f220000300800 */
[----:B------:R-:W2:Y:S01]  /*21ba0*/  LDL.LU R11, [R1+0x1368] ;  /* 0x00136800010b7983 */ /* 0x000ea20000300800 */
[----:B------:R-:W-:Y:S02]  /*21bb0*/  STL.64 [R1+0x1320], R14 ;  /* 0x0013200e01007387 */ /* 0x000fe40000100a00 */
[----:B------:R0:W-:Y:S02]  /*21bc0*/  STL.64 [R1+0x1318], R12 ;  /* 0x0013180c01007387 */ /* 0x0001e40000100a00 */
[----:B0-----:R-:W2:Y:S01]  /*21bd0*/  LDL.LU R12, [R1+0x2e0] ;  /* 0x0002e000010c7983 */ /* 0x001ea20000300800 */
[----:B------:R-:W2:Y:S02]  /*21be0*/  LDL.LU R13, [R1+0x2e4] ;  /* 0x0002e400010d7983 */ /* 0x000ea40000300800 */
[----:B------:R-:W2:Y:S02]  /*21bf0*/  LDL.LU R14, [R1+0x2e8] ;  /* 0x0002e800010e7983 */ /* 0x000ea40000300800 */
[----:B------:R-:W2:Y:S02]  /*21c00*/  LDL.LU R15, [R1+0x2ec] ;  /* 0x0002ec00010f7983 */ /* 0x000ea40000300800 */
[----:B--2---:R-:W-:Y:S01]  /*21c10*/  STL.64 [R1+0x1338], R14 ;  /* 0x0013380e01007387 */ /* 0x004fe20000100a00 */
[----:B------:R-:W-:Y:S02]  /*21c20*/  STL.64 [R1+0x1330], R12 ;  /* 0x0013300c01007387 */ /* 0x000fe40000100a00 */
[----:B------:R-:W-:Y:S02]  /*21c30*/  STL.64 [R1+0xf0], R24 ;  /* 0x0000f01801007387 */ /* 0x000fe40000100a00 */
[----:B------:R0:W-:Y:S02]  /*21c40*/  STL.64 [R1+0xf8], R26 ;  /* 0x0000f81a01007387 */ /* 0x0001e40000100a00 */
[----:B0-----:R-:W2:Y:S01]  /*21c50*/  LDL.LU.64 R26, [R1+0x1360] ;  /* 0x00136000011a7983 */ /* 0x001ea20000300a00 */
[----:B------:R-:W2:Y:S02]  /*21c60*/  LDL.LU.64 R24, [R1+0x1358] ;  /* 0x0013580001187983 */ /* 0x000ea40000300a00 */
[----:B---3--:R-:W-:-:S02]  /*21c70*/  IMAD.MOV.U32 R14, RZ, RZ, R2 ;  /* 0x000000ffff0e7224 */ /* 0x008fc400078e0002 */
[----:B------:R-:W-:Y:S02]  /*21c80*/  IMAD.MOV.U32 R15, RZ, RZ, R0 ;  /* 0x000000ffff0f7224 */ /* 0x000fe400078e0000 */
[----:B------:R-:W-:Y:S02]  /*21c90*/  IMAD.MOV.U32 R12, RZ, RZ, R11 ;  /* 0x000000ffff0c7224 */ /* 0x000fe400078e000b */
[----:B----4-:R-:W-:Y:S02]  /*21ca0*/  IMAD.MOV.U32 R13, RZ, RZ, R10 ;  /* 0x000000ffff0d7224 */ /* 0x010fe400078e000a */
[----:B------:R-:W-:Y:S02]  /*21cb0*/  IMAD.MOV.U32 R2, RZ, RZ, R8 ;  /* 0x000000ffff027224 */ /* 0x000fe400078e0008 */
[----:B------:R-:W-:Y:S02]  /*21cc0*/  IMAD.MOV.U32 R0, RZ, RZ, R9 ;  /* 0x000000ffff007224 */ /* 0x000fe400078e0009 */
[----:B--2---:R-:W0:Y:S01]  /*21cd0*/  LDSM.16.MT88.4 R8, [R26+0x1c200] ;  /* 0x01c200001a08783b */ /* 0x004e220000004200 */
[----:B------:R-:W-:Y:S03]  /*21ce0*/  HMMA.16816.F32.BF16 R4, R4, R24, R20 ;  /* 0x000000180404723c */ /* 0x000fe60000041814 */
[----:B0-----:R-:W-:Y:S01]  /*21cf0*/  STL.64 [R1+0x1178], R10 ;  /* 0x0011780a01007387 */ /* 0x001fe20000100a00 */
[----:B------:R0:W-:Y:S03]  /*21d00*/  STL.64 [R1+0x1170], R8 ;  /* 0x0011700801007387 */ /* 0x0001e60000100a00 */
[----:B0-----:R-:W2:Y:S01]  /*21d10*/  LDL.LU.64 R8, [R1+0x30] ;  /* 0x0000300001087983 */ /* 0x001ea20000300a00 */
[----:B------:R-:W3:Y:S02]  /*21d20*/  LDL.LU.64 R10, [R1+0x38] ;  /* 0x00003800010a7983 */ /* 0x000ee40000300a00 */
[----:B------:R-:W4:Y:S02]  /*21d30*/  LDL.LU.64 R22, [R1+0x1350] ;  /* 0x0013500001167983 */ /* 0x000f240000300a00 */
[----:B------:R-:W4:Y:S11]  /*21d40*/  LDL.LU.64 R20, [R1+0x1348] ;  /* 0x0013480001147983 */ /* 0x000f360000300a00 */
[----:B------:R-:W-:Y:S01]  /*21d50*/  STL.64 [R1+0xe0], R4 ;  /* 0x0000e00401007387 */ /* 0x000fe20000100a00 */
[----:B------:R-:W-:Y:S02]  /*21d60*/  STL.64 [R1+0xe8], R6 ;  /* 0x0000e80601007387 */ /* 0x000fe40000100a00 */
[----:B------:R0:W1:Y:S02]  /*21d70*/  LDSM.16.MT88.4 R4, [R26+0x1c300] ;  /* 0x01c300001a04783b */ /* 0x0000640000004200 */
[----:B0-----:R-:W2:Y:S04]  /*21d80*/  LDL.LU R26, [R1+0x1344] ;  /* 0x00134400011a7983 */ /* 0x001ea80000300800 */
[----:B-1----:R-:W-:Y:S01]  /*21d90*/  STL.64 [R1+0x10f0], R6 ;  /* 0x0010f00601007387 */ /* 0x002fe20000100a00 */
[----:B------:R0:W-:Y:S02]  /*21da0*/  STL.64 [R1+0x10e8], R4 ;  /* 0x0010e80401007387 */ /* 0x0001e40000100a00 */
[----:B0-----:R-:W-:-:S02]  /*21db0*/  IMAD.MOV.U32 R4, RZ, RZ, R27 ;  /* 0x000000ffff047224 */ /* 0x001fc400078e001b */
[----:B------:R-:W2:Y:S01]  /*21dc0*/  LDL.LU R27, [R1+0x1340] ;  /* 0x00134000011b7983 */ /* 0x000ea20000300800 */
[C---:B----4-:R-:W-:Y:S03]  /*21dd0*/  HMMA.16816.F32.BF16 R16, R20.reuse, R16, R12 ;  /* 0x000000101410723c */ /* 0x050fe6000004180c */
[----:B------:R-:W4:Y:S01]  /*21de0*/  LDL.LU.64 R14, [R1+0x1338] ;  /* 0x00133800010e7983 */ /* 0x000f220000300a00 */
[----:B------:R-:W4:Y:S11]  /*21df0*/  LDL.LU.64 R12, [R1+0x1330] ;  /* 0x00133000010c7983 */ /* 0x000f360000300a00 */
[----:B------:R-:W-:Y:S08]  /*21e00*/  @!UPT UIADD3 URZ, URZ, URZ, URZ ;  /* 0x0000003f3f3ff290 */ /* 0x000ff0000fffe03f */
[----:B------:R0:W-:Y:S01]  /*21e10*/  STL.64 [R1+0xd0], R16 ;  /* 0x0000d01001007387 */ /* 0x0001e20000100a00 */
[----:B------:R4:W-:Y:S03]  /*21e20*/  STL.64 [R1+0xd8], R18 ;  /* 0x0000d81201007387 */ /* 0x0009e60000100a00 */
[----:B0-----:R-:W4:Y:S02]  /*21e30*/  LDL.LU.64 R16, [R1+0x1328] ;  /* 0x0013280001107983 */ /* 0x001f240000300a00 */
[----:B----4-:R-:W-:Y:S02]  /*21e40*/  HMMA.16816.F32.BF16 R16, R20, R16, R12 ;  /* 0x000000101410723c */ /* 0x010fe4000004180c */
[----:B------:R-:W4:Y:S01]  /*21e50*/  LDL.LU.64 R14, [R1+0x1320] ;  /* 0x00132000010e7983 */ /* 0x000f220000300a00 */
[----:B------:R-:W4:Y:S11]  /*21e60*/  LDL.LU.64 R12, [R1+0x1318] ;  /* 0x00131800010c7983 */ /* 0x000f360000300a00 */
[----:B------:R-:W-:Y:S09]  /*21e70*/  @!UPT UIADD3 URZ, URZ, URZ, URZ ;  /* 0x0000003f3f3ff290 */ /* 0x000ff2000fffe03f */
        /* <DEDUP_REMOVED lines=10> */
[----:B------:R0:W-:Y:S01]  /*21f20*/  STL.64 [R1+0xb8], R6 ;  /* 0x0000b80601007387 */ /* 0x0001e20000100a00 */
[C---:B--2---:R-:W-:Y:S11]  /*21f30*/  HMMA.16816.F32.BF16 R16, R20.reuse, R8, R16 ;  /* 0x000000081410723c */ /* 0x044ff60000041810 */
[----:B------:R-:W-:Y:S11]  /*21f40*/  @!UPT UIADD3 URZ, URZ, URZ, URZ ;  /* 0x0000003f3f3ff290 */ /* 0x000ff6000fffe03f */
[----:B------:R-:W-:Y:S02]  /*21f50*/  @!UPT UIADD3 URZ, URZ, URZ, URZ ;  /* 0x0000003f3f3ff290 */ /* 0x000fe4000fffe03f */
[----:B0-----:R-:W-:Y:S02]  /*21f60*/  IMAD.MOV.U32 R7, RZ, RZ, R16 ;  /* 0x000000ffff077224 */ /* 0x001fe400078e0010 */
[----:B------:R-:W-:Y:S02]  /*21f70*/  IMAD.MOV.U32 R6, RZ, RZ, R17 ;  /* 0x000000ffff067224 */ /* 0x000fe400078e0011 */
[----:B------:R-:W4:Y:S01]  /*21f80*/  LDL.LU.64 R16, [R1+0x12f0] ;  /* 0x0012f00001107983 */ /* 0x000f220000300a00 */
[----:B------:R-:W-:Y:S02]  /*21f90*/  IMAD.MOV.U32 R5, RZ, RZ, R18 ;  /* 0x000000ffff057224 */ /* 0x000fe400078e0012 */
[----:B------:R-:W-:Y:S02]  /*21fa0*/  IMAD.MOV.U32 R4, RZ, RZ, R19 ;  /* 0x000000ffff047224 */ /* 0x000fe400078e0013 */
[----:B------:R-:W-:Y:S03]  /*21fb0*/  STL.64 [R1+0x1108], R6 ;  /* 0x0011080601007387 */ /* 0x000fe60000100a00 */
[----:B------:R-:W-:Y:S01]  /*21fc0*/  STL.64 [R1+0x1100], R4 ;  /* 0x0011000401007387 */ /* 0x000fe20000100a00 */
[C---:B----4-:R-:W-:Y:S03]  /*21fd0*/  HMMA.16816.F32.BF16 R16, R20.reuse, R16, R12 ;  /* 0x000000101410723c */ /* 0x050fe6000004180c */
[----:B------:R-:W2:Y:S01]  /*21fe0*/  LDL.LU.64 R14, [R1+0x12e8] ;  /* 0x0012e800010e7983 */ /* 0x000ea20000300a00 */
[----:B------:R-:W2:Y:S11]  /*21ff0*/  LDL.LU.64 R12, [R1+0x12e0] ;  /* 0x0012e000010c7983 */ /* 0x000eb60000300a00 */
[----:B------:R-:W-:Y:S08]  /*22000*/  @!UPT UIADD3 URZ, URZ, URZ, URZ ;  /* 0x0000003f3f3ff290 */ /* 0x000ff0000fffe03f */
[----:B------:R0:W-:Y:S01]  /*22010*/  STL.64 [R1+0x90], R16 ;  /* 0x0000901001007387 */ /* 0x0001e20000100a00 */
[----:B------:R2:W-:Y:S03]  /*22020*/  STL.64 [R1+0x98], R18 ;  /* 0x0000981201007387 */ /* 0x0005e60000100a00 */
[----:B0-----:R-:W2:Y:S02]  /*22030*/  LDL.LU.64 R16, [R1+0x12d8] ;  /* 0x0012d80001107983 */ /* 0x001ea40000300a00 */
[----:B--2---:R-:W-:Y:S02]  /*22040*/  HMMA.16816.F32.BF16 R16, R20, R16, R12 ;  /* 0x000000101410723c */ /* 0x004fe4000004180c */
[----:B------:R-:W2:Y:S01]  /*22050*/  LDL.LU.64 R14, [R1+0x12d0] ;  /* 0x0012d000010e7983 */ /* 0x000ea20000300a00 */
[----:B------:R-:W2:Y:S11]  /*22060*/  LDL.LU.64 R12, [R1+0x12c8] ;  /* 0x0012c800010c7983 */ /* 0x000eb60000300a00 */
[----:B------:R-:W-:Y:S09]  /*22070*/  @!UPT UIADD3 URZ, URZ, URZ, URZ ;  /* 0x0000003f3f3ff290 */ /* 0x000ff2000fffe03f */
[----:B------:R-:W-:Y:S01]  /*22080*/  STL.64 [R1+0x80], R16 ;  /* 0x0000801001007387 */ /* 0x000fe20000100a00 */
[----:B------:R0:W-:Y:S03]  /*22090*/  STL.64 [R1+0x88], R18 ;  /* 0x0000881201007387 */ /* 0x0001e60000100a00 */
[----:B0-----:R-:W4:Y:S01]  /*220a0*/  LDL.LU.64 R18, [R1+0x12c0] ;  /* 0x0012c00001127983 */ /* 0x001f220000300a00 */
[----:B------:R-:W4:Y:S02]  /*220b0*/  LDL.LU.64 R16, [R1+0x12b8] ;  /* 0x0012b80001107983 */ /* 0x000f240000300a00 */
[----:B------:R-:W-:Y:S02]  /*220c0*/  IMAD.MOV.U32 R4, RZ, RZ, R2 ;  /* 0x000000ffff047224 */ /* 0x000fe400078e0002 */
[----:B------:R-:W-:-:S07]  /*220d0*/  IMAD.MOV.U32 R5, RZ, RZ, R0 ;  /* 0x000000ffff057224 */ /* 0x000fce00078e0000 */
[----:B----4-:R-:W-:Y:S01]  /*220e0*/  HMMA.16816.F32.BF16 R4, R20, R4, R16 ;  /* 0x000000041404723c */ /* 0x010fe20000041810 */
[----:B------:R-:W4:Y:S01]  /*220f0*/  LDL.LU.64 R18, [R1+0x12b0] ;  /* 0x0012b00001127983 */ /* 0x000f220000300a00 */
[----:B------:R-:W4:Y:S11]  /*22100*/  LDL.LU.64 R16, [R1+0x12a8] ;  /* 0x0012a80001107983 */ /* 0x000f360000300a00 */
[----:B------:R-:W-:Y:S11]  /*22110*/  @!UPT UIADD3 URZ, URZ, URZ, URZ ;  /* 0x0000003f3f3ff290 */ /* 0x000ff6000fffe03f */
[----:B------:R-:W-:Y:S02]  /*22120*/  IMAD.MOV.U32 R3, RZ, RZ, R6 ;  /* 0x000000ffff037224 */ /* 0x000fe400078e0006 */
[----:B------:R-:W-:Y:S01]  /*22130*/  IMAD.MOV.U32 R0, RZ, RZ, R5 ;  /* 0x000000ffff007224 */ /* 0x000fe200078e0005 */
[----:B------:R0:W-:Y:S02]  /*22140*/  STL [R1+0x70], R4 ;  /* 0x0000700401007387 */ /* 0x0001e40000100800 */
[----:B------:R-:W-:Y:S02]  /*22150*/  STL [R1+0x116c], R3 ;  /* 0x00116c0301007387 */ /* 0x000fe40000100800 */
[----:B------:R-:W-:Y:S01]  /*22160*/  STL [R1+0x1168], R0 ;  /* 0x0011680001007387 */ /* 0x000fe20000100800 */
[----:B------:R-:W-:Y:S03]  /*22170*/  STL.64 [R1+0x1270], R26 ;  /* 0x0012701a01007387 */ /* 0x000fe60000100a00 */
[----:B0-----:R-:W3:Y:S01]  /*22180*/  LDL.LU R4, [R1+0x1b0] ;  /* 0x0001b00001047983 */ /* 0x001ee20000300800 */
[----:B------:R-:W3:Y:S02]  /*22190*/  LDL.LU R5, [R1+0x1b4] ;  /* 0x0001b40001057983 */ /* 0x000ee40000300800 */
[----:B------:R-:W-:-:S02]  /*221a0*/  IMAD.MOV.U32 R2, RZ, RZ, R7 ;  /* 0x000000ffff027224 */ /* 0x000fc400078e0007 */
[----:B------:R-:W-:Y:S02]  /*221b0*/  IMAD.MOV.U32 R6, RZ, RZ, R28 ;  /* 0x000000ffff067224 */ /* 0x000fe400078e001c */
[----:B------:R-:W-:Y:S01]  /*221c0*/  IMAD.MOV.U32 R7, RZ, RZ, R29 ;  /* 0x000000ffff077224 */ /* 0x000fe200078e001d */
[----:B------:R-:W4:Y:S01]  /*221d0*/  LDL.LU R28, [R1+0x12a4] ;  /* 0x0012a400011c7983 */ /* 0x000f220000300800 */
[----:B------:R-:W4:Y:S03]  /*221e0*/  LDL.LU R29, [R1+0x12a0] ;  /* 0x0012a000011d7983 */ /* 0x000f260000300800 */
[----:B------:R-:W-:Y:S01]  /*221f0*/  STL.64 [R1+0x11c0], R6 ;  /* 0x0011c00601007387 */ /* 0x000fe20000100a00 */
[----:B--2---:R-:W-:Y:S03]  /*22200*/  HMMA.16816.F32.BF16 R20, R20, R24, R12 ;  /* 0x000000181414723c */ /* 0x004fe6000004180c */
[----:B---3--:R0:W-:Y:S04]  /*22210*/  STL.64 [R1+0x11b8], R4 ;  /* 0x0011b80401007387 */ /* 0x0081e80000100a00 */
[----:B0-----:R-:W2:Y:S01]  /*22220*/  LDL.LU R4, [R1+0x1d0] ;  /* 0x0001d00001047983 */ /* 0x001ea20000300800 */
[----:B------:R-:W2:Y:S02]  /*22230*/  LDL.LU R5, [R1+0x1d4] ;  /* 0x0001d40001057983 */ /* 0x000ea40000300800 */
[----:B------:R-:W3:Y:S02]  /*22240*/  LDL.LU R6, [R1+0x1d8] ;  /* 0x0001d80001067983 */ /* 0x000ee40000300800 */
[----:B------:R-:W3:Y:S01]  /*22250*/  LDL.LU R7, [R1+0x1dc] ;  /* 0x0001dc0001077983 */ /* 0x000ee20000300800 */
[----:B------:R-:W2:Y:S01]  /*22260*/  LDL.LU R12, [R1+0x1f0] ;  /* 0x0001f000010c7983 */ /* 0x000ea20000300800 */
[----:B------:R-:W2:Y:S02]  /*22270*/  LDL.LU R13, [R1+0x1f4] ;  /* 0x0001f400010d7983 */ /* 0x000ea40000300800 */
[----:B------:R-:W2:Y:S02]  /*22280*/  LDL.LU R14, [R1+0x1f8] ;  /* 0x0001f800010e7983 */ /* 0x000ea40000300800 */
[----:B------:R-:W2:Y:S02]  /*22290*/  LDL.LU R15, [R1+0x1fc] ;  /* 0x0001fc00010f7983 */ /* 0x000ea40000300800 */
[----:B--2---:R0:W-:Y:S01]  /*222a0*/  STL.64 [R1+0x11f0], R14 ;  /* 0x0011f00e01007387 */ /* 0x0041e20000100a00 */
[----:B------:R-:W-:Y:S03]  /*222b0*/  STL.64 [R1+0x11e8], R12 ;  /* 0x0011e80c01007387 */ /* 0x000fe60000100a00 */
[----:B0-----:R-:W2:Y:S04]  /*222c0*/  LDL R14, [R1+0x8] ;  /* 0x00000800010e7983 */ /* 0x001ea80000100800 */
[----:B------:R-:W2:Y:S04]  /*222d0*/  LDL R15, [R1+0xc] ;  /* 0x00000c00010f7983 */ /* 0x000ea80000100800 */
[----:B--2---:R0:W-:Y:S04]  /*222e0*/  STL.64 [R1+0x1208], R14 ;  /* 0x0012080e01007387 */ /* 0x0041e80000100a00 */
[----:B0-----:R-:W2:Y:S04]  /*222f0*/  LDL.LU.64 R14, [R1+0x18] ;  /* 0x00001800010e7983 */ /* 0x001ea80000300a00 */
[----:B--2---:R-:W-:Y:S01]  /*22300*/  STL.64 [R1+0x1220], R14 ;  /* 0x0012200e01007387 */ /* 0x004fe20000100a00 */
[----:B---3--:R4:W-:Y:S02]  /*22310*/  STL.64 [R1+0x11d0], R6 ;  /* 0x0011d00601007387 */ /* 0x0089e40000100a00 */
[----:B------:R0:W-:Y:S02]  /*22320*/  STL.64 [R1+0x11c8], R4 ;  /* 0x0011c80401007387 */ /* 0x0001e40000100a00 */
[----:B----4-:R-:W-:Y:S01]  /*22330*/  IMAD.MOV.U32 R6, RZ, RZ, R29 ;  /* 0x000000ffff067224 */ /* 0x010fe200078e001d */
[----:B0-----:R-:W2:Y:S01]  /*22340*/  LDL.LU R4, [R1+0x1e0] ;  /* 0x0001e00001047983 */ /* 0x001ea20000300800 */
[----:B------:R-:W2:Y:S02]  /*22350*/  LDL.LU R5, [R1+0x1e4] ;  /* 0x0001e40001057983 */ /* 0x000ea40000300800 */
[----:B------:R-:W3:Y:S02]  /*22360*/  LDL.LU R29, [R1+0x129c] ;  /* 0x00129c00011d7983 */ /* 0x000ee40000300800 */
[----:B------:R-:W-:-:S02]  /*22370*/  IMAD.MOV.U32 R7, RZ, RZ, R28 ;  /* 0x000000ffff077224 */ /* 0x000fc400078e001c */
[----:B------:R-:W4:Y:S01]  /*22380*/  LDL.LU R28, [R1+0x1298] ;  /* 0x00129800011c7983 */ /* 0x000f220000300800 */
[----:B------:R-:W2:Y:S02]  /*22390*/  LDL R14, [R1+0x28] ;  /* 0x00002800010e7983 */ /* 0x000ea40000100800 */
[----:B------:R-:W2:Y:S02]  /*223a0*/  LDL R15, [R1+0x2c] ;  /* 0x00002c00010f7983 */ /* 0x000ea40000100800 */
[----:B--2---:R-:W-:Y:S01]  /*223b0*/  STL.64 [R1+0x1238], R14 ;  /* 0x0012380e01007387 */ /* 0x004fe20000100a00 */
[----:B------:R4:W-:Y:S02]  /*223c0*/  STL.64 [R1+0x1200], R6 ;  /* 0x0012000601007387 */ /* 0x0009e40000100a00 */
[----:B------:R0:W-:Y:S02]  /*223d0*/  STL.64 [R1+0x11f8], R4 ;  /* 0x0011f80401007387 */ /* 0x0001e40000100a00 */
[----:B----4-:R-:W-:Y:S01]  /*223e0*/  IMAD.MOV.U32 R6, RZ, RZ, R28 ;  /* 0x000000ffff067224 */ /* 0x010fe200078e001c */
[----:B0-----:R-:W2:Y:S01]  /*223f0*/  LDL.LU R4, [R1+0x200] ;  /* 0x0002000001047983 */ /* 0x001ea20000300800 */
[----:B------:R-:W2:Y:S02]  /*22400*/  LDL.LU R5, [R1+0x204] ;  /* 0x0002040001057983 */ /* 0x000ea40000300800 */
[----:B------:R-:W4:Y:S02]  /*22410*/  LDL.LU R28, [R1+0x1294] ;  /* 0x00129400011c7983 */ /* 0x000f240000300800 */
[----:B---3--:R-:W-:-:S02]  /*22420*/  IMAD.MOV.U32 R7, RZ, RZ, R29 ;  /* 0x000000ffff077224 */ /* 0x008fc400078e001d */
[----:B------:R-:W3:Y:S01]  /*22430*/  LDL.LU R29, [R1+0x1290] ;  /* 0x00129000011d7983 */ /* 0x000ee20000300800 */
[----:B------:R-:W2:Y:S02]  /*22440*/  LDL.LU R12, [R1+0x230] ;  /* 0x00023000010c7983 */ /* 0x000ea40000300800 */
[----:B------:R-:W2:Y:S02]  /*22450*/  LDL.LU R13, [R1+0x234] ;  /* 0x00023400010d7983 */ /* 0x000ea40000300800 */
[----:B------:R-:W2:Y:S01]  /*22460*/  LDL.LU R14, [R1+0x238] ;  /* 0x00023800010e7983 */ /* 0x000ea20000300800 */
[----:B------:R-:W2:Y:S01]  /*22470*/  LDL.LU R15, [R1+0x23c] ;  /* 0x00023c00010f7983 */ /* 0x000ea20000300800 */
[----:B------:R-:W3:Y:S02]  /*22480*/  LDL.LU R24, [R1+0x260] ;  /* 0x0002600001187983 */ /* 0x000ee40000300800 */
[----:B------:R-:W3:Y:S02]  /*22490*/  LDL.LU R25, [R1+0x264] ;  /* 0x0002640001197983 */ /* 0x000ee40000300800 */
[----:B------:R-:W3:Y:S01]  /*224a0*/  LDL.LU R26, [R1+0x268] ;  /* 0x00026800011a7983 */ /* 0x000ee20000300800 */
[----:B------:R-:W3:Y:S04]  /*224b0*/  LDL.LU R27, [R1+0x26c] ;  /* 0x00026c00011b7983 */ /* 0x000ee80000300800 */
        /* <DEDUP_REMOVED lines=12> */
[----:B--2---:R0:W-:Y:S01]  /*22580*/  STL.64 [R1+0x1280], R14 ;  /* 0x0012800e01007387 */ /* 0x0041e20000100a00 */
[----:B------:R-:W-:Y:S03]  /*22590*/  STL.64 [R1+0x1278], R12 ;  /* 0x0012780c01007387 */ /* 0x000fe60000100a00 */
[----:B0-----:R-:W2:Y:S01]  /*225a0*/  LDL.64 R14, [R1+0x68] ;  /* 0x00006800010e7983 */ /* 0x001ea20000100a00 */
[----:B------:R-:W-:Y:S02]  /*225b0*/  STL.64 [R1+0x1218], R6 ;  /* 0x0012180601007387 */ /* 0x000fe40000100a00 */
[----:B------:R0:W-:Y:S02]  /*225c0*/  STL.64 [R1+0x1210], R4 ;  /* 0x0012100401007387 */ /* 0x0001e40000100a00 */
[----:B0-----:R-:W2:Y:S01]  /*225d0*/  LDL.LU R4, [R1+0x210] ;  /* 0x0002100001047983 */ /* 0x001ea20000300800 */
[----:B------:R-:W2:Y:S02]  /*225e0*/  LDL.LU R5, [R1+0x214] ;  /* 0x0002140001057983 */ /* 0x000ea40000300800 */
[----:B------:R-:W2:Y:S02]  /*225f0*/  LDL.LU R6, [R1+0x218] ;  /* 0x0002180001067983 */ /* 0x000ea40000300800 */
[----:B------:R-:W2:Y:S02]  /*22600*/  LDL.LU R7, [R1+0x21c] ;  /* 0x00021c0001077983 */ /* 0x000ea40000300800 */
[----:B--2---:R-:W-:Y:S01]  /*22610*/  STL.64 [R1+0x1230], R6 ;  /* 0x0012300601007387 */ /* 0x004fe20000100a00 */
[----:B------:R3:W-:Y:S02]  /*22620*/  STL.64 [R1+0x1228], R4 ;  /* 0x0012280401007387 */ /* 0x0007e40000100a00 */
[----:B---3--:R-:W-:-:S02]  /*22630*/  IMAD.MOV.U32 R4, RZ, RZ, R29 ;  /* 0x000000ffff047224 */ /* 0x008fc400078e001d */
[----:B----4-:R-:W-:Y:S01]  /*22640*/  IMAD.MOV.U32 R5, RZ, RZ, R28 ;  /* 0x000000ffff057224 */ /* 0x010fe200078e001c */
[----:B------:R-:W2:Y:S01]  /*22650*/  LDL.LU R29, [R1+0x128c] ;  /* 0x00128c00011d7983 */ /* 0x000ea20000300800 */
[----:B------:R-:W3:Y:S02]  /*22660*/  LDL.LU R28, [R1+0x1288] ;  /* 0x00128800011c7983 */ /* 0x000ee40000300800 */
[----:B------:R-:W4:Y:S02]  /*22670*/  LDL.LU R6, [R1+0x228] ;  /* 0x0002280001067983 */ /* 0x000f240000300800 */
[----:B------:R-:W4:Y:S01]  /*22680*/  LDL.LU R7, [R1+0x22c] ;  /* 0x00022c0001077983 */ /* 0x000f220000300800 */
[----:B------:R-:W-:Y:S01]  /*22690*/  HMMA.16816.F32.BF16 R24, R16, R14, R24 ;  /* 0x0000000e1018723c */ /* 0x000fe20000041818 */
[----:B------:R-:W-:Y:S02]  /*226a0*/  IMAD.MOV.U32 R9, RZ, RZ, R14 ;  /* 0x000000ffff097224 */ /* 0x000fe400078e000e */
[----:B------:R-:W-:Y:S01]  /*226b0*/  IMAD.MOV.U32 R8, RZ, RZ, R15 ;  /* 0x000000ffff087224 */ /* 0x000fe200078e000f */
[----:B----4-:R0:W-:Y:S01]  /*226c0*/  STL.64 [R1+0x1268], R6 ;  /* 0x0012680601007387 */ /* 0x0101e20000100a00 */
[----:B------:R-:W-:Y:S03]  /*226d0*/  STL.64 [R1+0x1260], R4 ;  /* 0x0012600401007387 */ /* 0x000fe60000100a00 */
[----:B0-----:R-:W4:Y:S01]  /*226e0*/  LDL.64 R6, [R1+0x58] ;  /* 0x0000580001067983 */ /* 0x001f220000100a00 */
[----:B------:R3:W-:Y:S02]  /*226f0*/  STL.64 [R1+0x1048], R22 ;  /* 0x0010481601007387 */ /* 0x0007e40000100a00 */
[----:B------:R-:W-:Y:S02]  /*22700*/  STL.64 [R1+0x1140], R20 ;  /* 0x0011401401007387 */ /* 0x000fe40000100a00 */
[----:B------:R-:W4:Y:S01]  /*22710*/  LDL.LU.64 R14, [R1+0x1280] ;  /* 0x00128000010e7983 */ /* 0x000f220000300a00 */
[----:B------:R-:W4:Y:S09]  /*22720*/  LDL.LU.64 R12, [R1+0x1278] ;  /* 0x00127800010c7983 */ /* 0x000f320000300a00 */
[----:B------:R-:W-:Y:S02]  /*22730*/  STL.64 [R1+0x2d0], R24 ;  /* 0x0002d01801007387 */ /* 0x000fe40000100a00 */
[----:B------:R0:W-:Y:S02]  /*22740*/  STL.64 [R1+0x2d8], R26 ;  /* 0x0002d81a01007387 */ /* 0x0001e40000100a00 */
[----:B---3--:R-:W-:-:S02]  /*22750*/  IMAD.MOV.U32 R23, RZ, RZ, R28 ;  /* 0x000000ffff177224 */ /* 0x008fc400078e001c */
[----:B------:R-:W-:Y:S01]  /*22760*/  IMAD.MOV.U32 R28, RZ, RZ, R25 ;  /* 0x000000ffff1c7224 */ /* 0x000fe200078e0019 */
[----:B0-----:R-:W3:Y:S01]  /*22770*/  LDL.LU.64 R26, [R1+0x1270] ;  /* 0x00127000011a7983 */ /* 0x001ee20000300a00 */
[----:B------:R-:W-:Y:S03]  /*22780*/  STL [R1+0xef8], R24 ;  /* 0x000ef81801007387 */ /* 0x000fe60000100800 */
[----:B------:R-:W-:Y:S02]  /*22790*/  STL [R1+0xef4], R28 ;  /* 0x000ef41c01007387 */ /* 0x000fe40000100800 */
[----:B--2---:R-:W-:Y:S01]  /*227a0*/  IMAD.MOV.U32 R22, RZ, RZ, R29 ;  /* 0x000000ffff167224 */ /* 0x004fe200078e001d */
[----:B----4-:R-:W-:Y:S01]  /*227b0*/  HMMA.16816.F32.BF16 R12, R16, R6, R12 ;  /* 0x00000006100c723c */ /* 0x010fe2000004180c */
[----:B------:R-:W-:Y:S02]  /*227c0*/  IMAD.MOV.U32 R3, RZ, RZ, R6 ;  /* 0x000000ffff037224 */ /* 0x000fe400078e0006 */
[----:B------:R-:W-:-:S02]  /*227d0*/  IMAD.MOV.U32 R0, RZ, RZ, R7 ;  /* 0x000000ffff007224 */ /* 0x000fc400078e0007 */
[----:B------:R-:W2:Y:S01]  /*227e0*/  LDL.LU.64 R6, [R1+0x1268] ;  /* 0x0012680001067983 */ /* 0x000ea20000300a00 */
[----:B------:R-:W2:Y:S11]  /*227f0*/  LDL.LU.64 R4, [R1+0x1260] ;  /* 0x0012600001047983 */ /* 0x000eb60000300a00 */
[----:B------:R-:W-:Y:S06]  /*22800*/  @!UPT UIADD3 URZ, URZ, URZ, URZ ;  /* 0x0000003f3f3ff290 */ /* 0x000fec000fffe03f */
[----:B------:R-:W-:Y:S01]  /*22810*/  STL.64 [R1+0x2c0], R12 ;  /* 0x0002c00c01007387 */ /* 0x000fe20000100a00 */
[----:B------:R0:W-:Y:S02]  /*22820*/  STL.64 [R1+0x2c8], R14 ;  /* 0x0002c80e01007387 */ /* 0x0001e40000100a00 */
[----:B------:R-:W-:Y:S02]  /*22830*/  IMAD.MOV.U32 R29, RZ, RZ, R13 ;  /* 0x000000ffff1d7224 */ /* 0x000fe400078e000d */
[----:B------:R-:W-:Y:S01]  /*22840*/  IMAD.MOV.U32 R25, RZ, RZ, R12 ;  /* 0x000000ffff197224 */ /* 0x000fe200078e000c */
[----:B0-----:R-:W4:Y:S01]  /*22850*/  LDL.LU.64 R14, [R1+0x1258] ;  /* 0x00125800010e7983 */ /* 0x001f220000300a00 */
[----:B------:R-:W4:Y:S03]  /*22860*/  LDL.LU.64 R12, [R1+0x1250] ;  /* 0x00125000010c7983 */ /* 0x000f260000300a00 */
        /* <DEDUP_REMOVED lines=8> */
[----:B------:R-:W4:Y:S02]  /*228f0*/  LDL.LU.64 R12, [R1+0x1240] ;  /* 0x00124000010c7983 */ /* 0x000f240000300a00 */
[C---:B----4-:R-:W-:Y:S11]  /*22900*/  HMMA.16816.F32.BF16 R12, R16.reuse, R10, R12 ;  /* 0x0000000a100c723c */ /* 0x050ff6000004180c */
[----:B------:R-:W-:Y:S11]  /*22910*/  @!UPT UIADD3 URZ, URZ, URZ, URZ ;  /* 0x0000003f3f3ff290 */ /* 0x000ff6000fffe03f */
[----:B------:R-:W-:Y:S01]  /*22920*/  @!UPT UIADD3 URZ, URZ, URZ, URZ ;  /* 0x0000003f3f3ff290 */ /* 0x000fe2000fffe03f */
        /* <DEDUP_REMOVED lines=25> */
[----:B0-----:R-:W3:Y:S01]  /*22ac0*/  LDL.LU.64 R14, [R1+0x11f0] ;  /* 0x0011f000010e7983 */ /* 0x001ee20000300a00 */
[----:B------:R-:W3:Y:S02]  /*22ad0*/  LDL.LU.64 R12, [R1+0x11e8] ;  /* 0x0011e800010c7983 */ /* 0x000ee40000300a00 */
[----:B---3--:R-:W-:Y:S01]  /*22ae0*/  HMMA.16816.F32.BF16 R16, R16, R26, R12 ;  /* 0x0000001a1010723c */ /* 0x008fe2000004180c */
[----:B------:R-:W2:Y:S01]  /*22af0*/  LDL.LU.64 R14, [R1+0x11e0] ;  /* 0x0011e000010e7983 */ /* 0x000ea20000300a00 */
[----:B------:R-:W2:Y:S11]  /*22b00*/  LDL.LU.64 R12, [R1+0x11d8] ;  /* 0x0011d800010c7983 */ /* 0x000eb60000300a00 */
[----:B------:R-:W-:Y:S10]  /*22b10*/  @!UPT UIADD3 URZ, URZ, URZ, URZ ;  /* 0x0000003f3f3ff290 */ /* 0x000ff4000fffe03f */
[----:B------:R-:W-:Y:S01]  /*22b20*/  STL.64 [R1+0x1f0], R16 ;  /* 0x0001f01001007387 */ /* 0x000fe20000100a00 */
[----:B------:R0:W-:Y:S02]  /*22b30*/  STL.64 [R1+0x1f8], R18 ;  /* 0x0001f81201007387 */ /* 0x0001e40000100a00 */
[----:B------:R-:W-:Y:S02]  /*22b40*/  STL.64 [R1+0x1180], R26 ;  /* 0x0011801a01007387 */ /* 0x000fe40000100a00 */
[----:B0-----:R-:W-:Y:S02]  /*22b50*/  IMAD.MOV.U32 R18, RZ, RZ, R9 ;  /* 0x000000ffff127224 */ /* 0x001fe400078e0009 */
[----:B------:R-:W-:-:S07]  /*22b60*/  IMAD.MOV.U32 R19, RZ, RZ, R8 ;  /* 0x000000ffff137224 */ /* 0x000fce00078e0008 */
[----:B--2---:R-:W-:Y:S01]  /*22b70*/  HMMA.16816.F32.BF16 R16, R12, R18, R4 ;  /* 0x000000120c10723c */ /* 0x004fe20000041804 */
[----:B------:R-:W2:Y:S01]  /*22b80*/  LDL.LU.64 R6, [R1+0x11d0] ;  /* 0x0011d00001067983 */ /* 0x000ea20000300a00 */
[----:B------:R-:W2:Y:S11]  /*22b90*/  LDL.LU.64 R4, [R1+0x11c8] ;  /* 0x0011c80001047983 */ /* 0x000eb60000300a00 */
[----:B------:R-:W-:Y:S10]  /*22ba0*/  @!UPT UIADD3 URZ, URZ, URZ, URZ ;  /* 0x0000003f3f3ff290 */ /* 0x000ff4000fffe03f */
[----:B------:R-:W-:Y:S01]  /*22bb0*/  STL.64 [R1+0x340], R16 ;  /* 0x0003401001007387 */ /* 0x000fe20000100a00 */
[----:B------:R0:W-:Y:S02]  /*22bc0*/  STL.64 [R1+0x348], R18 ;  /* 0x0003481201007387 */ /* 0x0001e40000100a00 */
[----:B------:R2:W-:Y:S02]  /*22bd0*/  STL [R1+0xf04], R16 ;  /* 0x000f041001007387 */ /* 0x0005e40000100800 */
[----:B0-----:R-:W-:Y:S02]  /*22be0*/  IMAD.MOV.U32 R18, RZ, RZ, R3 ;  /* 0x000000ffff127224 */ /* 0x001fe400078e0003 */
[----:B------:R-:W-:-:S07]  /*22bf0*/  IMAD.MOV.U32 R19, RZ, RZ, R0 ;  /* 0x000000ffff137224 */ /* 0x000fce00078e0000 */
[----:B--2---:R-:W-:Y:S01]  /*22c00*/  HMMA.16816.F32.BF16 R16, R12, R18, R4 ;  /* 0x000000120c10723c */ /* 0x004fe20000041804 */
[----:B------:R-:W2:Y:S01]  /*22c10*/  LDL.LU.64 R6, [R1+0x11c0] ;  /* 0x0011c00001067983 */ /* 0x000ea20000300a00 */
[----:B------:R-:W2:Y:S11]  /*22c20*/  LDL.LU.64 R4, [R1+0x11b8] ;  /* 0x0011b80001047983 */ /* 0x000eb60000300a00 */
[----:B------:R-:W-:Y:S10]  /*22c30*/  @!UPT UIADD3 URZ, URZ, URZ, URZ ;  /* 0x0000003f3f3ff290 */ /* 0x000ff4000fffe03f */
[----:B------:R0:W-:Y:S01]  /*22c40*/  STL.64 [R1+0x330], R16 ;  /* 0x0003301001007387 */ /* 0x0001e20000100a00 */
[----:B------:R-:W-:Y:S02]  /*22c50*/  STL.64 [R1+0x338], R18 ;  /* 0x0003381201007387 */ /* 0x000fe40000100a00 */
[----:B0-----:R-:W-:-:S05]  /*22c60*/  IMAD.MOV.U32 R17, RZ, RZ, R16 ;  /* 0x000000ffff117224 */ /* 0x001fca00078e0010 */
[----:B------:R0:W-:Y:S01]  /*22c70*/  STL [R1+0xf08], R17 ;  /* 0x000f081101007387 */ /* 0x0001e20000100800 */
[----:B------:R-:W3:Y:S03]  /*22c80*/  LDL.LU R16, [R1+0x1c0] ;  /* 0x0001c00001107983 */ /* 0x000ee60000300800 */
[----:B0-----:R-:W3:Y:S01]  /*22c90*/  LDL.LU R17, [R1+0x1c4] ;  /* 0x0001c40001117983 */ /* 0x001ee20000300800 */
[----:B------:R-:W3:Y:S02]  /*22ca0*/  LDL.LU R18, [R1+0x1c8] ;  /* 0x0001c80001127983 */ /* 0x000ee40000300800 */
[----:B------:R-:W3:Y:S02]  /*22cb0*/  LDL.LU R19, [R1+0x1cc] ;  /* 0x0001cc0001137983 */ /* 0x000ee40000300800 */
[----:B------:R-:W-:Y:S02]  /*22cc0*/  IMAD.MOV.U32 R3, RZ, RZ, R10 ;  /* 0x000000ffff037224 */ /* 0x000fe400078e000a */
[----:B------:R-:W-:Y:S01]  /*22cd0*/  IMAD.MOV.U32 R0, RZ, RZ, R11 ;  /* 0x000000ffff007224 */ /* 0x000fe200078e000b */
[C---:B--2---:R-:W-:Y:S08]  /*22ce0*/  HMMA.16816.F32.BF16 R4, R12.reuse, R10, R4 ;  /* 0x0000000a0c04723c */ /* 0x044ff00000041804 */
[----:B---3--:R-:W-:Y:S11]  /*22cf0*/  HMMA.16816.F32.BF16 R20, R12, R22, R16 ;  /* 0x000000160c14723c */ /* 0x008ff60000041810 */
[----:B------:R-:W-:Y:S05]  /*22d00*/  @!UPT UIADD3 URZ, URZ, URZ, URZ ;  /* 0x0000003f3f3ff290 */ /* 0x000fea000fffe03f */
[----:B------:R-:W-:-:S08]  /*22d10*/  IMAD.MOV.U32 R19, RZ, RZ, R4 ;  /* 0x000000ffff137224 */ /* 0x000fd000078e0004 */
[----:B------:R-:W-:Y:S01]  /*22d20*/  IMAD.MOV.U32 R18, RZ, RZ, R20 ;  /* 0x000000ffff127224 */ /* 0x000fe200078e0014 */
[----:B------:R-:W-:Y:S01]  /*22d30*/  STL.64 [R1+0x320], R20 ;  /* 0x0003201401007387 */ /* 0x000fe20000100a00 */
[----:B------:R-:W-:Y:S03]  /*22d40*/  STL.64 [R1+0x328], R22 ;  /* 0x0003281601007387 */ /* 0x000fe60000100a00 */
[----:B------:R-:W-:Y:S01]  /*22d50*/  STL [R1+0xf0c], R18 ;  /* 0x000f0c1201007387 */ /* 0x000fe20000100800 */
[----:B------:R0:W-:Y:S02]  /*22d60*/  STL.64 [R1+0x310], R4 ;  /* 0x0003100401007387 */ /* 0x0001e40000100a00 */
[----:B------:R1:W-:Y:S01]  /*22d70*/  STL.64 [R1+0x318], R6 ;  /* 0x0003180601007387 */ /* 0x0003e20000100a00 */
[----:B0-----:R-:W2:Y:S01]  /*22d80*/  LDL.LU R4, [R1+0x100] ;  /* 0x0001000001047983 */ /* 0x001ea20000300800 */
[----:B------:R-:W2:Y:S02]  /*22d90*/  LDL.LU R5, [R1+0x104] ;  /* 0x0001040001057983 */ /* 0x000ea40000300800 */
[----:B-1----:R-:W3:Y:S02]  /*22da0*/  LDL.LU R6, [R1+0x108] ;  /* 0x0001080001067983 */ /* 0x002ee40000300800 */
        /* <DEDUP_REMOVED lines=28> */
[----:B------:R0:W-:Y:S02]  /*22f70*/  STL.64 [R1+0x1150], R22 ;  /* 0x0011501601007387 */ /* 0x0001e40000100a00 */
[----:B----4-:R-:W-:Y:S01]  /*22f80*/  STL.64 [R1+0x1148], R20 ;  /* 0x0011481401007387 */ /* 0x010fe20000100a00 */
[----:B0-----:R-:W4:Y:S04]  /*22f90*/  LDL.LU.64 R22, [R1+0x58] ;  /* 0x0000580001167983 */ /* 0x001f280000300a00 */
[----:B----4-:R0:W-:Y:S04]  /*22fa0*/  STL.64 [R1+0x1158], R22 ;  /* 0x0011581601007387 */ /* 0x0101e80000100a00 */
[----:B0-----:R-:W4:Y:S01]  /*22fb0*/  LDL.LU.64 R22, [R1+0x68] ;  /* 0x0000680001167983 */ /* 0x001f220000300a00 */
[----:B---3--:R0:W-:Y:S02]  /*22fc0*/  STL.64 [R1+0x1118], R6 ;  /* 0x0011180601007387 */ /* 0x0081e40000100a00 */
[----:B------:R-:W-:Y:S01]  /*22fd0*/  STL.64 [R1+0x1110], R4 ;  /* 0x0011100401007387 */ /* 0x000fe20000100a00 */
[----:B0-----:R-:W2:Y:S01]  /*22fe0*/  LDL.LU.64 R6, [R1+0x28] ;  /* 0x0000280001067983 */ /* 0x001ea20000300a00 */
[----:B------:R-:W-:Y:S01]  /*22ff0*/  STL [R1+0xf10], R19 ;  /* 0x000f101301007387 */ /* 0x000fe20000100800 */
[----:B--2---:R-:W-:Y:S11]  /*23000*/  HMMA.16816.F32.BF16 R8, R12, R6, R8 ;  /* 0x000000060c08723c */ /* 0x004ff60000041808 */
[----:B------:R-:W-:Y:S11]  /*23010*/  @!UPT UIADD3 URZ, URZ, URZ, URZ ;  /* 0x0000003f3f3ff290 */ /* 0x000ff6000fffe03f */
[----:B------:R-:W-:Y:S01]  /*23020*/  @!UPT UIADD3 URZ, URZ, URZ, URZ ;  /* 0x0000003f3f3ff290 */ /* 0x000fe2000fffe03f */
[----:B------:R-:W-:Y:S01]  /*23030*/  STL.64 [R1+0x1e0], R8 ;  /* 0x0001e00801007387 */ /* 0x000fe20000100a00 */
[----:B------:R0:W-:Y:S03]  /*23040*/  STL.64 [R1+0x1e8], R10 ;  /* 0x0001e80a01007387 */ /* 0x0001e60000100a00 */
[----:B0-----:R-:W2:Y:S01]  /*23050*/  LDL.LU.64 R10, [R1+0x11b0] ;  /* 0x0011b000010a7983 */ /* 0x001ea20000300a00 */
[----:B------:R-:W2:Y:S02]  /*23060*/  LDL.LU.64 R8, [R1+0x11a8] ;  /* 0x0011a80001087983 */ /* 0x000ea40000300a00 */
[----:B------:R0:W-:Y:S02]  /*23070*/  STL.64 [R1+0x1128], R6 ;  /* 0x0011280601007387 */ /* 0x0001e40000100a00 */
[----:B------:R-:W3:Y:S01]  /*23080*/  LDL.LU R4, [R1+0x120] ;  /* 0x0001200001047983 */ /* 0x000ee20000300800 */
[----:B------:R-:W3:Y:S04]  /*23090*/  LDL.LU R5, [R1+0x124] ;  /* 0x0001240001057983 */ /* 0x000ee80000300800 */
[----:B0-----:R-:W2:Y:S01]  /*230a0*/  LDL.LU R6, [R1+0x128] ;  /* 0x0001280001067983 */ /* 0x001ea20000300800 */
[----:B------:R-:W2:Y:S02]  /*230b0*/  LDL.LU R7, [R1+0x12c] ;  /* 0x00012c0001077983 */ /* 0x000ea40000300800 */
[----:B------:R-:W-:-:S02]  /*230c0*/  IMAD.MOV.U32 R18, RZ, RZ, R25 ;  /* 0x000000ffff127224 */ /* 0x000fc400078e0019 */
[----:B------:R-:W-:Y:S01]  /*230d0*/  IMAD.MOV.U32 R19, RZ, RZ, R24 ;  /* 0x000000ffff137224 */ /* 0x000fe200078e0018 */
[----:B--2---:R0:W-:Y:S01]  /*230e0*/  STL.64 [R1+0x1138], R6 ;  /* 0x0011380601007387 */ /* 0x0041e20000100a00 */
[----:B---3--:R1:W-:Y:S03]  /*230f0*/  STL.64 [R1+0x1130], R4 ;  /* 0x0011300401007387 */ /* 0x0083e60000100a00 */
[----:B0-----:R-:W2:Y:S02]  /*23100*/  LDL.LU.64 R6, [R1+0x48] ;  /* 0x0000480001067983 */ /* 0x001ea40000300a00 */
[----:B------:R-:W-:Y:S02]  /*23110*/  HMMA.16816.F32.BF16 R8, R12, R18, R8 ;  /* 0x000000120c08723c */ /* 0x000fe40000041808 */
[----:B--2---:R0:W-:Y:S01]  /*23120*/  STL.64 [R1+0x1160], R6 ;  /* 0x0011600601007387 */ /* 0x0041e20000100a00 */
[----:B-1----:R-:W2:Y:S02]  /*23130*/  LDL.LU R4, [R1+0x150] ;  /* 0x0001500001047983 */ /* 0x002ea40000300800 */
[----:B------:R-:W2:Y:S01]  /*23140*/  LDL.LU R5, [R1+0x154] ;  /* 0x0001540001057983 */ /* 0x000ea20000300800 */
[----:B0-----:R-:W2:Y:S01]  /*23150*/  LDL.LU R6, [R1+0x158] ;  /* 0x0001580001067983 */ /* 0x001ea20000300800 */
[----:B------:R-:W2:Y:S11]  /*23160*/  LDL.LU R7, [R1+0x15c] ;  /* 0x00015c0001077983 */ /* 0x000eb60000300800 */
[----:B------:R-:W-:Y:S05]  /*23170*/  @!UPT UIADD3 URZ, URZ, URZ, URZ ;  /* 0x0000003f3f3ff290 */ /* 0x000fea000fffe03f */
[----:B------:R-:W-:Y:S02]  /*23180*/  STL.64 [R1+0x1d0], R8 ;  /* 0x0001d00801007387 */ /* 0x000fe40000100a00 */
[----:B------:R0:W-:Y:S02]  /*23190*/  STL.64 [R1+0x1d8], R10 ;  /* 0x0001d80a01007387 */ /* 0x0001e40000100a00 */
[----:B0-----:R-:W3:Y:S01]  /*231a0*/  LDL.LU.64 R10, [R1+0x11a0] ;  /* 0x0011a000010a7983 */ /* 0x001ee20000300a00 */
[----:B------:R-:W3:Y:S02]  /*231b0*/  LDL.LU.64 R8, [R1+0x1198] ;  /* 0x0011980001087983 */ /* 0x000ee40000300a00 */
[----:B------:R0:W-:Y:S02]  /*231c0*/  STL.64 [R1+0x1120], R18 ;  /* 0x0011201201007387 */ /* 0x0001e40000100a00 */
[----:B------:R-:W2:Y:S01]  /*231d0*/  LDL.LU R16, [R1+0x110] ;  /* 0x0001100001107983 */ /* 0x000ea20000300800 */
[----:B------:R-:W2:Y:S01]  /*231e0*/  LDL.LU R17, [R1+0x114] ;  /* 0x0001140001117983 */ /* 0x000ea20000300800 */
[----:B------:R-:W-:-:S02]  /*231f0*/  IMAD.MOV.U32 R29, RZ, RZ, R26 ;  /* 0x000000ffff1d7224 */ /* 0x000fc400078e001a */
[----:B------:R-:W-:Y:S01]  /*23200*/  IMAD.MOV.U32 R28, RZ, RZ, R27 ;  /* 0x000000ffff1c7224 */ /* 0x000fe200078e001b */
[----:B0-----:R-:W2:Y:S01]  /*23210*/  LDL.LU R18, [R1+0x118] ;  /* 0x0001180001127983 */ /* 0x001ea20000300800 */
[----:B------:R-:W2:Y:S01]  /*23220*/  LDL.LU R19, [R1+0x11c] ;  /* 0x00011c0001137983 */ /* 0x000ea20000300800 */
[C---:B---3--:R-:W-:Y:S11]  /*23230*/  HMMA.16816.F32.BF16 R8, R12.reuse, R26, R8 ;  /* 0x0000001a0c08723c */ /* 0x048ff60000041808 */
[----:B------:R-:W-:Y:S11]  /*23240*/  @!UPT UIADD3 URZ, URZ, URZ, URZ ;  /* 0x0000003f3f3ff290 */ /* 0x000ff6000fffe03f */
[----:B------:R-:W-:Y:S01]  /*23250*/  @!UPT UIADD3 URZ, URZ, URZ, URZ ;  /* 0x0000003f3f3ff290 */ /* 0x000fe2000fffe03f */
        /* <DEDUP_REMOVED lines=8> */
[----:B------:R0:W-:Y:S02]  /*232e0*/  STL.64 [R1+0x10f8], R26 ;  /* 0x0010f81a01007387 */ /* 0x0001e40000100a00 */
[----:B------:R-:W3:Y:S11]  /*232f0*/  LDL.LU R24, [R1+0x140] ;  /* 0x0001400001187983 */ /* 0x000ef60000300800 */
[----:B------:R-:W-:Y:S06]  /*23300*/  @!UPT UIADD3 URZ, URZ, URZ, URZ ;  /* 0x0000003f3f3ff290 */ /* 0x000fec000fffe03f */
[----:B------:R-:W-:Y:S01]  /*23310*/  STL.64 [R1+0x1c0], R12 ;  /* 0x0001c00c01007387 */ /* 0x000fe20000100a00 */
[----:B------:R1:W-:Y:S02]  /*23320*/  STL.64 [R1+0x1c8], R14 ;  /* 0x0001c80e01007387 */ /* 0x0003e40000100a00 */
[----:B------:R-:W3:Y:S02]  /*23330*/  LDL.LU R25, [R1+0x144] ;  /* 0x0001440001197983 */ /* 0x000ee40000300800 */
[----:B0-----:R-:W3:Y:S01]  /*23340*/  LDL.LU R26, [R1+0x148] ;  /* 0x00014800011a7983 */ /* 0x001ee20000300800 */
[----:B------:R-:W3:Y:S01]  /*23350*/  LDL.LU R27, [R1+0x14c] ;  /* 0x00014c00011b7983 */ /* 0x000ee20000300800 */
[----:B-1----:R-:W-:Y:S02]  /*23360*/  IMAD.MOV.U32 R14, RZ, RZ, R3 ;  /* 0x000000ffff0e7224 */ /* 0x002fe400078e0003 */
[----:B------:R-:W-:Y:S01]  /*23370*/  IMAD.MOV.U32 R15, RZ, RZ, R0 ;  /* 0x000000ffff0f7224 */ /* 0x000fe200078e0000 */
[----:B------:R-:W3:Y:S01]  /*23380*/  LDL.LU R3, [R1+0x116c] ;  /* 0x00116c0001037983 */ /* 0x000ee20000300800 */
[----:B------:R-:W3:Y:S02]  /*23390*/  LDL.LU R0, [R1+0x1168] ;  /* 0x0011680001007983 */ /* 0x000ee40000300800 */
[----:B----4-:R-:W-:-:S02]  /*233a0*/  IMAD.MOV.U32 R13, RZ, RZ, R22 ;  /* 0x000000ffff0d7224 */ /* 0x010fc400078e0016 */
[----:B------:R-:W-:Y:S01]  /*233b0*/  IMAD.MOV.U32 R12, RZ, RZ, R23 ;  /* 0x000000ffff0c7224 */ /* 0x000fe200078e0017 */
[C---:B--2---:R-:W-:Y:S11]  /*233c0*/  HMMA.16816.F32.BF16 R4, R8.reuse, R22, R4 ;  /* 0x000000160804723c */ /* 0x044ff60000041804 */
[----:B------:R-:W-:Y:S11]  /*233d0*/  @!UPT UIADD3 URZ, URZ, URZ, URZ ;  /* 0x0000003f3f3ff290 */ /* 0x000ff6000fffe03f */
[----:B------:R-:W-:Y:S01]  /*233e0*/  @!UPT UIADD3 URZ, URZ, URZ, URZ ;  /* 0x0000003f3f3ff290 */ /* 0x000fe2000fffe03f */
[----:B------:R-:W-:Y:S01]  /*233f0*/  STL.64 [R1+0x2e0], R4 ;  /* 0x0002e00401007387 */ /* 0x000fe20000100a00 */
[----:B------:R0:W-:Y:S03]  /*23400*/  STL.64 [R1+0x2e8], R6 ;  /* 0x0002e80601007387 */ /* 0x0001e60000100a00 */
[----:B0-----:R-:W2:Y:S01]  /*23410*/  LDL.LU.64 R6, [R1+0x1160] ;  /* 0x0011600001067983 */ /* 0x001ea20000300a00 */
        /* <DEDUP_REMOVED lines=8> */
[----:B------:R-:W2:Y:S01]  /*234a0*/  LDL.LU.64 R22, [R1+0x1150] ;  /* 0x0011500001167983 */ /* 0x000ea20000300a00 */
[----:B------:R-:W2:Y:S02]  /*234b0*/  LDL.LU.64 R20, [R1+0x1148] ;  /* 0x0011480001147983 */ /* 0x000ea40000300a00 */
[C---:B--2---:R-:W-:Y:S11]  /*234c0*/  HMMA.16816.F32.BF16 R20, R8.reuse, R6, R20 ;  /* 0x000000060814723c */ /* 0x044ff60000041814 */
[----:B------:R-:W-:Y:S11]  /*234d0*/  @!UPT UIADD3 URZ, URZ, URZ, URZ ;  /* 0x0000003f3f3ff290 */ /* 0x000ff6000fffe03f */
[----:B------:R-:W-:Y:S01]  /*234e0*/  @!UPT UIADD3 URZ, URZ, URZ, URZ ;  /* 0x0000003f3f3ff290 */ /* 0x000fe2000fffe03f */
[----:B------:R0:W-:Y:S01]  /*234f0*/  STL.64 [R1+0x270], R20 ;  /* 0x0002701401007387 */ /* 0x0001e20000100a00 */
[----:B------:R1:W-:Y:S03]  /*23500*/  STL.64 [R1+0x278], R22 ;  /* 0x0002781601007387 */ /* 0x0003e60000100a00 */
[----:B0-----:R-:W2:Y:S01]  /*23510*/  LDL.LU.64 R20, [R1+0x1140] ;  /* 0x0011400001147983 */ /* 0x001ea20000300a00 */
[----:B-1----:R-:W-:Y:S02]  /*23520*/  IMAD.MOV.U32 R23, RZ, RZ, R6 ;  /* 0x000000ffff177224 */ /* 0x002fe400078e0006 */
[----:B------:R-:W-:Y:S02]  /*23530*/  IMAD.MOV.U32 R22, RZ, RZ, R7 ;  /* 0x000000ffff167224 */ /* 0x000fe400078e0007 */
[----:B------:R-:W3:Y:S01]  /*23540*/  LDL.LU.64 R6, [R1+0x1138] ;  /* 0x0011380001067983 */ /* 0x000ee20000300a00 */
[----:B------:R-:W3:Y:S02]  /*23550*/  LDL.LU.64 R4, [R1+0x1130] ;  /* 0x0011300001047983 */ /* 0x000ee40000300a00 */
[C---:B---3--:R-:W-:Y:S11]  /*23560*/  HMMA.16816.F32.BF16 R4, R8.reuse, R14, R4 ;  /* 0x0000000e0804723c */ /* 0x048ff60000041804 */
[----:B------:R-:W-:Y:S11]  /*23570*/  @!UPT UIADD3 URZ, URZ, URZ, URZ ;  /* 0x0000003f3f3ff290 */ /* 0x000ff6000fffe03f */
[----:B------:R-:W-:Y:S01]  /*23580*/  @!UPT UIADD3 URZ, URZ, URZ, URZ ;  /* 0x0000003f3f3ff290 */ /* 0x000fe2000fffe03f */
[----:B------:R-:W-:Y:S01]  /*23590*/  STL.64 [R1+0x250], R4 ;  /* 0x0002500401007387 */ /* 0x000fe20000100a00 */
[----:B------:R0:W-:Y:S03]  /*235a0*/  STL.64 [R1+0x258], R6 ;  /* 0x0002580601007387 */ /* 0x0001e60000100a00 */
[----:B0-----:R-:W3:Y:S01]  /*235b0*/  LDL.LU.64 R6, [R1+0x1128] ;  /* 0x0011280001067983 */ /* 0x001ee20000300a00 */
[----:B------:R0:W-:Y:S02]  /*235c0*/  STL.64 [R1+0x10a0], R14 ;  /* 0x0010a00e01007387 */ /* 0x0001e40000100a00 */
[----:B0-----:R-:W-:Y:S02]  /*235d0*/  IMAD.MOV.U32 R14, RZ, RZ, R23 ;  /* 0x000000ffff0e7224 */ /* 0x001fe400078e0017 */
[----:B------:R-:W-:Y:S01]  /*235e0*/  IMAD.MOV.U32 R15, RZ, RZ, R22 ;  /* 0x000000ffff0f7224 */ /* 0x000fe200078e0016 */
[C---:B---3--:R-:W-:Y:S11]  /*235f0*/  HMMA.16816.F32.BF16 R16, R8.reuse, R6, R16 ;  /* 0x000000060810723c */ /* 0x048ff60000041810 */
[----:B------:R-:W-:Y:S11]  /*23600*/  @!UPT UIADD3 URZ, URZ, URZ, URZ ;  /* 0x0000003f3f3ff290 */ /* 0x000ff6000fffe03f */
[----:B------:R-:W-:Y:S01]  /*23610*/  @!UPT UIADD3 URZ, URZ, URZ, URZ ;  /* 0x0000003f3f3ff290 */ /* 0x000fe2000fffe03f */
[----:B------:R0:W-:Y:S01]  /*23620*/  STL.64 [R1+0x210], R16 ;  /* 0x0002101001007387 */ /* 0x0001e20000100a00 */
[----:B------:R1:W-:Y:S02]  /*23630*/  STL.64 [R1+0x218], R18 ;  /* 0x0002181201007387 */ /* 0x0003e40000100a00 */
[----:B0-----:R-:W-:Y:S01]  /*23640*/  IMAD.MOV.U32 R17, RZ, RZ, R6 ;  /* 0x000000ffff117224 */ /* 0x001fe200078e0006 */
[----:B-1----:R-:W3:Y:S01]  /*23650*/  LDL.LU.64 R18, [R1+0x1120] ;  /* 0x0011200001127983 */ /* 0x002ee20000300a00 */
[----:B------:R-:W-:Y:S02]  /*23660*/  IMAD.MOV.U32 R16, RZ, RZ, R7 ;  /* 0x000000ffff107224 */ /* 0x000fe400078e0007 */
[----:B------:R-:W3:Y:S02]  /*23670*/  LDL.LU.64 R6, [R1+0x1118] ;  /* 0x0011180001067983 */ /* 0x000ee40000300a00 */
[----:B------:R-:W3:Y:S01]  /*23680*/  LDL.LU.64 R4, [R1+0x1110] ;  /* 0x0011100001047983 */ /* 0x000ee20000300a00 */
[----:B------:R-:W-:Y:S01]  /*23690*/  STL.64 [R1+0x10b8], R14 ;  /* 0x0010b80e01007387 */ /* 0x000fe20000100a00 */
[----:B------:R-:W4:Y:S01]  /*236a0*/  LDL.LU.64 R22, [R1+0x390] ;  /* 0x0003900001167983 */ /* 0x000f220000300a00 */
[----:B---3--:R-:W-:Y:S02]  /*236b0*/  HMMA.16816.F32.BF16 R4, R8, R18, R4 ;  /* 0x000000120804723c */ /* 0x008fe40000041804 */
[----:B----4-:R-:W-:Y:S01]  /*236c0*/  STL.64 [R1+0x1058], R22 ;  /* 0x0010581601007387 */ /* 0x010fe20000100a00 */
[----:B--2---:R-:W-:Y:S11]  /*236d0*/  STL.64 [R1+0x1050], R20 ;  /* 0x0010501401007387 */ /* 0x004ff60000100a00 */
[----:B------:R-:W-:Y:S09]  /*236e0*/  @!UPT UIADD3 URZ, URZ, URZ, URZ ;  /* 0x0000003f3f3ff290 */ /* 0x000ff2000fffe03f */
[----:B------:R-:W-:Y:S01]  /*236f0*/  STL.64 [R1+0x220], R4 ;  /* 0x0002200401007387 */ /* 0x000fe20000100a00 */
[----:B------:R0:W-:Y:S03]  /*23700*/  STL.64 [R1+0x228], R6 ;  /* 0x0002280601007387 */ /* 0x0001e60000100a00 */
[----:B0-----:R-:W2:Y:S01]  /*23710*/  LDL.LU.64 R6, [R1+0x1108] ;  /* 0x0011080001067983 */ /* 0x001ea20000300a00 */
[----:B------:R-:W3:Y:S02]  /*23720*/  LDL.LU.64 R4, [R1+0x1100] ;  /* 0x0011000001047983 */ /* 0x000ee40000300a00 */
[----:B------:R-:W-:Y:S02]  /*23730*/  IMAD.MOV.U32 R14, RZ, RZ, R25 ;  /* 0x000000ffff0e7224 */ /* 0x000fe400078e0019 */
[----:B------:R-:W-:Y:S02]  /*23740*/  IMAD.MOV.U32 R15, RZ, RZ, R24 ;  /* 0x000000ffff0f7224 */ /* 0x000fe400078e0018 */
[----:B------:R-:W4:Y:S01]  /*23750*/  LDL.LU R24, [R1+0xf0] ;  /* 0x0000f00001187983 */ /* 0x000f220000300800 */
[----:B------:R-:W4:Y:S02]  /*23760*/  LDL.LU R25, [R1+0xf4] ;  /* 0x0000f40001197983 */ /* 0x000f240000300800 */
[----:B------:R-:W4:Y:S02]  /*23770*/  LDL.LU R26, [R1+0xf8] ;  /* 0x0000f800011a7983 */ /* 0x000f240000300800 */
[----:B------:R-:W4:Y:S01]  /*23780*/  LDL.LU R27, [R1+0xfc] ;  /* 0x0000fc00011b7983 */ /* 0x000f220000300800 */
[----:B------:R-:W-:Y:S01]  /*23790*/  STL.64 [R1+0x10d0], R14 ;  /* 0x0010d00e01007387 */ /* 0x000fe20000100a00 */
[----:B------:R0:W-:Y:S02]  /*237a0*/  STL.64 [R1+0x1080], R18 ;  /* 0x0010801201007387 */ /* 0x0001e40000100a00 */
[----:B0-----:R-:W-:-:S02]  /*237b0*/  IMAD.MOV.U32 R18, RZ, RZ, R17 ;  /* 0x000000ffff127224 */ /* 0x001fc400078e0011 */
[----:B------:R-:W-:-:S05]  /*237c0*/  IMAD.MOV.U32 R19, RZ, RZ, R16 ;  /* 0x000000ffff137224 */ /* 0x000fca00078e0010 */
[----:B------:R3:W-:Y:S01]  /*237d0*/  STL.64 [R1+0x1098], R18 ;  /* 0x0010981201007387 */ /* 0x0007e20000100a00 */
[----:B--2---:R-:W-:Y:S02]  /*237e0*/  IMAD.MOV.U32 R16, RZ, RZ, R7 ;  /* 0x000000ffff107224 */ /* 0x004fe400078e0007 */
[----:B---3--:R-:W-:Y:S02]  /*237f0*/  IMAD.MOV.U32 R18, RZ, RZ, R5 ;  /* 0x000000ffff127224 */ /* 0x008fe400078e0005 */
        /* <DEDUP_REMOVED lines=8> */
[----:B0-----:R-:W3:Y:S01]  /*23880*/  LDL.LU R16, [R1+0xb0] ;  /* 0x0000b00001107983 */ /* 0x001ee20000300800 */
[----:B------:R-:W3:Y:S02]  /*23890*/  LDL.LU R17, [R1+0xb4] ;  /* 0x0000b40001117983 */ /* 0x000ee40000300800 */
[----:B------:R-:W2:Y:S02]  /*238a0*/  LDL.LU R18, [R1+0xb8] ;  /* 0x0000b80001127983 */ /* 0x000ea40000300800 */
[----:B------:R-:W2:Y:S02]  /*238b0*/  LDL.LU R19, [R1+0xbc] ;  /* 0x0000bc0001137983 */ /* 0x000ea40000300800 */
[----:B------:R-:W-:-:S02]  /*238c0*/  IMAD.MOV.U32 R22, RZ, RZ, R29 ;  /* 0x000000ffff167224 */ /* 0x000fc400078e001d */
[----:B------:R-:W-:-:S07]  /*238d0*/  IMAD.MOV.U32 R23, RZ, RZ, R28 ;  /* 0x000000ffff177224 */ /* 0x000fce00078e001c */
[C---:B----4-:R-:W-:Y:S01]  /*238e0*/  HMMA.16816.F32.BF16 R24, R8.reuse, R22, R24 ;  /* 0x000000160818723c */ /* 0x050fe20000041818 */
[----:B--2---:R-:W-:Y:S01]  /*238f0*/  STL.64 [R1+0x10c8], R18 ;  /* 0x0010c81201007387 */ /* 0x004fe20000100a00 */
[----:B---3--:R0:W-:Y:S03]  /*23900*/  STL.64 [R1+0x10c0], R16 ;  /* 0x0010c01001007387 */ /* 0x0081e60000100a00 */
        /* <DEDUP_REMOVED lines=8> */
[----:B------:R-:W2:Y:S02]  /*23990*/  LDL.LU R18, [R1+0xd8] ;  /* 0x0000d80001127983 */ /* 0x000ea40000300800 */
[----:B------:R-:W2:Y:S02]  /*239a0*/  LDL.LU R19, [R1+0xdc] ;  /* 0x0000dc0001137983 */ /* 0x000ea40000300800 */
[----:B------:R-:W-:Y:S01]  /*239b0*/  STL.64 [R1+0x1b0], R24 ;  /* 0x0001b01801007387 */ /* 0x000fe20000100a00 */
[----:B------:R0:W-:Y:S03]  /*239c0*/  STL.64 [R1+0x1b8], R26 ;  /* 0x0001b81a01007387 */ /* 0x0001e60000100a00 */
[----:B0-----:R-:W3:Y:S01]  /*239d0*/  LDL.LU.64 R26, [R1+0x10f8] ;  /* 0x0010f800011a7983 */ /* 0x001ee20000300a00 */
[----:B------:R0:W-:Y:S02]  /*239e0*/  STL.64 [R1+0x1078], R22 ;  /* 0x0010781601007387 */ /* 0x0001e40000100a00 */
[----:B------:R-:W4:Y:S02]  /*239f0*/  LDL.LU R20, [R1+0x80] ;  /* 0x0000800001147983 */ /* 0x000f240000300800 */
[----:B------:R-:W4:Y:S01]  /*23a00*/  LDL.LU R21, [R1+0x84] ;  /* 0x0000840001157983 */ /* 0x000f220000300800 */
[----:B0-----:R-:W2:Y:S01]  /*23a10*/  LDL.LU R22, [R1+0x88] ;  /* 0x0000880001167983 */ /* 0x001ea20000300800 */
[----:B------:R-:W2:Y:S01]  /*23a20*/  LDL.LU R23, [R1+0x8c] ;  /* 0x00008c0001177983 */ /* 0x000ea20000300800 */
[----:B---3--:R-:W-:Y:S02]  /*23a30*/  HMMA.16816.F32.BF16 R8, R8, R26, R4 ;  /* 0x0000001a0808723c */ /* 0x008fe40000041804 */
[----:B--2---:R-:W-:Y:S01]  /*23a40*/  STL.64 [R1+0x1090], R22 ;  /* 0x0010901601007387 */ /* 0x004fe20000100a00 */
[----:B----4-:R0:W-:Y:S03]  /*23a50*/  STL.64 [R1+0x1088], R20 ;  /* 0x0010881401007387 */ /* 0x0101e60000100a00 */
[----:B0-----:R-:W2:Y:S01]  /*23a60*/  LDL.LU R20, [R1+0x90] ;  /* 0x0000900001147983 */ /* 0x001ea20000300800 */
[----:B------:R-:W2:Y:S02]  /*23a70*/  LDL.LU R21, [R1+0x94] ;  /* 0x0000940001157983 */ /* 0x000ea40000300800 */
[----:B------:R-:W2:Y:S02]  /*23a80*/  LDL.LU R22, [R1+0x98] ;  /* 0x0000980001167983 */ /* 0x000ea40000300800 */
[----:B------:R-:W2:Y:S01]  /*23a90*/  LDL.LU R23, [R1+0x9c] ;  /* 0x00009c0001177983 */ /* 0x000ea20000300800 */
[----:B------:R-:W3:Y:S01]  /*23aa0*/  LDL.LU.64 R6, [R1+0x10f0] ;  /* 0x0010f00001067983 */ /* 0x000ee20000300a00 */
[----:B------:R-:W3:Y:S02]  /*23ab0*/  LDL.LU.64 R4, [R1+0x10e8] ;  /* 0x0010e80001047983 */ /* 0x000ee40000300a00 */
[----:B------:R-:W-:-:S02]  /*23ac0*/  IMAD.MOV.U32 R14, RZ, RZ, R13 ;  /* 0x000000ffff0e7224 */ /* 0x000fc400078e000d */
[----:B------:R-:W-:-:S06]  /*23ad0*/  IMAD.MOV.U32 R15, RZ, RZ, R12 ;  /* 0x000000ffff0f7224 */ /* 0x000fcc00078e000c */
[----:B------:R0:W-:Y:S01]  /*23ae0*/  STL.64 [R1+0x1a0], R8 ;  /* 0x0001a00801007387 */ /* 0x0001e20000100a00 */
[----:B------:R-:W-:Y:S03]  /*23af0*/  STL.64 [R1+0x1a8], R10 ;  /* 0x0001a80a01007387 */ /* 0x000fe60000100a00 */
[----:B0-----:R-:W4:Y:S01]  /*23b00*/  LDL.LU.64 R8, [R1+0x398] ;  /* 0x0003980001087983 */ /* 0x001f220000300a00 */
[C---:B---3--:R-:W-:Y:S03]  /*23b10*/  HMMA.16816.F32.BF16 R12, R4.reuse, R14, R16 ;  /* 0x0000000e040c723c */ /* 0x048fe60000041810 */
[----:B------:R-:W3:Y:S01]  /*23b20*/  LDL.LU.64 R18, [R1+0x10e0] ;  /* 0x0010e00001127983 */ /* 0x000ee20000300a00 */
[----:B------:R-:W3:Y:S11]  /*23b30*/  LDL.LU.64 R16, [R1+0x10d8] ;  /* 0x0010d80001107983 */ /* 0x000ef60000300a00 */
[----:B------:R-:W-:Y:S08]  /*23b40*/  @!UPT UIADD3 URZ, URZ, URZ, URZ ;  /* 0x0000003f3f3ff290 */ /* 0x000ff0000fffe03f */
[----:B------:R-:W-:Y:S01]  /*23b50*/  STL.64 [R1+0x2a0], R12 ;  /* 0x0002a00c01007387 */ /* 0x000fe20000100a00 */
[----:B------:R0:W-:Y:S03]  /*23b60*/  STL.64 [R1+0x2a8], R14 ;  /* 0x0002a80e01007387 */ /* 0x0001e60000100a00 */
[----:B0-----:R-:W3:Y:S02]  /*23b70*/  LDL.LU.64 R14, [R1+0x10d0] ;  /* 0x0010d000010e7983 */ /* 0x001ee40000300a00 */
[C---:B---3--:R-:W-:Y:S02]  /*23b80*/  HMMA.16816.F32.BF16 R12, R4.reuse, R14, R16 ;  /* 0x0000000e040c723c */ /* 0x048fe40000041810 */
[----:B------:R-:W3:Y:S01]  /*23b90*/  LDL.LU.64 R18, [R1+0x10c8] ;  /* 0x0010c80001127983 */ /* 0x000ee20000300a00 */
[----:B------:R-:W3:Y:S11]  /*23ba0*/  LDL.LU.64 R16, [R1+0x10c0] ;  /* 0x0010c00001107983 */ /* 0x000ef60000300a00 */
[----:B------:R-:W-:Y:S09]  /*23bb0*/  @!UPT UIADD3 URZ, URZ, URZ, URZ ;  /* 0x0000003f3f3ff290 */ /* 0x000ff2000fffe03f */
        /* <DEDUP_REMOVED lines=11> */
[----:B------:R-:W2:Y:S11]  /*23c70*/  LDL.LU.64 R18, [R1+0x1098] ;  /* 0x0010980001127983 */ /* 0x000eb60000300a00 */
[----:B------:R-:W-:Y:S10]  /*23c80*/  @!UPT UIADD3 URZ, URZ, URZ, URZ ;  /* 0x0000003f3f3ff290 */ /* 0x000ff4000fffe03f */
[----:B------:R-:W-:Y:S01]  /*23c90*/  STL.64 [R1+0x280], R12 ;  /* 0x0002800c01007387 */ /* 0x000fe20000100a00 */
[----:B------:R-:W-:Y:S01]  /*23ca0*/  STL.64 [R1+0x288], R14 ;  /* 0x0002880e01007387 */ /* 0x000fe20000100a00 */
        /* <DEDUP_REMOVED lines=8> */
[----:B------:R-:W2:Y:S01]  /*23d30*/  LDL.LU.64 R22, [R1+0x1078] ;  /* 0x0010780001167983 */ /* 0x000ea20000300a00 */
[----:B------:R-:W3:Y:S02]  /*23d40*/  LDL.LU R10, [R1+0xc2c] ;  /* 0x000c2c00010a7983 */ /* 0x000ee40000300800 */
[----:B------:R-:W3:Y:S11]  /*23d50*/  LDL.LU R11, [R1+0xc24] ;  /* 0x000c2400010b7983 */ /* 0x000ef60000300800 */
[----:B------:R-:W-:Y:S07]  /*23d60*/  @!UPT UIADD3 URZ, URZ, URZ, URZ ;  /* 0x0000003f3f3ff290 */ /* 0x000fee000fffe03f */
[----:B------:R-:W-:Y:S01]  /*23d70*/  STL.64 [R1+0x180], R16 ;  /* 0x0001801001007387 */ /* 0x000fe20000100a00 */
[----:B------:R-:W-:Y:S03]  /*23d80*/  STL.64 [R1+0x188], R18 ;  /* 0x0001881201007387 */ /* 0x000fe60000100a00 */
[----:B---3--:R-:W-:Y:S01]  /*23d90*/  STL.64 [R1+0x1068], R10 ;  /* 0x0010680a01007387 */ /* 0x008fe20000100a00 */
[----:B----4-:R0:W-:Y:S03]  /*23da0*/  STL.64 [R1+0x1060], R8 ;  /* 0x0010600801007387 */ /* 0x0101e60000100a00 */
[----:B0-----:R-:W2:Y:S01]  /*23db0*/  LDL.LU R8, [R1+0x70] ;  /* 0x0000700001087983 */ /* 0x001ea20000300800 */
[----:B------:R-:W-:Y:S02]  /*23dc0*/  IMAD.MOV.U32 R9, RZ, RZ, R0 ;  /* 0x000000ffff097224 */ /* 0x000fe400078e0000 */
[----:B------:R-:W3:Y:S02]  /*23dd0*/  LDL.LU R0, [R1+0x1070] ;  /* 0x0010700001007983 */ /* 0x000ee40000300800 */
[----:B------:R-:W4:Y:S01]  /*23de0*/  LDL.LU R12, [R1+0xc1c] ;  /* 0x000c1c00010c7983 */ /* 0x000f220000300800 */
[----:B------:R-:W3:Y:S01]  /*23df0*/  LDL.LU R14, [R1+0xc14] ;  /* 0x000c1400010e7983 */ /* 0x000ee20000300800 */
[----:B------:R-:W3:Y:S02]  /*23e00*/  LDL.LU R15, [R1+0xc38] ;  /* 0x000c3800010f7983 */ /* 0x000ee40000300800 */
[----:B------:R-:W3:Y:S02]  /*23e10*/  LDL.LU R19, [R1+0xc0c] ;  /* 0x000c0c0001137983 */ /* 0x000ee40000300800 */
[----:B------:R-:W-:-:S02]  /*23e20*/  IMAD.MOV.U32 R10, RZ, RZ, R3 ;  /* 0x000000ffff0a7224 */ /* 0x000fc400078e0003 */
[----:B------:R-:W-:Y:S02]  /*23e30*/  IMAD.MOV.U32 R11, RZ, RZ, R2 ;  /* 0x000000ffff0b7224 */ /* 0x000fe400078e0002 */
[----:B------:R-:W-:-:S04]  /*23e40*/  IMAD.MOV.U32 R24, RZ, RZ, c[0x0][0x188] ;  /* 0x00006200ff187624 */ /* 0x000fc800078e00ff */
[----:B------:R-:W-:Y:S01]  /*23e50*/  IMAD.SHL.U32 R13, R24, 0x80, RZ ;  /* 0x00000080180d7824 */ /* 0x000fe200078e00ff */
[----:B--2---:R-:W-:Y:S01]  /*23e60*/  HMMA.16816.F32.BF16 R20, R4, R22, R8 ;  /* 0x000000160414723c */ /* 0x004fe20000041808 */
[----:B---3--:R0:W-:Y:S04]  /*23e70*/  STL [R1+0x1040], R19 ;  /* 0x0010401301007387 */ /* 0x0081e80000100800 */
[----:B0-----:R-:W2:Y:S01]  /*23e80*/  LDL.LU R19, [R1+0x5c0] ;  /* 0x0005c00001137983 */ /* 0x001ea20000300800 */
[----:B------:R-:W3:Y:S02]  /*23e90*/  LDL.LU R18, [R1+0xc30] ;  /* 0x000c300001127983 */ /* 0x000ee40000300800 */
[----:B------:R-:W2:Y:S02]  /*23ea0*/  LDL.LU R17, [R1+0xc04] ;  /* 0x000c040001117983 */ /* 0x000ea40000300800 */
[----:B------:R-:W2:Y:S01]  /*23eb0*/  LDL.LU R16, [R1+0xc28] ;  /* 0x000c280001107983 */ /* 0x000ea20000300800 */
[----:B------:R-:W2:Y:S01]  /*23ec0*/  LDL.LU R29, [R1+0xbfc] ;  /* 0x000bfc00011d7983 */ /* 0x000ea20000300800 */
[----:B------:R-:W2:Y:S02]  /*23ed0*/  LDL.LU R25, [R1+0xc20] ;  /* 0x000c200001197983 */ /* 0x000ea40000300800 */
[----:B------:R-:W2:Y:S02]  /*23ee0*/  LDL.LU R28, [R1+0xbf4] ;  /* 0x000bf400011c7983 */ /* 0x000ea40000300800 */
[----:B------:R-:W2:Y:S01]  /*23ef0*/  LDL.LU R24, [R1+0xc18] ;  /* 0x000c180001187983 */ /* 0x000ea20000300800 */
[----:B------:R-:W2:Y:S01]  /*23f00*/  LDL.LU.64 R10, [R1+0x1068] ;  /* 0x00106800010a7983 */ /* 0x000ea20000300a00 */
[----:B------:R-:W2:Y:S05]  /*23f10*/  LDL.LU.64 R8, [R1+0x1060] ;  /* 0x0010600001087983 */ /* 0x000eaa0000300a00 */
[----:B------:R-:W-:Y:S02]  /*23f20*/  STL.64 [R1+0x150], R20 ;  /* 0x0001501401007387 */ /* 0x000fe40000100a00 */
[----:B------:R0:W-:Y:S02]  /*23f30*/  STL.64 [R1+0x158], R22 ;  /* 0x0001581601007387 */ /* 0x0001e40000100a00 */
[----:B0-----:R-:W3:Y:S01]  /*23f40*/  LDL.LU.64 R22, [R1+0x1058] ;  /* 0x0010580001167983 */ /* 0x001ee20000300a00 */
[----:B------:R-:W-:-:S02]  /*23f50*/  IMAD.SHL.U32 R13, R13, 0x2, RZ ;  /* 0x000000020d0d7824 */ /* 0x000fc400078e00ff */
[----:B------:R-:W4:Y:S03]  /*23f60*/  LDL.LU.64 R20, [R1+0x1050] ;  /* 0x0010500001147983 */ /* 0x000f260000300a00 */
[----:B--2---:R-:W-:-:S05]  /*23f70*/  IADD3 R2, P0, R8, R13, RZ ;  /* 0x0000000d08027210 */ /* 0x004fca0007f1e0ff */
[----:B------:R-:W-:Y:S01]  /*23f80*/  IMAD.X R8, R9, 0x1, R0, P0 ;  /* 0x0000000109087824 */ /* 0x000fe200000e0600 */
[----:B------:R0:W-:Y:S01]  /*23f90*/  STL [R1+0xf14], R2 ;  /* 0x000f140201007387 */ /* 0x0001e20000100800 */
[----:B---3--:R-:W-:-:S03]  /*23fa0*/  IADD3 R3, P1, R22, R13, RZ ;  /* 0x0000000d16037210 */ /* 0x008fc60007f3e0ff */
[----:B0-----:R-:W2:Y:S02]  /*23fb0*/  LDL.LU R2, [R1+0xc34] ;  /* 0x000c340001027983 */ /* 0x001ea40000300800 */
[----:B------:R0:W-:Y:S02]  /*23fc0*/  STL [R1+0xf18], R3 ;  /* 0x000f180301007387 */ /* 0x0001e40000100800 */
[----:B------:R-:W-:Y:S01]  /*23fd0*/  IMAD.X R9, R23, 0x1, R0, P1 ;  /* 0x0000000117097824 */ /* 0x000fe200008e0600 */
[----:B0-----:R-:W3:Y:S01]  /*23fe0*/  LDL.LU R3, [R1+0xc3c] ;  /* 0x000c3c0001037983 */ /* 0x001ee20000300800 */
[----:B------:R0:W-:Y:S03]  /*23ff0*/  STL [R1+0xf1c], R8 ;  /* 0x000f1c0801007387 */ /* 0x0001e60000100800 */
[----:B0-----:R-:W2:Y:S01]  /*24000*/  LDL R8, [R1+0xedc] ;  /* 0x000edc0001087983 */ /* 0x001ea20000100800 */
[----:B------:R-:W4:Y:S01]  /*24010*/  LDL.LU.64 R22, [R1+0x1048] ;  /* 0x0010480001167983 */ /* 0x000f220000300a00 */
[----:B------:R-:W-:-:S05]  /*24020*/  IADD3 R19, R19, 0x1, RZ ;  /* 0x0000000113137810 */ /* 0x000fca0007ffe0ff */
[----:B------:R0:W-:Y:S01]  /*24030*/  STL [R1+0x5c0], R19 ;  /* 0x0005c01301007387 */ /* 0x0001e20000100800 */
[----:B------:R-:W-:Y:S01]  /*24040*/  STL [R1+0xf20], R9 ;  /* 0x000f200901007387 */ /* 0x000fe20000100800 */
[----:B----4-:R-:W-:Y:S01]  /*24050*/  HMMA.16816.F32.BF16 R20, R4, R26, R20 ;  /* 0x0000001a0414723c */ /* 0x010fe20000041814 */
[----:B--2---:R-:W-:Y:S11]  /*24060*/  ISETP.NE.U32.AND P0, PT, R19, R8, PT ;  /* 0x000000081300720c */ /* 0x004ff60003f05070 */
[----:B------:R-:W-:Y:S11]  /*24070*/  @!UPT UIADD3 URZ, URZ, URZ, URZ ;  /* 0x0000003f3f3ff290 */ /* 0x000ff6000fffe03f */
[----:B------:R-:W-:Y:S01]  /*24080*/  @!UPT UIADD3 URZ, URZ, URZ, URZ ;  /* 0x0000003f3f3ff290 */ /* 0x000fe2000fffe03f */
[----:B------:R-:W-:Y:S02]  /*24090*/  IMAD.MOV.U32 R4, RZ, RZ, R23 ;  /* 0x000000ffff047224 */ /* 0x000fe400078e0017 */
[----:B------:R-:W-:Y:S01]  /*240a0*/  IMAD.MOV.U32 R5, RZ, RZ, R22 ;  /* 0x000000ffff057224 */ /* 0x000fe200078e0016 */
[----:B------:R-:W-:Y:S01]  /*240b0*/  STL.64 [R1+0x140], R20 ;  /* 0x0001401401007387 */ /* 0x000fe20000100a00 */
[----:B------:R-:W-:Y:S02]  /*240c0*/  STL.64 [R1+0x148], R22 ;  /* 0x0001481601007387 */ /* 0x000fe40000100a00 */
[----:B------:R-:W-:Y:S01]  /*240d0*/  STL [R1+0xf28], R4 ;  /* 0x000f280401007387 */ /* 0x000fe20000100800 */
[----:B------:R-:W-:Y:S01]  /*240e0*/  STL [R1+0xf24], R5 ;  /* 0x000f240501007387 */ /* 0x000fe20000100800 */
[----:B0-----:R-:W2:Y:S01]  /*240f0*/  LDL.LU R19, [R1+0x1040] ;  /* 0x0010400001137983 */ /* 0x001ea20000300800 */
[-C--:B---3--:R-:W-:Y:S02]  /*24100*/  IADD3 R3, P5, R3, R13.reuse, RZ ;  /* 0x0000000d03037210 */ /* 0x088fe40007fbe0ff */
[----:B------:R-:W-:-:S02]  /*24110*/  IADD3 R2, P6, R2, R13, RZ ;  /* 0x0000000d02027210 */ /* 0x000fc40007fde0ff */
[-C--:B------:R-:W-:Y:S02]  /*24120*/  IADD3 R10, P1, R10, R13.reuse, RZ ;  /* 0x0000000d0a0a7210 */ /* 0x080fe40007f3e0ff */
[-C--:B------:R-:W-:Y:S02]  /*24130*/  IADD3 R11, P2, R11, R13.reuse, RZ ;  /* 0x0000000d0b0b7210 */ /* 0x080fe40007f5e0ff */
[-C--:B------:R-:W-:Y:S01]  /*24140*/  IADD3 R12, P3, R12, R13.reuse, RZ ;  /* 0x0000000d0c0c7210 */ /* 0x080fe20007f7e0ff */
[----:B------:R-:W-:Y:S01]  /*24150*/  STL [R1+0xc3c], R3 ;  /* 0x000c3c0301007387 */ /* 0x000fe20000100800 */
[----:B------:R-:W-:Y:S01]  /*24160*/  IADD3 R14, P4, R14, R13, RZ ;  /* 0x0000000d0e0e7210 */ /* 0x000fe20007f9e0ff */
[----:B------:R-:W-:Y:S02]  /*24170*/  STL [R1+0xc34], R2 ;  /* 0x000c340201007387 */ /* 0x000fe40000100800 */
[--C-:B------:R-:W-:Y:S01]  /*24180*/  IMAD.X R15, R15, 0x1, R0.reuse, P5 ;  /* 0x000000010f0f7824 */ /* 0x100fe200028e0600 */
[----:B------:R-:W-:Y:S01]  /*24190*/  STL [R1+0xc2c], R10 ;  /* 0x000c2c0a01007387 */ /* 0x000fe20000100800 */
[----:B------:R-:W-:Y:S02]  /*241a0*/  STL [R1+0xc24], R11 ;  /* 0x000c240b01007387 */ /* 0x000fe40000100800 */
[----:B------:R-:W-:-:S02]  /*241b0*/  IMAD.X R18, R18, 0x1, R0, P6 ;  /* 0x0000000112127824 */ /* 0x000fc400030e0600 */
[----:B------:R-:W-:Y:S01]  /*241c0*/  STL [R1+0xc1c], R12 ;  /* 0x000c1c0c01007387 */ /* 0x000fe20000100800 */
[-C--:B------:R-:W-:Y:S01]  /*241d0*/  IADD3 R17, P6, R17, R13.reuse, RZ ;  /* 0x0000000d11117210 */ /* 0x080fe20007fde0ff */
[----:B------:R-:W-:Y:S01]  /*241e0*/  STL [R1+0xc14], R14 ;  /* 0x000c140e01007387 */ /* 0x000fe20000100800 */
[--C-:B------:R-:W-:Y:S02]  /*241f0*/  IMAD.X R16, R16, 0x1, R0.reuse, P1 ;  /* 0x0000000110107824 */ /* 0x100fe400008e0600 */
[----:B------:R-:W-:Y:S01]  /*24200*/  STL [R1+0xc38], R15 ;  /* 0x000c380f01007387 */ /* 0x000fe20000100800 */
[-C--:B------:R-:W-:Y:S01]  /*24210*/  IADD3 R29, P1, R29, R13.reuse, RZ ;  /* 0x0000000d1d1d7210 */ /* 0x080fe20007f3e0ff */
[--C-:B------:R-:W-:Y:S01]  /*24220*/  IMAD.X R25, R25, 0x1, R0.reuse, P2 ;  /* 0x0000000119197824 */ /* 0x100fe200010e0600 */
[-C--:B------:R-:W-:Y:S01]  /*24230*/  IADD3 R28, P2, R28, R13.reuse, RZ ;  /* 0x0000000d1c1c7210 */ /* 0x080fe20007f5e0ff */
[----:B------:R-:W-:Y:S01]  /*24240*/  IMAD.X R24, R24, 0x1, R0, P3 ;  /* 0x0000000118187824 */ /* 0x000fe200018e0600 */
[----:B--2---:R-:W-:-:S05]  /*24250*/  IADD3 R19, P5, R19, R13, RZ ;  /* 0x0000000d13137210 */ /* 0x004fca0007fbe0ff */
[----:B------:R-:W-:Y:S01]  /*24260*/  STL [R1+0xc0c], R19 ;  /* 0x000c0c1301007387 */ /* 0x000fe20000100800 */
[----:B------:R-:W-:Y:S02]  /*24270*/  STL [R1+0xc30], R18 ;  /* 0x000c301201007387 */ /* 0x000fe40000100800 */
[----:B------:R-:W-:Y:S02]  /*24280*/  STL [R1+0xc04], R17 ;  /* 0x000c041101007387 */ /* 0x000fe40000100800 */
[----:B------:R-:W-:Y:S01]  /*24290*/  STL [R1+0xc28], R16 ;  /* 0x000c281001007387 */ /* 0x000fe20000100800 */
[----:B------:R-:W-:Y:S01]  /*242a0*/  STL [R1+0xbfc], R29 ;  /* 0x000bfc1d01007387 */ /* 0x000fe20000100800 */
[----:B------:R0:W-:Y:S02]  /*242b0*/  STL [R1+0x103c], R0 ;  /* 0x00103c0001007387 */ /* 0x0001e40000100800 */
[----:B------:R-:W-:Y:S01]  /*242c0*/  STL [R1+0xc20], R25 ;  /* 0x000c201901007387 */ /* 0x000fe20000100800 */
[----:B0-----:R-:W2:Y:S01]  /*242d0*/  LDL.LU R0, [R1+0xbec] ;  /* 0x000bec0001007983 */ /* 0x001ea20000300800 */
[----:B------:R-:W-:Y:S02]  /*242e0*/  STL [R1+0xbf4], R28 ;  /* 0x000bf41c01007387 */ /* 0x000fe40000100800 */
[----:B------:R-:W3:Y:S02]  /*242f0*/  LDL.LU R5, [R1+0xbdc] ;  /* 0x000bdc0001057983 */ /* 0x000ee40000300800 */
[----:B------:R-:W-:Y:S01]  /*24300*/  STL [R1+0xc18], R24 ;  /* 0x000c181801007387 */ /* 0x000fe20000100800 */
[----:B---3--:R0:W-:Y:S04]  /*24310*/  STL [R1+0x1030], R5 ;  /* 0x0010300501007387 */ /* 0x0081e80000100800 */
[----:B0-----:R-:W3:Y:S04]  /*24320*/  LDL.LU R5, [R1+0xc08] ;  /* 0x000c080001057983 */ /* 0x001ee80000300800 */
[----:B---3--:R0:W-:Y:S04]  /*24330*/  STL [R1+0x1034], R5 ;  /* 0x0010340501007387 */ /* 0x0081e80000100800 */
[----:B0-----:R-:W3:Y:S01]  /*24340*/  LDL.LU R5, [R1+0xbe4] ;  /* 0x000be40001057983 */ /* 0x001ee20000300800 */
[----:B--2---:R-:W-:-:S03]  /*24350*/  IADD3 R0, P3, R0, R13, RZ ;  /* 0x0000000d00007210 */ /* 0x004fc60007f7e0ff */
[----:B---3--:R0:W-:Y:S04]  /*24360*/  STL [R1+0x1038], R5 ;  /* 0x0010380501007387 */ /* 0x0081e80000100800 */
[----:B0-----:R-:W2:Y:S01]  /*24370*/  LDL.LU R5, [R1+0xc10] ;  /* 0x000c100001057983 */ /* 0x001ea20000300800 */
[----:B------:R-:W3:Y:S02]  /*24380*/  LDL.LU R4, [R1+0xc00] ;  /* 0x000c000001047983 */ /* 0x000ee40000300800 */
[----:B------:R-:W4:Y:S02]  /*24390*/  LDL.LU R6, [R1+0xbd4] ;  /* 0x000bd40001067983 */ /* 0x000f240000300800 */
        /* <DEDUP_REMOVED lines=24> */
[----:B------:R0:W-:Y:S02]  /*24520*/  STL [R1+0xbec], R0 ;  /* 0x000bec0001007387 */ /* 0x0001e40000100800 */
[----:B0-----:R-:W2:Y:S02]  /*24530*/  LDL.LU R0, [R1+0x103c] ;  /* 0x00103c0001007983 */ /* 0x001ea40000300800 */
[----:B--2---:R-:W-:-:S05]  /*24540*/  IMAD.X R5, R5, 0x1, R0, P4 ;  /* 0x0000000105057824 */ /* 0x004fca00020e0600 */
[----:B------:R0:W-:Y:S04]  /*24550*/  STL [R1+0xc10], R5 ;  /* 0x000c100501007387 */ /* 0x0001e80000100800 */
[----:B0-----:R-:W2:Y:S02]  /*24560*/  LDL.LU R5, [R1+0x1038] ;  /* 0x0010380001057983 */ /* 0x001ea40000300800 */
[----:B--2---:R-:W-:-:S05]  /*24570*/  IADD3 R5, P4, R5, R13, RZ ;  /* 0x0000000d05057210 */ /* 0x004fca0007f9e0ff */
[----:B------:R0:W-:Y:S04]  /*24580*/  STL [R1+0xbe4], R5 ;  /* 0x000be40501007387 */ /* 0x0001e80000100800 */
[----:B0-----:R-:W2:Y:S02]  /*24590*/  LDL.LU R5, [R1+0x1034] ;  /* 0x0010340001057983 */ /* 0x001ea40000300800 */
[----:B--2---:R-:W-:-:S05]  /*245a0*/  IMAD.X R5, R5, 0x1, R0, P5 ;  /* 0x0000000105057824 */ /* 0x004fca00028e0600 */
[----:B------:R0:W-:Y:S04]  /*245b0*/  STL [R1+0xc08], R5 ;  /* 0x000c080501007387 */ /* 0x0001e80000100800 */
[----:B0-----:R-:W2:Y:S01]  /*245c0*/  LDL.LU R5, [R1+0x1030] ;  /* 0x0010300001057983 */ /* 0x001ea20000300800 */
[--C-:B---3--:R-:W-:Y:S01]  /*245d0*/  IMAD.X R4, R4, 0x1, R0.reuse, P6 ;  /* 0x0000000104047824 */ /* 0x108fe200030e0600 */
[-C--:B----4-:R-:W-:Y:S01]  /*245e0*/  IADD3 R6, P6, R6, R13.reuse, RZ ;  /* 0x0000000d06067210 */ /* 0x090fe20007fde0ff */
[--C-:B------:R-:W-:Y:S01]  /*245f0*/  IMAD.X R7, R7, 0x1, R0.reuse, P1 ;  /* 0x0000000107077824 */ /* 0x100fe200008e0600 */
[-C--:B------:R-:W-:Y:S01]  /*24600*/  IADD3 R26, P1, R26, R13.reuse, RZ ;  /* 0x0000000d1a1a7210 */ /* 0x080fe20007f3e0ff */
        /* <DEDUP_REMOVED lines=16> */
[----:B------:R-:W-:Y:S01]  /*24710*/  IMAD.X R28, R28, 0x1, R0, P6 ;  /* 0x000000011c1c7824 */ /* 0x000fe200030e0600 */
[----:B------:R-:W-:-:S02]  /*24720*/  IADD3 R24, P6, R24, R13, RZ ;  /* 0x0000000d18187210 */ /* 0x000fc40007fde0ff */
[----:B--2---:R-:W-:-:S05]  /*24730*/  IADD3 R5, P5, R5, R13, RZ ;  /* 0x0000000d05057210 */ /* 0x004fca0007fbe0ff */
[----:B------:R-:W-:Y:S01]  /*24740*/  STL [R1+0xbdc], R5 ;  /* 0x000bdc0501007387 */ /* 0x000fe20000100800 */
[----:B------:R-:W-:Y:S02]  /*24750*/  STL [R1+0xc00], R4 ;  /* 0x000c000401007387 */ /* 0x000fe40000100800 */
[----:B------:R-:W-:Y:S02]  /*24760*/  STL [R1+0xbd4], R6 ;  /* 0x000bd40601007387 */ /* 0x000fe40000100800 */
[----:B------:R-:W-:Y:S01]  /*24770*/  STL [R1+0xbf8], R7 ;  /* 0x000bf80701007387 */ /* 0x000fe20000100800 */
[----:B------:R-:W-:Y:S01]  /*24780*/  STL [R1+0xbcc], R26 ;  /* 0x000bcc1a01007387 */ /* 0x000fe20000100800 */
[----:B------:R-:W-:Y:S02]  /*24790*/  STL [R1+0xbf0], R27 ;  /* 0x000bf01b01007387 */ /* 0x000fe40000100800 */
[----:B------:R-:W-:Y:S02]  /*247a0*/  STL [R1+0xbc4], R20 ;  /* 0x000bc41401007387 */ /* 0x000fe40000100800 */
[--C-:B------:R-:W-:Y:S01]  /*247b0*/  IMAD.X R8, R8, 0x1, R0.reuse, P5 ;  /* 0x0000000108087824 */ /* 0x100fe200028e0600 */
[----:B------:R-:W-:Y:S01]  /*247c0*/  STL [R1+0xbe8], R21 ;  /* 0x000be81501007387 */ /* 0x000fe20000100800 */
[----:B------:R-:W-:Y:S01]  /*247d0*/  IADD3 R3, P5, R3, R13, RZ ;  /* 0x0000000d03037210 */ /* 0x000fe20007fbe0ff */
[----:B------:R-:W-:Y:S02]  /*247e0*/  STL [R1+0xbbc], R22 ;  /* 0x000bbc1601007387 */ /* 0x000fe40000100800 */
[----:B------:R-:W-:Y:S01]  /*247f0*/  STL [R1+0xbe0], R23 ;  /* 0x000be01701007387 */ /* 0x000fe20000100800 */
[----:B------:R-:W-:Y:S01]  /*24800*/  STL [R1+0xbb4], R9 ;  /* 0x000bb40901007387 */ /* 0x000fe20000100800 */
[----:B------:R-:W-:Y:S02]  /*24810*/  STL [R1+0xbd8], R8 ;  /* 0x000bd80801007387 */ /* 0x000fe40000100800 */
[----:B------:R-:W-:Y:S02]  /*24820*/  STL [R1+0xbac], R3 ;  /* 0x000bac0301007387 */ /* 0x000fe40000100800 */
[----:B------:R-:W-:Y:S01]  /*24830*/  STL [R1+0xbd0], R2 ;  /* 0x000bd00201007387 */ /* 0x000fe20000100800 */
[----:B------:R-:W-:Y:S01]  /*24840*/  STL [R1+0xba4], R10 ;  /* 0x000ba40a01007387 */ /* 0x000fe20000100800 */
[----:B------:R-:W-:Y:S02]  /*24850*/  STL [R1+0xbc8], R11 ;  /* 0x000bc80b01007387 */ /* 0x000fe40000100800 */
[----:B------:R-:W-:Y:S02]  /*24860*/  STL [R1+0xb9c], R12 ;  /* 0x000b9c0c01007387 */ /* 0x000fe40000100800 */
[----:B------:R-:W-:Y:S01]  /*24870*/  STL [R1+0xbc0], R14 ;  /* 0x000bc00e01007387 */ /* 0x000fe20000100800 */
[----:B------:R-:W-:Y:S01]  /*24880*/  STL [R1+0xb94], R15 ;  /* 0x000b940f01007387 */ /* 0x000fe20000100800 */
[----:B------:R-:W-:-:S02]  /*24890*/  IMAD.X R29, R29, 0x1, R0, P5 ;  /* 0x000000011d1d7824 */ /* 0x000fc400028e0600 */
[----:B------:R-:W-:Y:S02]  /*248a0*/  STL [R1+0xbb8], R19 ;  /* 0x000bb81301007387 */ /* 0x000fe40000100800 */
[----:B------:R-:W-:Y:S01]  /*248b0*/  STL [R1+0xb8c], R18 ;  /* 0x000b8c1201007387 */ /* 0x000fe20000100800 */
[----:B------:R-:W-:Y:S01]  /*248c0*/  IADD3 R25, P5, R25, R13, RZ ;  /* 0x0000000d19197210 */ /* 0x000fe20007fbe0ff */
[----:B------:R-:W-:Y:S01]  /*248d0*/  STL [R1+0xbb0], R17 ;  /* 0x000bb01101007387 */ /* 0x000fe20000100800 */
[----:B------:R-:W-:Y:S02]  /*248e0*/  STL [R1+0xb84], R16 ;  /* 0x000b841001007387 */ /* 0x000fe40000100800 */
[----:B------:R-:W-:Y:S02]  /*248f0*/  STL [R1+0xba8], R29 ;  /* 0x000ba81d01007387 */ /* 0x000fe40000100800 */
[----:B------:R0:W-:Y:S01]  /*24900*/  STL [R1+0x102c], R13 ;  /* 0x00102c0d01007387 */ /* 0x0001e20000100800 */
[----:B------:R-:W-:Y:S04]  /*24910*/  STL [R1+0xb7c], R25 ;  /* 0x000b7c1901007387 */ /* 0x000fe80000100800 */
        /* <DEDUP_REMOVED lines=8> */
[----:B--2---:R-:W-:-:S03]  /*249a0*/  IMAD.X R13, R13, 0x1, R0, P1 ;  /* 0x000000010d0d7824 */ /* 0x004fc600008e0600 */
        /* <DEDUP_REMOVED lines=30> */
[----:B--2---:R-:W-:-:S05]  /*24b90*/  IADD3 R5, P1, R5, R13, RZ ;  /* 0x0000000d05057210 */ /* 0x004fca0007f3e0ff */
[----:B------:R0:W-:Y:S04]  /*24ba0*/  STL [R1+0xb6c], R5 ;  /* 0x000b6c0501007387 */ /* 0x0001e80000100800 */
[----:B0-----:R-:W2:Y:S02]  /*24bb0*/  LDL.LU R5, [R1+0x1028] ;  /* 0x0010280001057983 */ /* 0x001ea40000300800 */
[----:B--2---:R-:W-:-:S05]  /*24bc0*/  IMAD.X R5, R5, 0x1, R0, P2 ;  /* 0x0000000105057824 */ /* 0x004fca00010e0600 */
[----:B------:R0:W-:Y:S04]  /*24bd0*/  STL [R1+0xb90], R5 ;  /* 0x000b900501007387 */ /* 0x0001e80000100800 */
[----:B0-----:R-:W2:Y:S02]  /*24be0*/  LDL.LU R5, [R1+0x1024] ;  /* 0x0010240001057983 */ /* 0x001ea40000300800 */
[----:B--2---:R-:W-:-:S05]  /*24bf0*/  IADD3 R5, P2, R5, R13, RZ ;  /* 0x0000000d05057210 */ /* 0x004fca0007f5e0ff */
[----:B------:R0:W-:Y:S04]  /*24c00*/  STL [R1+0xb64], R5 ;  /* 0x000b640501007387 */ /* 0x0001e80000100800 */
[----:B0-----:R-:W2:Y:S01]  /*24c10*/  LDL.LU R5, [R1+0x1020] ;  /* 0x0010200001057983 */ /* 0x001ea20000300800 */
[--C-:B----4-:R-:W-:Y:S01]  /*24c20*/  IMAD.X R6, R6, 0x1, R0.reuse, P4 ;  /* 0x0000000106067824 */ /* 0x110fe200020e0600 */
        /* <DEDUP_REMOVED lines=18> */
[----:B------:R-:W-:Y:S01]  /*24d50*/  IADD3 R29, P2, R29, R13, RZ ;  /* 0x0000000d1d1d7210 */ /* 0x000fe20007f5e0ff */
[----:B------:R-:W-:-:S02]  /*24d60*/  IMAD.X R24, R24, 0x1, R0, P4 ;  /* 0x0000000118187824 */ /* 0x000fc400020e0600 */
[----:B--2---:R-:W-:Y:S01]  /*24d70*/  IMAD.X R5, R5, 0x1, R0, P3 ;  /* 0x0000000105057824 */ /* 0x004fe200018e0600 */
[----:B---3--:R-:W-:-:S04]  /*24d80*/  IADD3 R4, P3, R4, R13, RZ ;  /* 0x0000000d04047210 */ /* 0x008fc80007f7e0ff */
[----:B------:R-:W-:Y:S01]  /*24d90*/  STL [R1+0xb88], R5 ;  /* 0x000b880501007387 */ /* 0x000fe20000100800 */
[----:B------:R-:W-:Y:S02]  /*24da0*/  STL [R1+0xb5c], R4 ;  /* 0x000b5c0401007387 */ /* 0x000fe40000100800 */
[----:B------:R-:W-:Y:S02]  /*24db0*/  STL [R1+0xb80], R6 ;  /* 0x000b800601007387 */ /* 0x000fe40000100800 */
[----:B------:R-:W-:Y:S01]  /*24dc0*/  STL [R1+0xb54], R7 ;  /* 0x000b540701007387 */ /* 0x000fe20000100800 */
[----:B------:R-:W-:Y:S01]  /*24dd0*/  STL [R1+0xb78], R26 ;  /* 0x000b781a01007387 */ /* 0x000fe20000100800 */
[----:B------:R-:W-:Y:S02]  /*24de0*/  STL [R1+0xb4c], R27 ;  /* 0x000b4c1b01007387 */ /* 0x000fe40000100800 */
        /* <DEDUP_REMOVED lines=17> */
[----:B------:R-:W-:-:S02]  /*24f00*/  IMAD.X R25, R25, 0x1, R0, P3 ;  /* 0x0000000119197824 */ /* 0x000fc400018e0600 */
[----:B------:R-:W-:Y:S01]  /*24f10*/  STL [R1+0xb0c], R17 ;  /* 0x000b0c1101007387 */ /* 0x000fe20000100800 */
[-C--:B------:R-:W-:Y:S01]  /*24f20*/  IADD3 R28, P3, R28, R13.reuse, RZ ;  /* 0x0000000d1c1c7210 */ /* 0x080fe20007f7e0ff */
[----:B------:R-:W-:Y:S01]  /*24f30*/  STL [R1+0xb30], R16 ;  /* 0x000b301001007387 */ /* 0x000fe20000100800 */
[----:B------:R-:W-:Y:S02]  /*24f40*/  STL [R1+0xb04], R29 ;  /* 0x000b041d01007387 */ /* 0x000fe40000100800 */
        /* <DEDUP_REMOVED lines=1377> */
[--C-:B------:R-:W-:Y:S01]  /*2a560*/  IMAD.X R15, R15, 0x1, R0.reuse, P1 ;  /* 0x000000010f0f7824 */ /* 0x100fe200008e0600 */
[----:B------:R-:W-:Y:S01]  /*2a570*/  IADD3 R19, P1, R19, UR8, RZ ;  /* 0x0000000813137c10 */ /* 0x000fe2000ff3e0ff */
[--C-:B------:R-:W-:Y:S01]  /*2a580*/  IMAD.X R18, R18, 0x1, R0.reuse, P2 ;  /* 0x0000000112127824 */ /* 0x100fe200010e0600 */
[----:B------:R-:W-:Y:S01]  /*2a590*/  IADD3 R17, P2, R17, UR8, RZ ;  /* 0x0000000811117c10 */ /* 0x000fe2000ff5e0ff */
[--C-:B------:R-:W-:Y:S01]  /*2a5a0*/  IMAD.X R16, R16, 0x1, R0.reuse, P3 ;  /* 0x0000000110107824 */ /* 0x100fe200018e0600 */
[----:B------:R-:W-:Y:S01]  /*2a5b0*/  IADD3 R29, P3, R29, UR8, RZ ;  /* 0x000000081d1d7c10 */ /* 0x000fe2000ff7e0ff */
        /* <DEDUP_REMOVED lines=28> */
[----:B------:R-:W-:Y:S01]  /*2a780*/  IADD3 R28, P4, R28, UR8, RZ ;  /* 0x000000081c1c7c10 */ /* 0x000fe2000ff9e0ff */
        /* <DEDUP_REMOVED lines=9> */
[----:B0-----:R-:W3:Y:S01]  /*2a820*/  LDL.LU R5, [R1+0x5d4] ;  /* 0x0005d40001057983 */ /* 0x001ee20000300800 */
        /* <DEDUP_REMOVED lines=23> */
[----:B--2---:R-:W-:Y:S01]  /*2a9a0*/  IADD3 R0, P5, R0, UR8, RZ ;  /* 0x0000000800007c10 */ /* 0x004fe2000ffbe0ff */
[----:B------:R-:W2:Y:S01]  /*2a9b0*/  LDL.LU R29, [R1+0xe68] ;  /* 0x000e6800011d7983 */ /* 0x000ea20000300800 */
[----:B------:R-:W2:Y:S02]  /*2a9c0*/  LDL.LU R25, [R1+0xe04] ;  /* 0x000e040001197983 */ /* 0x000ea40000300800 */
[----:B------:R-:W2:Y:S02]  /*2a9d0*/  LDL.LU R28, [R1+0xe70] ;  /* 0x000e7000011c7983 */ /* 0x000ea40000300800 */
[----:B------:R-:W2:Y:S01]  /*2a9e0*/  LDL.LU R24, [R1+0xe0c] ;  /* 0x000e0c0001187983 */ /* 0x000ea20000300800 */
[----:B------:R0:W-:Y:S04]  /*2a9f0*/  STL [R1+0xe00], R0 ;  /* 0x000e000001007387 */ /* 0x0001e80000100800 */
[----:B0-----:R-:W3:Y:S02]  /*2aa00*/  LDL.LU R0, [R1+0xf3c] ;  /* 0x000f3c0001007983 */ /* 0x001ee40000300800 */
[----:B---3--:R-:W-:-:S05]  /*2aa10*/  IMAD.X R5, R5, 0x1, R0, P6 ;  /* 0x0000000105057824 */ /* 0x008fca00030e0600 */
[----:B------:R0:W-:Y:S04]  /*2aa20*/  STL [R1+0x5d4], R5 ;  /* 0x0005d40501007387 */ /* 0x0001e80000100800 */
[----:B0-----:R-:W3:Y:S01]  /*2aa30*/  LDL.LU R5, [R1+0xf38] ;  /* 0x000f380001057983 */ /* 0x001ee20000300800 */
[----:B----4-:R-:W-:Y:S01]  /*2aa40*/  IADD3.X R4, R4, UR5, RZ, P1, !PT ;  /* 0x0000000504047c10 */ /* 0x010fe20008ffe4ff */
[----:B------:R-:W-:Y:S01]  /*2aa50*/  IADD3 R6, P1, R6, UR8, RZ ;  /* 0x0000000806067c10 */ /* 0x000fe2000ff3e0ff */
[----:B------:R-:W-:Y:S01]  /*2aa60*/  IADD3.X R7, R7, UR5, RZ, P2, !PT ;  /* 0x0000000507077c10 */ /* 0x000fe200097fe4ff */
[----:B------:R0:W-:Y:S01]  /*2aa70*/  STL [R1+0xf2c], R0 ;  /* 0x000f2c0001007387 */ /* 0x0001e20000100800 */
[----:B------:R-:W-:Y:S02]  /*2aa80*/  IADD3 R26, P2, R26, UR8, RZ ;  /* 0x000000081a1a7c10 */ /* 0x000fe4000ff5e0ff */
[----:B------:R-:W-:Y:S01]  /*2aa90*/  IADD3.X R27, R27, UR5, RZ, P3, !PT ;  /* 0x000000051b1b7c10 */ /* 0x000fe20009ffe4ff */
[----:B------:R-:W-:Y:S01]  /*2aaa0*/  IADD3 R20, P3, R20, UR8, RZ ;  /* 0x0000000814147c10 */ /* 0x000fe2000ff7e0ff */
        /* <DEDUP_REMOVED lines=14> */
[----:B---3--:R-:W-:-:S05]  /*2ab90*/  IADD3 R5, P6, R5, UR8, RZ ;  /* 0x0000000805057c10 */ /* 0x008fca000ffde0ff */
[----:B------:R-:W-:Y:S01]  /*2aba0*/  STL [R1+0xe08], R5 ;  /* 0x000e080501007387 */ /* 0x000fe20000100800 */
[----:B------:R-:W-:Y:S02]  /*2abb0*/  STL [R1+0x5d0], R4 ;  /* 0x0005d00401007387 */ /* 0x000fe40000100800 */
[----:B------:R-:W-:Y:S02]  /*2abc0*/  STL [R1+0xe10], R6 ;  /* 0x000e100601007387 */ /* 0x000fe40000100800 */
[----:B------:R-:W-:Y:S01]  /*2abd0*/  STL [R1+0xdd4], R7 ;  /* 0x000dd40701007387 */ /* 0x000fe20000100800 */
[----:B------:R-:W-:Y:S01]  /*2abe0*/  STL [R1+0xe18], R26 ;  /* 0x000e181a01007387 */ /* 0x000fe20000100800 */
[----:B------:R-:W-:Y:S02]  /*2abf0*/  STL [R1+0xdd0], R27 ;  /* 0x000dd01b01007387 */ /* 0x000fe40000100800 */
[----:B------:R-:W-:Y:S01]  /*2ac00*/  STL [R1+0xe20], R20 ;  /* 0x000e201401007387 */ /* 0x000fe20000100800 */
[----:B------:R-:W-:Y:S01]  /*2ac10*/  IADD3.X R8, R8, UR5, RZ, P6, !PT ;  /* 0x0000000508087c10 */ /* 0x000fe2000b7fe4ff */
[----:B------:R-:W-:Y:S01]  /*2ac20*/  STL [R1+0xdcc], R21 ;  /* 0x000dcc1501007387 */ /* 0x000fe20000100800 */
[----:B------:R-:W-:Y:S01]  /*2ac30*/  IADD3 R3, P6, R3, UR8, RZ ;  /* 0x0000000803037c10 */ /* 0x000fe2000ffde0ff */
        /* <DEDUP_REMOVED lines=11> */
[----:B------:R-:W-:Y:S01]  /*2acf0*/  IADD3.X R16, R16, UR5, RZ, P6, !PT ;  /* 0x0000000510107c10 */ /* 0x000fe2000b7fe4ff */
[----:B------:R-:W-:Y:S01]  /*2ad00*/  STL [R1+0xde0], R15 ;  /* 0x000de00f01007387 */ /* 0x000fe20000100800 */
[----:B--2---:R-:W-:Y:S01]  /*2ad10*/  IADD3 R29, P6, R29, UR8, RZ ;  /* 0x000000081d1d7c10 */ /* 0x004fe2000ffde0ff */
[----:B------:R-:W-:Y:S01]  /*2ad20*/  STL [R1+0xe58], R19 ;  /* 0x000e581301007387 */ /* 0x000fe20000100800 */
[----:B------:R-:W-:Y:S02]  /*2ad30*/  STL [R1+0xddc], R18 ;  /* 0x000ddc1201007387 */ /* 0x000fe40000100800 */
[----:B------:R-:W-:Y:S02]  /*2ad40*/  STL [R1+0xe60], R17 ;  /* 0x000e601101007387 */ /* 0x000fe40000100800 */
[----:B------:R-:W-:Y:S01]  /*2ad50*/  STL [R1+0xdfc], R16 ;  /* 0x000dfc1001007387 */ /* 0x000fe20000100800 */
[----:B------:R-:W-:Y:S01]  /*2ad60*/  STL [R1+0xe68], R29 ;  /* 0x000e681d01007387 */ /* 0x000fe20000100800 */
[----:B0-----:R-:W2:Y:S01]  /*2ad70*/  LDL.LU R0, [R1+0xe80] ;  /* 0x000e800001007983 */ /* 0x001ea20000300800 */
[----:B------:R-:W-:Y:S01]  /*2ad80*/  IADD3.X R25, R25, UR5, RZ, P1, !PT ;  /* 0x0000000519197c10 */ /* 0x000fe20008ffe4ff */
[----:B------:R-:W-:-:S04]  /*2ad90*/  IADD3 R28, P1, R28, UR8, RZ ;  /* 0x000000081c1c7c10 */ /* 0x000fc8000ff3e0ff */
[----:B------:R-:W-:Y:S04]  /*2ada0*/  STL [R1+0xe04], R25 ;  /* 0x000e041901007387 */ /* 0x000fe80000100800 */
[----:B--2---:R0:W-:Y:S01]  /*2adb0*/  STL [R1+0xf30], R0 ;  /* 0x000f300001007387 */ /* 0x0041e20000100800 */
[----:B------:R-:W-:Y:S03]  /*2adc0*/  STL [R1+0xe70], R28 ;  /* 0x000e701c01007387 */ /* 0x000fe60000100800 */
[----:B0-----:R-:W2:Y:S01]  /*2add0*/  LDL.LU R0, [R1+0xe14] ;  /* 0x000e140001007983 */ /* 0x001ea20000300800 */
[----:B------:R-:W-:-:S05]  /*2ade0*/  IADD3.X R24, R24, UR5, RZ, P2, !PT ;  /* 0x0000000518187c10 */ /* 0x000fca00097fe4ff */
[----:B------:R-:W-:Y:S04]  /*2adf0*/  STL [R1+0xe0c], R24 ;  /* 0x000e0c1801007387 */ /* 0x000fe80000100800 */
[----:B--2---:R0:W-:Y:S04]  /*2ae00*/  STL [R1+0xf34], R0 ;  /* 0x000f340001007387 */ /* 0x0041e80000100800 */
[----:B0-----:R-:W2:Y:S01]  /*2ae10*/  LDL.LU R0, [R1+0xe78] ;  /* 0x000e780001007983 */ /* 0x001ea20000300800 */
[----:B------:R-:W3:Y:S02]  /*2ae20*/  LDL.LU R4, [R1+0xe1c] ;  /* 0x000e1c0001047983 */ /* 0x000ee40000300800 */
[----:B------:R-:W4:Y:S02]  /*2ae30*/  LDL.LU R5, [R1+0xe88] ;  /* 0x000e880001057983 */ /* 0x000f240000300800 */
        /* <DEDUP_REMOVED lines=26> */
[----:B--2---:R-:W-:-:S05]  /*2afe0*/  IADD3 R0, P2, R0, UR8, RZ ;  /* 0x0000000800007c10 */ /* 0x004fca000ff5e0ff */
[----:B------:R0:W-:Y:S04]  /*2aff0*/  STL [R1+0xe78], R0 ;  /* 0x000e780001007387 */ /* 0x0001e80000100800 */
[----:B0-----:R-:W2:Y:S02]  /*2b000*/  LDL.LU R0, [R1+0xf34] ;  /* 0x000f340001007983 */ /* 0x001ea40000300800 */
[----:B--2---:R-:W-:-:S05]  /*2b010*/  IADD3.X R0, R0, UR5, RZ, P3, !PT ;  /* 0x0000000500007c10 */ /* 0x004fca0009ffe4ff */
[----:B------:R0:W-:Y:S04]  /*2b020*/  STL [R1+0xe14], R0 ;  /* 0x000e140001007387 */ /* 0x0001e80000100800 */
[----:B0-----:R-:W2:Y:S01]  /*2b030*/  LDL.LU R0, [R1+0xf30] ;  /* 0x000f300001007983 */ /* 0x001ea20000300800 */
[----:B---3--:R-:W-:Y:S01]  /*2b040*/  IADD3.X R4, R4, UR5, RZ, P4, !PT ;  /* 0x0000000504047c10 */ /* 0x008fe2000a7fe4ff */
[----:B----4-:R-:W-:Y:S01]  /*2b050*/  IADD3 R5, P4, R5, UR8, RZ ;  /* 0x0000000805057c10 */ /* 0x010fe2000ff9e0ff */
[----:B------:R-:W-:Y:S01]  /*2b060*/  IADD3.X R9, R9, UR5, RZ, P5, !PT ;  /* 0x0000000509097c10 */ /* 0x000fe2000affe4ff */
[----:B------:R-:W-:Y:S01]  /*2b070*/  IADD3 R8, P5, R8, UR8, RZ ;  /* 0x0000000808087c10 */ /* 0x000fe2000ffbe0ff */
[----:B------:R-:W-:Y:S01]  /*2b080*/  IADD3.X R3, R3, UR5, RZ, P6, !PT ;  /* 0x0000000503037c10 */ /* 0x000fe2000b7fe4ff */
[----:B------:R-:W-:Y:S01]  /*2b090*/  IADD3 R2, P6, R2, UR8, RZ ;  /* 0x0000000802027c10 */ /* 0x000fe2000ffde0ff */
[----:B------:R-:W-:-:S02]  /*2b0a0*/  IADD3.X R19, R19, UR5, RZ, P1, !PT ;  /* 0x0000000513137c10 */ /* 0x000fc40008ffe4ff */
[----:B--2---:R-:W-:-:S05]  /*2b0b0*/  IADD3 R0, P3, R0, UR8, RZ ;  /* 0x0000000800007c10 */ /* 0x004fca000ff7e0ff */
[----:B------:R0:W-:Y:S04]  /*2b0c0*/  STL [R1+0xe80], R0 ;  /* 0x000e800001007387 */ /* 0x0001e80000100800 */
[----:B0-----:R0:W5:Y:S01]  /*2b0d0*/  LDL.LU R0, [R1+0xf2c] ;  /* 0x000f2c0001007983 */ /* 0x0011620000300800 */
[----:B------:R1:W-:Y:S03]  /*2b0e0*/  STL [R1+0xe1c], R4 ;  /* 0x000e1c0401007387 */ /* 0x0003e60000100800 */
[----:B-1----:R0:W5:Y:S01]  /*2b0f0*/  LDL.LU R4, [R1+0xf28] ;  /* 0x000f280001047983 */ /* 0x0021620000300800 */
[----:B------:R1:W-:Y:S03]  /*2b100*/  STL [R1+0xe88], R5 ;  /* 0x000e880501007387 */ /* 0x0003e60000100800 */
[----:B-1----:R0:W5:Y:S01]  /*2b110*/  LDL.LU R5, [R1+0xf24] ;  /* 0x000f240001057983 */ /* 0x0021620000300800 */
[----:B------:R1:W-:Y:S03]  /*2b120*/  STL [R1+0xe24], R9 ;  /* 0x000e240901007387 */ /* 0x0003e60000100800 */
[----:B-1----:R-:W2:Y:S01]  /*2b130*/  LDL.LU R9, [R1+0xf20] ;  /* 0x000f200001097983 */ /* 0x002ea20000300800 */
[----:B------:R1:W-:Y:S03]  /*2b140*/  STL [R1+0xe90], R8 ;  /* 0x000e900801007387 */ /* 0x0003e60000100800 */
[----:B-1----:R-:W3:Y:S01]  /*2b150*/  LDL.LU R8, [R1+0xf1c] ;  /* 0x000f1c0001087983 */ /* 0x002ee20000300800 */
[----:B------:R1:W-:Y:S03]  /*2b160*/  STL [R1+0xe2c], R3 ;  /* 0x000e2c0301007387 */ /* 0x0003e60000100800 */
[----:B-1----:R-:W4:Y:S01]  /*2b170*/  LDL.LU R3, [R1+0xf18] ;  /* 0x000f180001037983 */ /* 0x002f220000300800 */
[----:B------:R1:W-:Y:S03]  /*2b180*/  STL [R1+0xe98], R2 ;  /* 0x000e980201007387 */ /* 0x0003e60000100800 */
[----:B-1----:R-:W2:Y:S01]  /*2b190*/  LDL.LU R2, [R1+0xf14] ;  /* 0x000f140001027983 */ /* 0x002ea20000300800 */
[----:B------:R-:W-:-:S02]  /*2b1a0*/  IADD3 R18, P1, R18, UR8, RZ ;  /* 0x0000000812127c10 */ /* 0x000fc4000ff3e0ff */
[----:B------:R-:W-:Y:S01]  /*2b1b0*/  IADD3.X R17, R17, UR5, RZ, P2, !PT ;  /* 0x0000000511117c10 */ /* 0x000fe200097fe4ff */
[----:B------:R1:W-:Y:S01]  /*2b1c0*/  STL [R1+0xe34], R19 ;  /* 0x000e341301007387 */ /* 0x0003e20000100800 */
[----:B------:R-:W-:Y:S02]  /*2b1d0*/  IADD3 R16, P2, R16, UR8, RZ ;  /* 0x0000000810107c10 */ /* 0x000fe4000ff5e0ff */
[----:B------:R-:W-:Y:S01]  /*2b1e0*/  IADD3.X R25, R25, UR5, RZ, P3, !PT ;  /* 0x0000000519197c10 */ /* 0x000fe20009ffe4ff */
[----:B------:R-:W-:Y:S01]  /*2b1f0*/  IADD3 R29, P3, R29, UR8, RZ ;  /* 0x000000081d1d7c10 */ /* 0x000fe2000ff7e0ff */
[----:B------:R-:W-:Y:S01]  /*2b200*/  IADD3.X R24, R24, UR5, RZ, P4, !PT ;  /* 0x0000000518187c10 */ /* 0x000fe2000a7fe4ff */
[----:B-1----:R0:W5:Y:S01]  /*2b210*/  LDL.LU R19, [R1+0xf10] ;  /* 0x000f100001137983 */ /* 0x0021620000300800 */
[----:B------:R1:W-:Y:S01]  /*2b220*/  STL [R1+0xea0], R18 ;  /* 0x000ea01201007387 */ /* 0x0003e20000100800 */
[----:B------:R-:W-:Y:S02]  /*2b230*/  IADD3 R28, P4, R28, UR8, RZ ;  /* 0x000000081c1c7c10 */ /* 0x000fe4000ff9e0ff */
[----:B------:R-:W-:Y:S01]  /*2b240*/  IADD3.X R6, R6, UR5, RZ, P5, !PT ;  /* 0x0000000506067c10 */ /* 0x000fe2000affe4ff */
[----:B-1----:R0:W5:Y:S01]  /*2b250*/  LDL.LU R18, [R1+0xf0c] ;  /* 0x000f0c0001127983 */ /* 0x0021620000300800 */
[----:B------:R1:W-:Y:S01]  /*2b260*/  STL [R1+0xe3c], R17 ;  /* 0x000e3c1101007387 */ /* 0x0003e20000100800 */
[----:B------:R-:W-:-:S02]  /*2b270*/  IADD3 R7, P5, R7, UR8, RZ ;  /* 0x0000000807077c10 */ /* 0x000fc4000ffbe0ff */
[----:B------:R-:W-:Y:S01]  /*2b280*/  IADD3.X R26, R26, UR5, RZ, P6, !PT ;  /* 0x000000051a1a7c10 */ /* 0x000fe2000b7fe4ff */
[----:B-1----:R0:W5:Y:S01]  /*2b290*/  LDL.LU R17, [R1+0xf08] ;  /* 0x000f080001117983 */ /* 0x0021620000300800 */
[----:B------:R1:W-:Y:S01]  /*2b2a0*/  STL [R1+0xebc], R16 ;  /* 0x000ebc1001007387 */ /* 0x0003e20000100800 */
[----:B------:R-:W-:Y:S02]  /*2b2b0*/  IADD3 R27, P6, R27, UR8, RZ ;  /* 0x000000081b1b7c10 */ /* 0x000fe4000ffde0ff */
        /* <DEDUP_REMOVED lines=11> */
[----:B------:R-:W-:Y:S02]  /*2b370*/  IADD3.X R11, R11, UR5, RZ, P4, !PT ;  /* 0x000000050b0b7c10 */ /* 0x000fe4000a7fe4ff */
[----:B------:R-:W-:Y:S01]  /*2b380*/  IADD3.X R12, R12, UR5, RZ, P5, !PT ;  /* 0x000000050c0c7c10 */ /* 0x000fe2000affe4ff */
[----:B-1----:R0:W5:Y:S01]  /*2b390*/  LDL.LU R24, [R1+0xef8] ;  /* 0x000ef80001187983 */ /* 0x0021620000300800 */
[----:B------:R1:W-:Y:S01]  /*2b3a0*/  STL [R1+0xeb4], R28 ;  /* 0x000eb41c01007387 */ /* 0x0003e20000100800 */
[----:B------:R-:W-:Y:S02]  /*2b3b0*/  IADD3.X R13, R13, UR5, RZ, P6, !PT ;  /* 0x000000050d0d7c10 */ /* 0x000fe4000b7fe4ff */
[----:B------:R-:W-:Y:S01]  /*2b3c0*/  IADD3.X R14, R14, UR5, RZ, P1, !PT ;  /* 0x000000050e0e7c10 */ /* 0x000fe20008ffe4ff */
[----:B-1----:R0:W5:Y:S01]  /*2b3d0*/  LDL.LU R28, [R1+0xef4] ;  /* 0x000ef400011c7983 */ /* 0x0021620000300800 */
[----:B------:R-:W-:Y:S02]  /*2b3e0*/  STL [R1+0xe54], R6 ;  /* 0x000e540601007387 */ /* 0x000fe40000100800 */
[----:B------:R3:W-:Y:S02]  /*2b3f0*/  STL [R1+0xeb0], R7 ;  /* 0x000eb00701007387 */ /* 0x0007e40000100800 */
[----:B------:R0:W-:Y:S01]  /*2b400*/  STL [R1+0xe5c], R26 ;  /* 0x000e5c1a01007387 */ /* 0x0001e20000100800 */
[----:B------:R0:W-:Y:S01]  /*2b410*/  STL [R1+0xeac], R27 ;  /* 0x000eac1b01007387 */ /* 0x0001e20000100800 */
[----:B------:R0:W-:Y:S02]  /*2b420*/  STL [R1+0xe64], R20 ;  /* 0x000e641401007387 */ /* 0x0001e40000100800 */
[----:B------:R0:W-:Y:S02]  /*2b430*/  STL [R1+0xea8], R21 ;  /* 0x000ea81501007387 */ /* 0x0001e40000100800 */
[----:B------:R0:W-:Y:S01]  /*2b440*/  STL [R1+0xe6c], R22 ;  /* 0x000e6c1601007387 */ /* 0x0001e20000100800 */
[----:B------:R0:W-:Y:S01]  /*2b450*/  STL [R1+0xea4], R23 ;  /* 0x000ea41701007387 */ /* 0x0001e20000100800 */
[----:B------:R0:W-:Y:S02]  /*2b460*/  STL [R1+0xe74], R10 ;  /* 0x000e740a01007387 */ /* 0x0001e40000100800 */
[----:B------:R0:W-:Y:S01]  /*2b470*/  STL [R1+0xe7c], R11 ;  /* 0x000e7c0b01007387 */ /* 0x0001e20000100800 */
[----:B------:R-:W-:Y:S01]  /*2b480*/  IADD3.X R15, R15, UR5, RZ, P2, !PT ;  /* 0x000000050f0f7c10 */ /* 0x000fe200097fe4ff */
[----:B------:R0:W-:Y:S01]  /*2b490*/  STL [R1+0xe84], R12 ;  /* 0x000e840c01007387 */ /* 0x0001e20000100800 */
[----:B------:R0:W-:Y:S02]  /*2b4a0*/  STL [R1+0xe8c], R13 ;  /* 0x000e8c0d01007387 */ /* 0x0001e40000100800 */
[----:B------:R0:W-:Y:S02]  /*2b4b0*/  STL [R1+0xe94], R14 ;  /* 0x000e940e01007387 */ /* 0x0001e40000100800 */
[----:B---3--:R-:W-:-:S02]  /*2b4c0*/  IMAD.MOV.U32 R7, RZ, RZ, R8 ;  /* 0x000000ffff077224 */ /* 0x008fc400078e0008 */
[----:B--2---:R-:W-:Y:S02]  /*2b4d0*/  IMAD.MOV.U32 R6, RZ, RZ, R2 ;  /* 0x000000ffff067224 */ /* 0x004fe400078e0002 */
[----:B----4-:R-:W-:Y:S02]  /*2b4e0*/  IMAD.MOV.U32 R2, RZ, RZ, R3 ;  /* 0x000000ffff027224 */ /* 0x010fe400078e0003 */
[----:B------:R-:W-:-:S05]  /*2b4f0*/  IMAD.MOV.U32 R3, RZ, RZ, R9 ;  /* 0x000000ffff037224 */ /* 0x000fca00078e0009 */
[----:B------:R0:W-:Y:S01]  /*2b500*/  STL.64 [R1+0x390], R2 ;  /* 0x0003900201007387 */ /* 0x0001e20000100a00 */
[----:B------:R0:W-:Y:S02]  /*2b510*/  STL [R1+0xe9c], R15 ;  /* 0x000e9c0f01007387 */ /* 0x0001e40000100800 */
[----:B------:R0:W-:Y:S01]  /*2b520*/  STL.64 [R1+0x398], R6 ;  /* 0x0003980601007387 */ /* 0x0001e20000100a00 */
[----:B------:R-:W-:Y:S01]  /*2b530*/  @!P0 CALL.REL.NOINC `(.L_x_2) ;  /* 0x0000001000008944 */ /* 0x000fe20003c00000 */
[----:B------:R-:W-:Y:S05]  /*2b540*/  BRA `(.L_x_3) ;  /* 0xfffdc34000007947 */ /* 0x000fea000383ffff */
.L_x_2:
[----:B-----5:R-:W2:Y:S04]  /*2b550*/  LDL.LU R0, [R1+0x1c0] ;  /* 0x0001c00001007983 */ /* 0x020ea80000300800 */
[----:B--2---:R1:W-:Y:S04]  /*2b560*/  STL [R1+0xf88], R0 ;  /* 0x000f880001007387 */ /* 0x0043e80000100800 */
[----:B-1----:R-:W2:Y:S04]  /*2b570*/  LDL.LU R0, [R1+0x1cc] ;  /* 0x0001cc0001007983 */ /* 0x002ea80000300800 */
        /* <DEDUP_REMOVED lines=31> */
[----:B0-----:R-:W2:Y:S01]  /*2b770*/  LDL.LU R3, [R1+0x174] ;  /* 0x0001740001037983 */ /* 0x001ea20000300800 */
[----:B-1----:R-:W-:-:S03]  /*2b780*/  IMAD.MOV.U32 R0, RZ, RZ, R5 ;  /* 0x000000ffff007224 */ /* 0x002fc600078e0005 */
        /* <DEDUP_REMOVED lines=31> */
[----:B------:R-:W2:Y:S04]  /*2b980*/  LDL.LU R9, [R1+0x170] ;  /* 0x0001700001097983 */ /* 0x000ea80000300800 */
[----:B------:R-:W3:Y:S01]  /*2b990*/  LDL.LU R2, [R1+0x1d4] ;  /* 0x0001d40001027983 */ /* 0x000ee20000300800 */
[----:B0-----:R-:W-:-:S03]  /*2b9a0*/  IMAD.MOV.U32 R3, RZ, RZ, R4 ;  /* 0x000000ffff037224 */ /* 0x001fc600078e0004 */
[----:B------:R-:W3:Y:S04]  /*2b9b0*/  LDL.LU R8, [R1+0x1d0] ;  /* 0x0001d00001087983 */ /* 0x000ee80000300800 */
[----:B------:R-:W4:Y:S04]  /*2b9c0*/  LDL.LU R4, [R1+0x1e4] ;  /* 0x0001e40001047983 */ /* 0x000f280000300800 */
[----:B------:R-:W4:Y:S04]  /*2b9d0*/  LDL.LU R5, [R1+0x1e0] ;  /* 0x0001e00001057983 */ /* 0x000f280000300800 */
[----:B------:R-:W2:Y:S04]  /*2b9e0*/  LDL.LU R6, [R1+0x1fc] ;  /* 0x0001fc0001067983 */ /* 0x000ea80000300800 */
        /* <DEDUP_REMOVED lines=13> */
[----:B------:R0:W-:Y:S04]  /*2bac0*/  STL [R1+0xf10], R19 ;  /* 0x000f101301007387 */ /* 0x0001e80000100800 */
[----:B0-----:R-:W2:Y:S04]  /*2bad0*/  LDL.LU R19, [R1+0x1c4] ;  /* 0x0001c40001137983 */ /* 0x001ea80000300800 */
[----:B------:R0:W-:Y:S01]  /*2bae0*/  STL [R1+0xf0c], R18 ;  /* 0x000f0c1201007387 */ /* 0x0001e20000100800 */
[----:B------:R-:W-:-:S03]  /*2baf0*/  F2FP.BF16.PACK_AB R0, R3, R0 ;  /* 0x000000000300723e */ /* 0x000fc600000010ff */
[----:B0-----:R-:W2:Y:S04]  /*2bb00*/  LDL.LU R18, [R1+0x1e8] ;  /* 0x0001e80001127983 */ /* 0x001ea80000300800 */
[----:B------:R0:W-:Y:S04]  /*2bb10*/  STL [R1+0xf08], R17 ;  /* 0x000f081101007387 */ /* 0x0001e80000100800 */
        /* <DEDUP_REMOVED lines=11> */
[----:B------:R-:W2:Y:S04]  /*2bbd0*/  LDL.LU R3, [R1+0x1008] ;  /* 0x0010080001037983 */ /* 0x000ea80000300800 */
[----:B------:R0:W-:Y:S04]  /*2bbe0*/  STL [R1+0x9c], R0 ;  /* 0x00009c0001007387 */ /* 0x0001e80000100800 */
[----:B0-----:R-:W2:Y:S02]  /*2bbf0*/  LDL.LU R0, [R1+0x1004] ;  /* 0x0010040001007983 */ /* 0x001ea40000300800 */
[----:B--2---:R-:W-:-:S02]  /*2bc00*/  F2FP.BF16.PACK_AB R0, R3, R0 ;  /* 0x000000000300723e */ /* 0x004fc400000010ff */
        /* <DEDUP_REMOVED lines=60> */
[----:B------:R-:W2:Y:S01]  /*2bfd0*/  LDL.LU R0, [R1+0xf88] ;  /* 0x000f880001007983 */ /* 0x000ea20000300800 */
[----:B------:R-:W-:-:S03]  /*2bfe0*/  F2FP.BF16.PACK_AB R17, R17, R18 ;  /* 0x000000121111723e */ /* 0x000fc600000010ff */
[----:B------:R0:W-:Y:S02]  /*2bff0*/  STL [R1+0x5c], R28 ;  /* 0x00005c1c01007387 */ /* 0x0001e40000100800 */
[----:B0-----:R-:W-:Y:S02]  /*2c000*/  F2FP.BF16.PACK_AB R28, R24, R29 ;  /* 0x0000001d181c723e */ /* 0x001fe400000010ff */
[----:B------:R-:W-:-:S03]  /*2c010*/  F2FP.BF16.PACK_AB R24, R25, R16 ;  /* 0x000000101918723e */ /* 0x000fc600000010ff */
[----:B------:R-:W-:Y:S04]  /*2c020*/  STL [R1+0x58], R28 ;  /* 0x0000581c01007387 */ /* 0x000fe80000100800 */
[----:B------:R-:W-:Y:S04]  /*2c030*/  STL [R1+0x54], R24 ;  /* 0x0000541801007387 */ /* 0x000fe80000100800 */
[----:B------:R-:W-:Y:S01]  /*2c040*/  STL [R1+0x50], R17 ;  /* 0x0000501101007387 */ /* 0x000fe20000100800 */
[----:B--2---:R-:W-:Y:S02]  /*2c050*/  F2FP.BF16.PACK_AB R16, R19, R0 ;  /* 0x000000001310723e */ /* 0x004fe400000010ff */
[----:B------:R-:W-:-:S02]  /*2c060*/  F2FP.BF16.PACK_AB R0, R3, R9 ;  /* 0x000000090300723e */ /* 0x000fc400000010ff */
[----:B---3--:R-:W-:Y:S01]  /*2c070*/  F2FP.BF16.PACK_AB R3, R2, R8 ;  /* 0x000000080203723e */ /* 0x008fe200000010ff */
[----:B------:R-:W-:Y:S01]  /*2c080*/  STL [R1+0x4c], R16 ;  /* 0x00004c1001007387 */ /* 0x000fe20000100800 */
[----:B----4-:R-:W-:-:S03]  /*2c090*/  F2FP.BF16.PACK_AB R2, R4, R5 ;  /* 0x000000050402723e */ /* 0x010fc600000010ff */
[----:B------:R0:W-:Y:S04]  /*2c0a0*/  STL [R1+0x48], R0 ;  /* 0x0000480001007387 */ /* 0x0001e80000100800 */
[----:B------:R1:W-:Y:S01]  /*2c0b0*/  STL [R1+0x44], R3 ;  /* 0x0000440301007387 */ /* 0x0003e20000100800 */
[----:B0-----:R-:W-:-:S03]  /*2c0c0*/  F2FP.BF16.PACK_AB R0, R6, R7 ;  /* 0x000000070600723e */ /* 0x001fc600000010ff */
[----:B------:R0:W-:Y:S01]  /*2c0d0*/  STL [R1+0x40], R2 ;  /* 0x0000400201007387 */ /* 0x0001e20000100800 */
[----:B-1----:R-:W-:-:S03]  /*2c0e0*/  F2FP.BF16.PACK_AB R3, R26, R27 ;  /* 0x0000001b1a03723e */ /* 0x002fc600000010ff */
[----:B------:R1:W-:Y:S04]  /*2c0f0*/  STL [R1+0x3c], R0 ;  /* 0x00003c0001007387 */ /* 0x0003e80000100800 */
[----:B------:R2:W-:Y:S01]  /*2c100*/  STL [R1+0x38], R3 ;  /* 0x0000380301007387 */ /* 0x0005e20000100800 */
[----:B0-----:R-:W-:Y:S02]  /*2c110*/  F2FP.BF16.PACK_AB R2, R20, R21 ;  /* 0x000000151402723e */ /* 0x001fe400000010ff */
[----:B-1----:R-:W-:-:S03]  /*2c120*/  F2FP.BF16.PACK_AB R0, R22, R23 ;  /* 0x000000171600723e */ /* 0x002fc600000010ff */
[----:B------:R0:W-:Y:S01]  /*2c130*/  STL [R1+0x34], R2 ;  /* 0x0000340201007387 */ /* 0x0001e20000100800 */
[----:B--2---:R-:W-:-:S03]  /*2c140*/  F2FP.BF16.PACK_AB R3, R10, R11 ;  /* 0x0000000b0a03723e */ /* 0x004fc600000010ff */
[----:B------:R1:W-:Y:S04]  /*2c150*/  STL [R1+0x30], R0 ;  /* 0x0000300001007387 */ /* 0x0003e80000100800 */
[----:B------:R-:W-:Y:S04]  /*2c160*/  STL [R1+0x2c], R3 ;  /* 0x00002c0301007387 */ /* 0x000fe80000100800 */
[----:B------:R-:W2:Y:S01]  /*2c170*/  LDL.LU R7, [R1+0x258] ;  /* 0x0002580001077983 */ /* 0x000ea20000300800 */
[----:B0-----:R-:W-:Y:S02]  /*2c180*/  F2FP.BF16.PACK_AB R2, R12, R13 ;  /* 0x0000000d0c02723e */ /* 0x001fe400000010ff */
[----:B-1----:R-:W-:-:S03]  /*2c190*/  F2FP.BF16.PACK_AB R0, R14, R15 ;  /* 0x0000000f0e00723e */ /* 0x002fc600000010ff */
[----:B------:R-:W-:Y:S04]  /*2c1a0*/  STL [R1+0x28], R2 ;  /* 0x0000280201007387 */ /* 0x000fe80000100800 */
[----:B--2---:R0:W-:Y:S04]  /*2c1b0*/  STL [R1+0xf40], R7 ;  /* 0x000f400701007387 */ /* 0x0041e80000100800 */
        /* <DEDUP_REMOVED lines=18> */
[----:B------:R-:W3:Y:S04]  /*2c2e0*/  LDL.LU R6, [R1+0x278] ;  /* 0x0002780001067983 */ /* 0x000ee80000300800 */
[----:B---3--:R0:W-:Y:S04]  /*2c2f0*/  STL [R1+0xf3c], R6 ;  /* 0x000f3c0601007387 */ /* 0x0081e80000100800 */
[----:B0-----:R-:W3:Y:S04]  /*2c300*/  LDL.LU R6, [R1+0x25c] ;  /* 0x00025c0001067983 */ /* 0x001ee80000300800 */
        /* <DEDUP_REMOVED lines=17> */
[----:B0-----:R-:W2:Y:S04]  /*2c420*/  LDL.LU R6, [R1+0x244] ;  /* 0x0002440001067983 */ /* 0x001ea80000300800 */
[----:B------:R-:W3:Y:S04]  /*2c430*/  LDL.LU R5, [R1+0x2b8] ;  /* 0x0002b80001057983 */ /* 0x000ee80000300800 */
[----:B---3--:R0:W-:Y:S04]  /*2c440*/  STL [R1+0xf38], R5 ;  /* 0x000f380501007387 */ /* 0x0081e80000100800 */
[----:B0-----:R-:W3:Y:S04]  /*2c450*/  LDL.LU R5, [R1+0x27c] ;  /* 0x00027c0001057983 */ /* 0x001ee80000300800 */
[----:B------:R-:W4:Y:S04]  /*2c460*/  LDL.LU R4, [R1+0x2e8] ;  /* 0x0002e80001047983 */ /* 0x000f280000300800 */
[----:B----4-:R0:W-:Y:S04]  /*2c470*/  STL [R1+0xf34], R4 ;  /* 0x000f340401007387 */ /* 0x0101e80000100800 */
[----:B0-----:R-:W4:Y:S04]  /*2c480*/  LDL.LU R4, [R1+0x2bc] ;  /* 0x0002bc0001047983 */ /* 0x001f280000300800 */
[----:B------:R-:W2:Y:S04]  /*2c490*/  LDL.LU R11, [R1+0x250] ;  /* 0x00025000010b7983 */ /* 0x000ea80000300800 */
[----:B--2---:R0:W-:Y:S04]  /*2c4a0*/  STL [R1+0xf30], R11 ;  /* 0x000f300b01007387 */ /* 0x0041e80000100800 */
[----:B0-----:R-:W2:Y:S04]  /*2c4b0*/  LDL.LU R11, [R1+0x2ec] ;  /* 0x0002ec00010b7983 */ /* 0x001ea80000300800 */
        /* <DEDUP_REMOVED lines=18> */
[----:B------:R-:W2:Y:S01]  /*2c5e0*/  LDL.LU R19, [R1+0x34c] ;  /* 0x00034c0001137983 */ /* 0x000ea20000300800 */
[----:B------:R-:W-:-:S03]  /*2c5f0*/  F2FP.BF16.PACK_AB R7, R6, R7 ;  /* 0x000000070607723e */ /* 0x000fc600000010ff */
[----:B--2---:R0:W-:Y:S04]  /*2c600*/  STL [R1+0xf14], R19 ;  /* 0x000f141301007387 */ /* 0x0041e80000100800 */
[----:B0-----:R-:W2:Y:S04]  /*2c610*/  LDL.LU R19, [R1+0x33c] ;  /* 0x00033c0001137983 */ /* 0x001ea80000300800 */
        /* <DEDUP_REMOVED lines=50> */
[----:B------:R0:W-:Y:S04]  /*2c940*/  STL [R1], R7 ;  /* 0x0000000701007387 */ /* 0x0001e80000100800 */
[----:B0-----:R-:W2:Y:S02]  /*2c950*/  LDL.LU R7, [R1+0xf40] ;  /* 0x000f400001077983 */ /* 0x001ea40000300800 */
[----:B--2---:R-:W-:-:S02]  /*2c960*/  F2FP.BF16.PACK_AB R7, R6, R7 ;  /* 0x000000070607723e */ /* 0x004fc400000010ff */
[----:B------:R-:W3:Y:S02]  /*2c970*/  LDL.LU R6, [R1+0xf3c] ;  /* 0x000f3c0001067983 */ /* 0x000ee40000300800 */
[----:B---3--:R-:W-:Y:S02]  /*2c980*/  F2FP.BF16.PACK_AB R6, R5, R6 ;  /* 0x000000060506723e */ /* 0x008fe400000010ff */
[----:B------:R-:W4:Y:S02]  /*2c990*/  LDL.LU R5, [R1+0xf38] ;  /* 0x000f380001057983 */ /* 0x000f240000300800 */
[----:B----4-:R-:W-:Y:S02]  /*2c9a0*/  F2FP.BF16.PACK_AB R5, R4, R5 ;  /* 0x000000050405723e */ /* 0x010fe400000010ff */
[----:B------:R-:W2:Y:S02]  /*2c9b0*/  LDL.LU R4, [R1+0xf34] ;  /* 0x000f340001047983 */ /* 0x000ea40000300800 */
[----:B--2---:R-:W-:-:S02]  /*2c9c0*/  F2FP.BF16.PACK_AB R4, R11, R4 ;  /* 0x000000040b04723e */ /* 0x004fc400000010ff */
[----:B------:R-:W2:Y:S02]  /*2c9d0*/  LDL.LU R11, [R1+0xf30] ;  /* 0x000f3000010b7983 */ /* 0x000ea40000300800 */
[----:B--2---:R-:W-:Y:S02]  /*2c9e0*/  F2FP.BF16.PACK_AB R11, R10, R11 ;  /* 0x0000000b0a0b723e */ /* 0x004fe400000010ff */
[----:B------:R-:W2:Y:S02]  /*2c9f0*/  LDL.LU R10, [R1+0xf2c] ;  /* 0x000f2c00010a7983 */ /* 0x000ea40000300800 */
[----:B--2---:R-:W-:Y:S02]  /*2ca00*/  F2FP.BF16.PACK_AB R10, R9, R10 ;  /* 0x0000000a090a723e */ /* 0x004fe400000010ff */
        /* <DEDUP_REMOVED lines=18> */
[----:B------:R-:W2:Y:S01]  /*2cb30*/  LDL.LU R16, [R1+0xf04] ;  /* 0x000f040001107983 */ /* 0x000ea20000300800 */
[----:B------:R-:W-:Y:S02]  /*2cb40*/  F2FP.BF16.PACK_AB R23, R29, R23 ;  /* 0x000000171d17723e */ /* 0x000fe400000010ff */
[----:B------:R-:W-:-:S02]  /*2cb50*/  F2FP.BF16.PACK_AB R22, R24, R22 ;  /* 0x000000161816723e */ /* 0x000fc400000010ff */
[----:B------:R-:W-:Y:S02]  /*2cb60*/  F2FP.BF16.PACK_AB R21, R28, R21 ;  /* 0x000000151c15723e */ /* 0x000fe400000010ff */
[----:B--2---:R-:W-:Y:S02]  /*2cb70*/  F2FP.BF16.PACK_AB R16, R25, R16 ;  /* 0x000000101910723e */ /* 0x004fe400000010ff */
[----:B------:R-:W2:Y:S04]  /*2cb80*/  LDL.LU R25, [R1+0xf00] ;  /* 0x000f000001197983 */ /* 0x000ea80000300800 */
[----:B------:R-:W2:Y:S04]  /*2cb90*/  LDL.LU R29, [R1+0xefc] ;  /* 0x000efc00011d7983 */ /* 0x000ea80000300800 */
[----:B------:R-:W3:Y:S04]  /*2cba0*/  LDL.LU R24, [R1+0xef8] ;  /* 0x000ef80001187983 */ /* 0x000ee80000300800 */
[----:B------:R-:W3:Y:S01]  /*2cbb0*/  LDL.LU R28, [R1+0xef4] ;  /* 0x000ef400011c7983 */ /* 0x000ee20000300800 */
[----:B------:R-:W-:-:S02]  /*2cbc0*/  F2FP.BF16.PACK_AB R20, R0, R20 ;  /* 0x000000140014723e */ /* 0x000fc400000010ff */
[----:B------:R-:W-:Y:S02]  /*2cbd0*/  F2FP.BF16.PACK_AB R27, R3, R27 ;  /* 0x0000001b031b723e */ /* 0x000fe400000010ff */
[----:B------:R-:W-:Y:S02]  /*2cbe0*/  F2FP.BF16.PACK_AB R26, R2, R26 ;  /* 0x0000001a021a723e */ /* 0x000fe400000010ff */
[----:B--2---:R-:W-:Y:S02]  /*2cbf0*/  F2FP.BF16.PACK_AB R25, R29, R25 ;  /* 0x000000191d19723e */ /* 0x004fe400000010ff */
[----:B---3--:R-:W-:Y:S02]  /*2cc00*/  F2FP.BF16.PACK_AB R24, R28, R24 ;  /* 0x000000181c18723e */ /* 0x008fe400000010ff */
.L_x_1:
[----:B0-----:R-:W2:Y:S04]  /*2cc10*/  LDL.LU R0, [R1+0xef0] ;  /* 0x000ef00001007983 */ /* 0x001ea80000300800 */
[----:B------:R-:W0:Y:S02]  /*2cc20*/  S2R R29, SR_TID.X ;  /* 0x00000000001d7919 */ /* 0x000e240000002100 */
[----:B0-----:R-:W-:-:S02]  /*2cc30*/  IMAD.SHL.U32 R2, R29, 0x8, RZ ;  /* 0x000000081d027824 */ /* 0x001fc400078e00ff */
[C---:B------:R-:W-:Y:S02]  /*2cc40*/  IMAD.SHL.U32 R28, R29.reuse, 0x20, RZ ;  /* 0x000000201d1c7824 */ /* 0x040fe400078e00ff */
[C---:B------:R-:W-:Y:S01]  /*2cc50*/  IMAD.SHL.U32 R3, R29.reuse, 0x4, RZ ;  /* 0x000000041d037824 */ /* 0x040fe200078e00ff */
[----:B------:R-:W-:Y:S01]  /*2cc60*/  LOP3.LUT R2, R2, 0x700, RZ, 0xc0, !PT ;  /* 0x0000070002027812 */ /* 0x000fe200078ec0ff */
[----:B------:R-:W-:Y:S01]  /*2cc70*/  IMAD.SHL.U32 R29, R29, 0x800, RZ ;  /* 0x000008001d1d7824 */ /* 0x000fe200078e00ff */
[----:B------:R-:W-:Y:S01]  /*2cc80*/  BAR.SYNC.DEFER_BLOCKING 0x0 ;  /* 0x0000000000007b1d */ /* 0x000fe20000010000 */
[----:B--2---:R-:W-:-:S04]  /*2cc90*/  LOP3.LUT R0, R0, 0x3000, RZ, 0xc0, !PT ;  /* 0x0000300000007812 */ /* 0x004fc800078ec0ff */
[----:B------:R-:W-:Y:S02]  /*2cca0*/  LOP3.LUT R28, R0, 0x60, R28, 0xf8, !PT ;  /* 0x00000060001c7812 */ /* 0x000fe400078ef81c */
[----:B------:R-:W-:Y:S02]  /*2ccb0*/  LOP3.LUT R0, R2, 0x70, R3, 0xf8, !PT ;  /* 0x0000007002007812 */ /* 0x000fe400078ef803 */
[----:B------:R-:W2:Y:S01]  /*2ccc0*/  LDL R3, [R1+0x5c4] ;  /* 0x0005c40001037983 */ /* 0x000ea20000100800 */
[----:B------:R-:W-:Y:S02]  /*2ccd0*/  LOP3.LUT R29, R29, 0x3000, RZ, 0xc0, !PT ;  /* 0x000030001d1d7812 */ /* 0x000fe400078ec0ff */
[----:B------:R-:W-:Y:S02]  /*2cce0*/  LOP3.LUT R0, R28, R0, RZ, 0x3c, !PT ;  /* 0x000000001c007212 */ /* 0x000fe400078e3cff */
[----:B------:R-:W0:Y:S04]  /*2ccf0*/  S2R R28, SR_TID.X ;  /* 0x00000000001c7919 */ /* 0x000e280000002100 */
[----:B------:R1:W-:Y:S04]  /*2cd00*/  STS.128 [R0+0x800], R16 ;  /* 0x0008001000007388 */ /* 0x0003e80000000c00 */
[----:B------:R3:W-:Y:S04]  /*2cd10*/  STS.128 [R0+0x880], R12 ;  /* 0x0008800c00007388 */ /* 0x0007e80000000c00 */
[----:B------:R-:W-:Y:S04]  /*2cd20*/  STS.128 [R0], R24 ;  /* 0x0000001800007388 */ /* 0x000fe80000000c00 */
[----:B------:R4:W-:Y:S04]  /*2cd30*/  STS.128 [R0+0x80], R20 ;  /* 0x0000801400007388 */ /* 0x0009e80000000c00 */
[----:B-1----:R-:W5:Y:S04]  /*2cd40*/  LDL.LU R16, [R1+0x10] ;  /* 0x0000100001107983 */ /* 0x002f680000300800 */
[----:B------:R-:W5:Y:S01]  /*2cd50*/  LDL.LU R17, [R1+0x14] ;  /* 0x0000140001117983 */ /* 0x000f620000300800 */
[----:B0-----:R-:W-:-:S03]  /*2cd60*/  LOP3.LUT R28, R28, 0xff, RZ, 0xc0, !PT ;  /* 0x000000ff1c1c7812 */ /* 0x001fc600078ec0ff */
[----:B------:R-:W5:Y:S04]  /*2cd70*/  LDL.LU R18, [R1+0x18] ;  /* 0x0000180001127983 */ /* 0x000f680000300800 */
[----:B------:R-:W5:Y:S04]  /*2cd80*/  LDL.LU R19, [R1+0x1c] ;  /* 0x00001c0001137983 */ /* 0x000f680000300800 */
[----:B---3--:R-:W3:Y:S04]  /*2cd90*/  LDL.LU R12, [R1] ;  /* 0x00000000010c7983 */ /* 0x008ee80000300800 */
[----:B------:R-:W3:Y:S04]  /*2cda0*/  LDL.LU R13, [R1+0x4] ;  /* 0x00000400010d7983 */ /* 0x000ee80000300800 */
[----:B------:R-:W3:Y:S04]  /*2cdb0*/  LDL.LU R14, [R1+0x8] ;  /* 0x00000800010e7983 */ /* 0x000ee80000300800 */
[----:B------:R-:W3:Y:S04]  /*2cdc0*/  LDL.LU R15, [R1+0xc] ;  /* 0x00000c00010f7983 */ /* 0x000ee80000300800 */
[----:B------:R-:W-:Y:S01]  /*2cdd0*/  BAR.SYNC.DEFER_BLOCKING 0x0 ;  /* 0x0000000000007b1d */ /* 0x000fe20000010000 */
[----:B--2---:R-:W-:-:S02]  /*2cde0*/  IADD3 R2, R3, 0x1, RZ ;  /* 0x0000000103027810 */ /* 0x004fc40007ffe0ff */
[----:B------:R-:W-:Y:S02]  /*2cdf0*/  IADD3 R3, R3, 0x2, RZ ;  /* 0x0000000203037810 */ /* 0x000fe40007ffe0ff */
[----:B------:R-:W-:Y:S02]  /*2ce00*/  ISETP.GE.AND P0, PT, R2, c[0x0][0x17c], PT ;  /* 0x00005f0002007a0c */ /* 0x000fe40003f06270 */
[----:B------:R-:W4:Y:S01]  /*2ce10*/  S2R R2, SR_TID.X ;  /* 0x0000000000027919 */ /* 0x000f220000002100 */
[----:B------:R-:W-:Y:S01]  /*2ce20*/  ISETP.GE.AND P5, PT, R3, c[0x0][0x17c], PT ;  /* 0x00005f0003007a0c */ /* 0x000fe20003fa6270 */
[----:B------:R-:W-:Y:S02]  /*2ce30*/  IMAD R3, R28, 0x10, R29 ;  /* 0x000000101c037824 */ /* 0x000fe400078e021d */
[----:B----4-:R-:W-:-:S05]  /*2ce40*/  IMAD.SHL.U32 R22, R2, 0x800, RZ ;  /* 0x0000080002167824 */ /* 0x010fca00078e00ff */
[----:B------:R-:W-:-:S05]  /*2ce50*/  LOP3.LUT R22, R22, 0x3000, RZ, 0xc0, !PT ;  /* 0x0000300016167812 */ /* 0x000fca00078ec0ff */
[----:B------:R-:W-:-:S05]  /*2ce60*/  IMAD R22, R28, 0x10, R22 ;  /* 0x000000101c167824 */ /* 0x000fca00078e0216 */
[----:B------:R-:W0:Y:S01]  /*2ce70*/  LDS.128 R24, [R22] ;  /* 0x0000000016187984 */ /* 0x000e220000000c00 */
[----:B------:R-:W-:-:S03]  /*2ce80*/  LOP3.LUT R23, R22, 0x20, RZ, 0x3c, !PT ;  /* 0x0000002016177812 */ /* 0x000fc600078e3cff */
[----:B0-----:R-:W-:Y:S04]  /*2ce90*/  STL.64 [R1+0xc0], R24 ;  /* 0x0000c01801007387 */ /* 0x001fe80000100a00 */
[----:B------:R-:W-:Y:S04]  /*2cea0*/  STL.64 [R1+0xc8], R26 ;  /* 0x0000c81a01007387 */ /* 0x000fe80000100a00 */
        /* <DEDUP_REMOVED lines=8> */
[----:B------:R-:W0:Y:S04]  /*2cf30*/  LDS.128 R24, [R28] ;  /* 0x000000001c187984 */ /* 0x000e280000000c00 */
[----:B------:R-:W-:Y:S06]  /*2cf40*/  BAR.SYNC.DEFER_BLOCKING 0x0 ;  /* 0x0000000000007b1d */ /* 0x000fec0000010000 */
[----:B------:R-:W-:Y:S04]  /*2cf50*/  STS.128 [R0], R8 ;  /* 0x0000000800007388 */ /* 0x000fe80000000c00 */
[----:B------:R-:W-:Y:S04]  /*2cf60*/  STS.128 [R0+0x80], R4 ;  /* 0x0000800400007388 */ /* 0x000fe80000000c00 */
[----:B---3--:R-:W-:Y:S04]  /*2cf70*/  STS.128 [R0+0x800], R12 ;  /* 0x0008000c00007388 */ /* 0x008fe80000000c00 */
[----:B-----5:R-:W-:Y:S04]  /*2cf80*/  STS.128 [R0+0x880], R16 ;  /* 0x0008801000007388 */ /* 0x020fe80000000c00 */
[----:B------:R-:W-:Y:S06]  /*2cf90*/  BAR.SYNC.DEFER_BLOCKING 0x0 ;  /* 0x0000000000007b1d */ /* 0x000fec0000010000 */
[----:B------:R-:W1:Y:S04]  /*2cfa0*/  LDS.128 R4, [R22] ;  /* 0x0000000016047984 */ /* 0x000e680000000c00 */
[----:B0-----:R-:W-:Y:S04]  /*2cfb0*/  STL [R1+0xf08], R24 ;  /* 0x000f081801007387 */ /* 0x001fe80000100800 */
[----:B------:R0:W-:Y:S04]  /*2cfc0*/  STL [R1+0xefc], R25 ;  /* 0x000efc1901007387 */ /* 0x0001e80000100800 */
[----:B------:R-:W-:Y:S04]  /*2cfd0*/  LDS.128 R12, [R29] ;  /* 0x000000001d0c7984 */ /* 0x000fe80000000c00 */
[----:B------:R-:W-:Y:S04]  /*2cfe0*/  LDS.128 R16, [R28] ;  /* 0x000000001c107984 */ /* 0x000fe80000000c00 */
[----:B0-----:R-:W2:Y:S04]  /*2cff0*/  LDL R25, [R1+0x5c8] ;  /* 0x0005c80001197983 */ /* 0x001ea80000100800 */
[----:B------:R0:W-:Y:S04]  /*2d000*/  STL [R1+0xef8], R26 ;  /* 0x000ef81a01007387 */ /* 0x0001e80000100800 */
[----:B0-----:R-:W3:Y:S04]  /*2d010*/  LDL R26, [R1+0x5c4] ;  /* 0x0005c400011a7983 */ /* 0x001ee80000100800 */
[----:B------:R0:W-:Y:S04]  /*2d020*/  STL [R1+0xef4], R27 ;  /* 0x000ef41b01007387 */ /* 0x0001e80000100800 */
[----:B0-----:R-:W4:Y:S04]  /*2d030*/  LDL R27, [R1+0x5cc] ;  /* 0x0005cc00011b7983 */ /* 0x001f280000100800 */
[----:B-1----:R0:W-:Y:S04]  /*2d040*/  STL.64 [R1+0xf00], R6 ;  /* 0x000f000601007387 */ /* 0x0021e80000100a00 */
[----:B0-----:R-:W5:Y:S04]  /*2d050*/  LDL.LU R7, [R1+0xc0] ;  /* 0x0000c00001077983 */ /* 0x001f680000300800 */
[----:B-----5:R-:W-:Y:S04]  /*2d060*/  STL.64 [R1+0xf30], R6 ;  /* 0x000f300601007387 */ /* 0x020fe80000100a00 */
[----:B------:R0:W-:Y:S04]  /*2d070*/  STL.64 [R1+0xf28], R4 ;  /* 0x000f280401007387 */ /* 0x0001e80000100a00 */
[----:B0-----:R-:W5:Y:S04]  /*2d080*/  LDL.LU R4, [R1+0x90] ;  /* 0x0000900001047983 */ /* 0x001f680000300800 */
[----:B------:R-:W5:Y:S04]  /*2d090*/  LDL.LU R5, [R1+0x94] ;  /* 0x0000940001057983 */ /* 0x000f680000300800 */
[----:B------:R-:W2:Y:S04]  /*2d0a0*/  LDL.LU R6, [R1+0x98] ;  /* 0x0000980001067983 */ /* 0x000ea80000300800 */
[----:B------:R-:W2:Y:S04]  /*2d0b0*/  LDL.LU R7, [R1+0x9c] ;  /* 0x00009c0001077983 */ /* 0x000ea80000300800 */
[----:B--2---:R-:W-:Y:S04]  /*2d0c0*/  STL.64 [R1+0xf40], R6 ;  /* 0x000f400601007387 */ /* 0x004fe80000100a00 */
[----:B-----5:R0:W-:Y:S04]  /*2d0d0*/  STL.64 [R1+0xf38], R4 ;  /* 0x000f380401007387 */ /* 0x0201e80000100a00 */
[----:B0-----:R-:W2:Y:S04]  /*2d0e0*/  LDL.LU R4, [R1+0x80] ;  /* 0x0000800001047983 */ /* 0x001ea80000300800 */
[----:B------:R-:W2:Y:S04]  /*2d0f0*/  LDL.LU R5, [R1+0x84] ;  /* 0x0000840001057983 */ /* 0x000ea80000300800 */
[----:B------:R-:W5:Y:S04]  /*2d100*/  LDL.LU R6, [R1+0x88] ;  /* 0x0000880001067983 */ /* 0x000f680000300800 */
[----:B------:R-:W5:Y:S04]  /*2d110*/  LDL.LU R7, [R1+0x8c] ;  /* 0x00008c0001077983 */ /* 0x000f680000300800 */
[----:B-----5:R-:W-:Y:S04]  /*2d120*/  STL.64 [R1+0xf50], R6 ;  /* 0x000f500601007387 */ /* 0x020fe80000100a00 */
[----:B--2---:R0:W-:Y:S04]  /*2d130*/  STL.64 [R1+0xf48], R4 ;  /* 0x000f480401007387 */ /* 0x0041e80000100a00 */
        /* <DEDUP_REMOVED lines=27> */
[----:B------:R-:W5:Y:S01]  /*2d2f0*/  LDL.LU R7, [R1+0x3c] ;  /* 0x00003c0001077983 */ /* 0x000f620000300800 */
[----:B---3--:R-:W-:-:S02]  /*2d300*/  IADD3 R8, R26, 0x4, RZ ;  /* 0x000000041a087810 */ /* 0x008fc40007ffe0ff */
[----:B------:R-:W-:Y:S02]  /*2d310*/  IADD3 R9, R26, 0x5, RZ ;  /* 0x000000051a097810 */ /* 0x000fe40007ffe0ff */
[----:B------:R-:W-:Y:S02]  /*2d320*/  ISETP.GE.AND P1, PT, R8, c[0x0][0x17c], PT ;  /* 0x00005f0008007a0c */ /* 0x000fe40003f26270 */
[----:B------:R-:W-:Y:S02]  /*2d330*/  ISETP.GE.AND P3, PT, R9, c[0x0][0x17c], PT ;  /* 0x00005f0009007a0c */ /* 0x000fe40003f66270 */
[----:B------:R-:W0:Y:S04]  /*2d340*/  LDS.128 R8, [R23] ;  /* 0x0000000017087984 */ /* 0x000e280000000c00 */
[----:B------:R-:W-:Y:S06]  /*2d350*/  BAR.SYNC.DEFER_BLOCKING 0x0 ;  /* 0x0000000000007b1d */ /* 0x000fec0000010000 */
[----:B-----5:R-:W-:Y:S04]  /*2d360*/  STL.64 [R1+0xfa0], R6 ;  /* 0x000fa00601007387 */ /* 0x020fe80000100a00 */
[----:B--2---:R1:W-:Y:S04]  /*2d370*/  STL.64 [R1+0xf98], R4 ;  /* 0x000f980401007387 */ /* 0x0043e80000100a00 */
[----:B-1----:R-:W2:Y:S04]  /*2d380*/  LDL.LU R4, [R1+0x20] ;  /* 0x0000200001047983 */ /* 0x002ea80000300800 */
[----:B------:R-:W2:Y:S04]  /*2d390*/  LDL.LU R5, [R1+0x24] ;  /* 0x0000240001057983 */ /* 0x000ea80000300800 */
[----:B------:R-:W2:Y:S04]  /*2d3a0*/  LDL.LU R6, [R1+0x28] ;  /* 0x0000280001067983 */ /* 0x000ea80000300800 */
[----:B------:R-:W2:Y:S04]  /*2d3b0*/  LDL.LU R7, [R1+0x2c] ;  /* 0x00002c0001077983 */ /* 0x000ea80000300800 */
[----:B0-----:R-:W-:Y:S04]  /*2d3c0*/  STL.64 [R1+0xf18], R8 ;  /* 0x000f180801007387 */ /* 0x001fe80000100a00 */
[----:B------:R-:W-:Y:S04]  /*2d3d0*/  STL.64 [R1+0xf10], R10 ;  /* 0x000f100a01007387 */ /* 0x000fe80000100a00 */
[----:B------:R-:W-:Y:S04]  /*2d3e0*/  STL.64 [R1+0xf20], R14 ;  /* 0x000f200e01007387 */ /* 0x000fe80000100a00 */
[----:B--2---:R0:W-:Y:S04]  /*2d3f0*/  STS.128 [R0], R4 ;  /* 0x0000000400007388 */ /* 0x0041e80000000c00 */
[----:B0-----:R-:W2:Y:S04]  /*2d400*/  LDL.LU.64 R6, [R1+0xfa0] ;  /* 0x000fa00001067983 */ /* 0x001ea80000300a00 */
[----:B------:R-:W2:Y:S04]  /*2d410*/  LDL.LU.64 R4, [R1+0xf98] ;  /* 0x000f980001047983 */ /* 0x000ea80000300a00 */
[----:B--2---:R0:W-:Y:S04]  /*2d420*/  STS.128 [R0+0x80], R4 ;  /* 0x0000800400007388 */ /* 0x0041e80000000c00 */
[----:B0-----:R-:W2:Y:S04]  /*2d430*/  LDL.LU.64 R6, [R1+0xf90] ;  /* 0x000f900001067983 */ /* 0x001ea80000300a00 */
[----:B------:R-:W2:Y:S04]  /*2d440*/  LDL.LU.64 R4, [R1+0xf88] ;  /* 0x000f880001047983 */ /* 0x000ea80000300a00 */
[----:B--2---:R0:W-:Y:S04]  /*2d450*/  STS.128 [R0+0x800], R4 ;  /* 0x0008000400007388 */ /* 0x0041e80000000c00 */
[----:B0-----:R-:W2:Y:S04]  /*2d460*/  LDL.LU.64 R6, [R1+0xf80] ;  /* 0x000f800001067983 */ /* 0x001ea80000300a00 */
[----:B------:R-:W2:Y:S04]  /*2d470*/  LDL.LU.64 R4, [R1+0xf78] ;  /* 0x000f780001047983 */ /* 0x000ea80000300a00 */
[----:B--2---:R-:W-:Y:S04]  /*2d480*/  STS.128 [R0+0x880], R4 ;  /* 0x0008800400007388 */ /* 0x004fe80000000c00 */
[----:B------:R-:W-:Y:S06]  /*2d490*/  BAR.SYNC.DEFER_BLOCKING 0x0 ;  /* 0x0000000000007b1d */ /* 0x000fec0000010000 */
[----:B------:R-:W0:Y:S04]  /*2d4a0*/  LDS.128 R4, [R22] ;  /* 0x0000000016047984 */ /* 0x000e280000000c00 */
[----:B0-----:R-:W-:Y:S04]  /*2d4b0*/  STL.64 [R1+0x50], R4 ;  /* 0x0000500401007387 */ /* 0x001fe80000100a00 */
[----:B------:R-:W-:Y:S04]  /*2d4c0*/  STL.64 [R1+0x58], R6 ;  /* 0x0000580601007387 */ /* 0x000fe80000100a00 */
[----:B------:R-:W0:Y:S04]  /*2d4d0*/  LDS.128 R4, [R23] ;  /* 0x0000000017047984 */ /* 0x000e280000000c00 */
[----:B------:R-:W2:Y:S04]  /*2d4e0*/  LDL.LU R24, [R1+0xb0] ;  /* 0x0000b00001187983 */ /* 0x000ea80000300800 */
[----:B0-----:R-:W-:Y:S04]  /*2d4f0*/  STL.64 [R1+0x40], R4 ;  /* 0x0000400401007387 */ /* 0x001fe80000100a00 */
[----:B------:R-:W-:Y:S04]  /*2d500*/  STL.64 [R1+0x48], R6 ;  /* 0x0000480601007387 */ /* 0x000fe80000100a00 */
[----:B------:R-:W0:Y:S04]  /*2d510*/  LDS.128 R4, [R29] ;  /* 0x000000001d047984 */ /* 0x000e280000000c00 */
[----:B0-----:R-:W-:Y:S04]  /*2d520*/  STL.64 [R1+0x30], R4 ;  /* 0x0000300401007387 */ /* 0x001fe80000100a00 */
[----:B------:R-:W-:Y:S04]  /*2d530*/  STL.64 [R1+0x38], R6 ;  /* 0x0000380601007387 */ /* 0x000fe80000100a00 */
[----:B------:R-:W0:Y:S04]  /*2d540*/  LDS.128 R4, [R28] ;  /* 0x000000001c047984 */ /* 0x000e280000000c00 */
[----:B0-----:R-:W-:Y:S04]  /*2d550*/  STL.64 [R1+0x20], R4 ;  /* 0x0000200401007387 */ /* 0x001fe80000100a00 */
[----:B------:R0:W-:Y:S04]  /*2d560*/  STL.64 [R1+0x28], R6 ;  /* 0x0000280601007387 */ /* 0x0001e80000100a00 */
[----:B0-----:R-:W3:Y:S04]  /*2d570*/  LDL.LU.64 R6, [R1+0xf70] ;  /* 0x000f700001067983 */ /* 0x001ee80000300a00 */
[----:B------:R-:W3:Y:S04]  /*2d580*/  LDL.LU.64 R4, [R1+0xf68] ;  /* 0x000f680001047983 */ /* 0x000ee80000300a00 */
[----:B------:R-:W-:Y:S06]  /*2d590*/  BAR.SYNC.DEFER_BLOCKING 0x0 ;  /* 0x0000000000007b1d */ /* 0x000fec0000010000 */
[----:B---3--:R0:W-:Y:S04]  /*2d5a0*/  STS.128 [R0], R4 ;  /* 0x0000000400007388 */ /* 0x0081e80000000c00 */
[----:B0-----:R-:W3:Y:S04]  /*2d5b0*/  LDL.LU.64 R6, [R1+0xf60] ;  /* 0x000f600001067983 */ /* 0x001ee80000300a00 */
[----:B------:R-:W3:Y:S04]  /*2d5c0*/  LDL.LU.64 R4, [R1+0xf58] ;  /* 0x000f580001047983 */ /* 0x000ee80000300a00 */
[----:B---3--:R0:W-:Y:S04]  /*2d5d0*/  STS.128 [R0+0x80], R4 ;  /* 0x0000800400007388 */ /* 0x0081e80000000c00 */
[----:B0-----:R-:W3:Y:S04]  /*2d5e0*/  LDL.LU.64 R6, [R1+0xf50] ;  /* 0x000f500001067983 */ /* 0x001ee80000300a00 */
[----:B------:R-:W3:Y:S04]  /*2d5f0*/  LDL.LU.64 R4, [R1+0xf48] ;  /* 0x000f480001047983 */ /* 0x000ee80000300a00 */
[----:B---3--:R0:W-:Y:S04]  /*2d600*/  STS.128 [R0+0x800], R4 ;  /* 0x0008000400007388 */ /* 0x0081e80000000c00 */
[----:B0-----:R-:W3:Y:S04]  /*2d610*/  LDL.LU.64 R6, [R1+0xf40] ;  /* 0x000f400001067983 */ /* 0x001ee80000300a00 */
[----:B------:R-:W3:Y:S01]  /*2d620*/  LDL.LU.64 R4, [R1+0xf38] ;  /* 0x000f380001047983 */ /* 0x000ee20000300a00 */
[----:B------:R-:W-:-:S02]  /*2d630*/  IMAD R3, R25, c[0x0][0x194], RZ ;  /* 0x0000650019037a24 */ /* 0x000fc400078e02ff */
[----:B------:R-:W-:Y:S01]  /*2d640*/  IMAD.MOV.U32 R21, RZ, RZ, c[0x0][0x194] ;  /* 0x00006500ff157624 */ /* 0x000fe200078e00ff */
[----:B------:R-:W-:-:S03]  /*2d650*/  IADD3 R2, R26, 0x3, RZ ;  /* 0x000000031a027810 */ /* 0x000fc60007ffe0ff */
[----:B------:R-:W-:Y:S01]  /*2d660*/  IMAD R21, R21, 0x100, R3 ;  /* 0x0000010015157824 */ /* 0x000fe200078e0203 */
[----:B------:R-:W-:Y:S02]  /*2d670*/  ISETP.GE.AND P4, PT, R2, c[0x0][0x17c], PT ;  /* 0x00005f0002007a0c */ /* 0x000fe40003f86270 */
[----:B------:R-:W-:Y:S02]  /*2d680*/  LEA R2, P6, R3, c[0x0][0x170], 0x1 ;  /* 0x00005c0003027a11 */ /* 0x000fe400078c08ff */
[----:B------:R-:W-:Y:S02]  /*2d690*/  LEA R20, P2, R21, c[0x0][0x170], 0x1 ;  /* 0x00005c0015147a11 */ /* 0x000fe400078408ff */
[----:B------:R-:W-:Y:S02]  /*2d6a0*/  LEA.HI.X.SX32 R3, R3, c[0x0][0x174], 0x1, P6 ;  /* 0x00005d0003037a11 */ /* 0x000fe400030f0eff */
[----:B------:R-:W-:Y:S01]  /*2d6b0*/  ISETP.GE.AND P6, PT, R25, c[0x0][0x178], PT ;  /* 0x00005e0019007a0c */ /* 0x000fe20003fc6270 */
[----:B---3--:R0:W-:Y:S04]  /*2d6c0*/  STS.128 [R0+0x880], R4 ;  /* 0x0008800400007388 */ /* 0x0081e80000000c00 */
[----:B0-----:R-:W3:Y:S04]  /*2d6d0*/  LDL.LU.64 R6, [R1+0xf30] ;  /* 0x000f300001067983 */ /* 0x001ee80000300a00 */
[----:B------:R-:W5:Y:S01]  /*2d6e0*/  LDL.LU.64 R4, [R1+0xf28] ;  /* 0x000f280001047983 */ /* 0x000f620000300a00 */
[----:B------:R-:W-:-:S03]  /*2d6f0*/  LEA.HI.X.SX32 R21, R21, c[0x0][0x174], 0x1, P2 ;  /* 0x00005d0015157a11 */ /* 0x000fc600010f0eff */
[----:B------:R-:W-:Y:S01]  /*2d700*/  BAR.SYNC.DEFER_BLOCKING 0x0 ;  /* 0x0000000000007b1d */ /* 0x000fe20000010000 */
[C---:B------:R-:W-:Y:S02]  /*2d710*/  ISETP.GE.AND P2, PT, R26.reuse, c[0x0][0x17c], PT ;  /* 0x00005f001a007a0c */ /* 0x040fe40003f46270 */
[C---:B------:R-:W-:Y:S02]  /*2d720*/  ISETP.LT.AND P6, PT, R26.reuse, c[0x0][0x17c], !P6 ;  /* 0x00005f001a007a0c */ /* 0x040fe400077c1270 */
[----:B----4-:R-:W-:Y:S01]  /*2d730*/  ISETP.LT.AND P2, PT, R27, c[0x0][0x178], !P2 ;  /* 0x00005e001b007a0c */ /* 0x010fe20005741270 */
[----:B------:R-:W-:-:S04]  /*2d740*/  IMAD R8, R26, c[0x0][0x198], RZ ;  /* 0x000066001a087a24 */ /* 0x000fc800078e02ff */
[----:B------:R-:W-:-:S04]  /*2d750*/  IMAD.WIDE R28, R8, 0x2, R2 ;  /* 0x00000002081c7825 */ /* 0x000fc800078e0202 */
[C---:B------:R-:W-:Y:S01]  /*2d760*/  IMAD.WIDE R22, R8.reuse, 0x2, R20 ;  /* 0x0000000208167825 */ /* 0x040fe200078e0214 */
[----:B------:R-:W-:-:S04]  /*2d770*/  IADD3 R0, R8, c[0x0][0x198], RZ ;  /* 0x0000660008007a10 */ /* 0x000fc80007ffe0ff */
[C---:B------:R-:W-:Y:S01]  /*2d780*/  IADD3 R10, R0.reuse, c[0x0][0x198], RZ ;  /* 0x00006600000a7a10 */ /* 0x040fe20007ffe0ff */
[----:B------:R-:W-:-:S04]  /*2d790*/  IMAD.WIDE R14, R0, 0x2, R2 ;  /* 0x00000002000e7825 */ /* 0x000fc800078e0202 */
[----:B------:R-:W-:Y:S01]  /*2d7a0*/  IMAD.WIDE R8, R0, 0x2, R20 ;  /* 0x0000000200087825 */ /* 0x000fe200078e0214 */
[----:B---3--:R-:W-:Y:S04]  /*2d7b0*/  @P6 STG.E.U16 [R28.64], R7 ;  /* 0x000000071c006986 */ /* 0x008fe8000c101506 */
[----:B-----5:R0:W-:Y:S01]  /*2d7c0*/  @P2 STG.E.U16 [R22.64], R4 ;  /* 0x0000000416002986 */ /* 0x0201e2000c101506 */
[----:B------:R-:W-:Y:S02]  /*2d7d0*/  ISETP.LT.AND P2, PT, R25, c[0x0][0x178], !P0 ;  /* 0x00005e0019007a0c */ /* 0x000fe40004741270 */
[----:B------:R-:W-:Y:S02]  /*2d7e0*/  ISETP.LT.AND P0, PT, R27, c[0x0][0x178], !P0 ;  /* 0x00005e001b007a0c */ /* 0x000fe40004701270 */
[----:B------:R-:W-:-:S02]  /*2d7f0*/  PRMT R11, R4, 0x7632, R11 ;  /* 0x00007632040b7816 */ /* 0x000fc4000000000b */
[----:B0-----:R-:W-:Y:S02]  /*2d800*/  PRMT R22, R7, 0x7632, R22 ;  /* 0x0000763207167816 */ /* 0x001fe40000000016 */
[----:B------:R-:W3:Y:S02]  /*2d810*/  LDL.LU R7, [R1+0xa0] ;  /* 0x0000a00001077983 */ /* 0x000ee40000300800 */
[----:B------:R-:W-:-:S05]  /*2d820*/  PRMT R0, R22, 0x7610, R0 ;  /* 0x0000761016007816 */ /* 0x000fca0000000000 */
[----:B------:R0:W-:Y:S04]  /*2d830*/  @P2 STG.E.U16 [R14.64], R0 ;  /* 0x000000000e002986 */ /* 0x0001e8000c101506 */
[----:B------:R1:W-:Y:S04]  /*2d840*/  @P0 STG.E.U16 [R8.64], R11 ;  /* 0x0000000b08000986 */ /* 0x0003e8000c101506 */
[----:B0-----:R-:W4:Y:S04]  /*2d850*/  LDL.LU.64 R14, [R1+0xf20] ;  /* 0x000f2000010e7983 */ /* 0x001f280000300a00 */
[----:B-1----:R-:W5:Y:S01]  /*2d860*/  LDL.LU.64 R8, [R1+0xf18] ;  /* 0x000f180001087983 */ /* 0x002f620000300a00 */
[----:B------:R-:W-:-:S02]  /*2d870*/  ISETP.LT.AND P6, PT, R25, c[0x0][0x178], !P5 ;  /* 0x00005e0019007a0c */ /* 0x000fc40006fc1270 */
[----:B------:R-:W-:Y:S01]  /*2d880*/  ISETP.LT.AND P5, PT, R27, c[0x0][0x178], !P5 ;  /* 0x00005e001b007a0c */ /* 0x000fe20006fa1270 */
[----:B------:R-:W-:-:S04]  /*2d890*/  IMAD.WIDE R28, R10, 0x2, R2 ;  /* 0x000000020a1c7825 */ /* 0x000fc800078e0202 */
[----:B------:R-:W-:Y:S01]  /*2d8a0*/  IMAD.WIDE R22, R10, 0x2, R20 ;  /* 0x000000020a167825 */ /* 0x000fe200078e0214 */
[----:B------:R-:W-:Y:S02]  /*2d8b0*/  IADD3 R4, R26, 0x6, RZ ;  /* 0x000000061a047810 */ /* 0x000fe40007ffe0ff */
[----:B------:R-:W-:-:S03]  /*2d8c0*/  IADD3 R0, R10, c[0x0][0x198], RZ ;  /* 0x000066000a007a10 */ /* 0x000fc60007ffe0ff */
[----:B--2---:R0:W-:Y:S01]  /*2d8d0*/  @P6 STG.E.U16 [R28.64], R24 ;  /* 0x000000181c006986 */ /* 0x0041e2000c101506 */
[----:B------:R-:W-:Y:S01]  /*2d8e0*/  ISETP.LT.AND P6, PT, R25, c[0x0][0x178], !P4 ;  /* 0x00005e0019007a0c */ /* 0x000fe200067c1270 */
[----:B------:R-:W-:Y:S01]  /*2d8f0*/  IMAD.WIDE R10, R0, 0x2, R2 ;  /* 0x00000002000a7825 */ /* 0x000fe200078e0202 */
[----:B------:R-:W-:Y:S02]  /*2d900*/  ISETP.GE.AND P2, PT, R4, c[0x0][0x17c], PT ;  /* 0x00005f0004007a0c */ /* 0x000fe40003f46270 */
[C---:B------:R-:W-:Y:S01]  /*2d910*/  IADD3 R4, R0.reuse, c[0x0][0x198], RZ ;  /* 0x0000660000047a10 */ /* 0x040fe20007ffe0ff */
[----:B0-----:R-:W-:Y:S01]  /*2d920*/  IMAD.WIDE R28, R0, 0x2, R20 ;  /* 0x00000002001c7825 */ /* 0x001fe200078e0214 */
[----:B-----5:R0:W-:Y:S02]  /*2d930*/  @P5 STG.E.U16 [R22.64], R8 ;  /* 0x0000000816005986 */ /* 0x0201e4000c101506 */
[----:B0-----:R-:W-:Y:S02]  /*2d940*/  PRMT R23, R24, 0x7632, R23 ;  /* 0x0000763218177816 */ /* 0x001fe40000000017 */
[----:B------:R-:W-:-:S02]  /*2d950*/  IADD3 R24, R26, 0x8, RZ ;  /* 0x000000081a187810 */ /* 0x000fc40007ffe0ff */
[----:B------:R-:W-:-:S05]  /*2d960*/  PRMT R0, R23, 0x7610, R0 ;  /* 0x0000761017007816 */ /* 0x000fca0000000000 */
[----:B------:R0:W-:Y:S01]  /*2d970*/  @P6 STG.E.U16 [R10.64], R0 ;  /* 0x000000000a006986 */ /* 0x0001e2000c101506 */
[----:B------:R-:W-:-:S03]  /*2d980*/  ISETP.GE.AND P6, PT, R24, c[0x0][0x17c], PT ;  /* 0x00005f0018007a0c */ /* 0x000fc60003fc6270 */
[----:B0-----:R-:W2:Y:S04]  /*2d990*/  LDL.LU.64 R10, [R1+0xf10] ;  /* 0x000f1000010a7983 */ /* 0x001ea80000300a00 */
[----:B------:R-:W5:Y:S01]  /*2d9a0*/  LDL.LU R24, [R1+0xf08] ;  /* 0x000f080001187983 */ /* 0x000f620000300800 */
[----:B------:R-:W-:Y:S02]  /*2d9b0*/  ISETP.LT.AND P4, PT, R27, c[0x0][0x178], !P4 ;  /* 0x00005e001b007a0c */ /* 0x000fe40006781270 */
[----:B------:R-:W-:Y:S02]  /*2d9c0*/  ISETP.LT.AND P5, PT, R25, c[0x0][0x178], !P1 ;  /* 0x00005e0019007a0c */ /* 0x000fe40004fa1270 */
[----:B------:R-:W-:Y:S01]  /*2d9d0*/  ISETP.LT.AND P1, PT, R27, c[0x0][0x178], !P1 ;  /* 0x00005e001b007a0c */ /* 0x000fe20004f21270 */
[----:B------:R-:W-:Y:S01]  /*2d9e0*/  IMAD.WIDE R22, R4, 0x2, R2 ;  /* 0x0000000204167825 */ /* 0x000fe200078e0202 */
[----:B------:R-:W-:-:S02]  /*2d9f0*/  PRMT R6, R8, 0x7632, R6 ;  /* 0x0000763208067816 */ /* 0x000fc40000000006 */
[----:B------:R-:W-:-:S05]  /*2da00*/  IADD3 R0, R26, 0x9, RZ ;  /* 0x000000091a007810 */ /* 0x000fca0007ffe0ff */
[----:B------:R-:W-:Y:S04]  /*2da10*/  @P4 STG.E.U16 [R28.64], R6 ;  /* 0x000000061c004986 */ /* 0x000fe8000c101506 */
[----:B---3--:R0:W-:Y:S01]  /*2da20*/  @P5 STG.E.U16 [R22.64], R7 ;  /* 0x0000000716005986 */ /* 0x0081e2000c101506 */
[----:B------:R-:W-:Y:S02]  /*2da30*/  ISETP.LT.AND P5, PT, R25, c[0x0][0x178], !P3 ;  /* 0x00005e0019007a0c */ /* 0x000fe40005fa1270 */
[----:B------:R-:W-:Y:S02]  /*2da40*/  ISETP.LT.AND P3, PT, R27, c[0x0][0x178], !P3 ;  /* 0x00005e001b007a0c */ /* 0x000fe40005f61270 */
[----:B------:R-:W-:Y:S02]  /*2da50*/  ISETP.GE.AND P4, PT, R0, c[0x0][0x17c], PT ;  /* 0x00005f0000007a0c */ /* 0x000fe40003f86270 */
[C---:B------:R-:W-:Y:S01]  /*2da60*/  IADD3 R0, R4.reuse, c[0x0][0x198], RZ ;  /* 0x0000660004007a10 */ /* 0x040fe20007ffe0ff */
[----:B0-----:R-:W-:Y:S01]  /*2da70*/  IMAD.WIDE R22, R4, 0x2, R20 ;  /* 0x0000000204167825 */ /* 0x001fe200078e0214 */
[----:B------:R-:W-:-:S04]  /*2da80*/  IADD3 R8, R26, 0x7, RZ ;  /* 0x000000071a087810 */ /* 0x000fc80007ffe0ff */
[----:B------:R0:W-:Y:S01]  /*2da90*/  @P1 STG.E.U16 [R22.64], R12 ;  /* 0x0000000c16001986 */ /* 0x0001e2000c101506 */
[----:B------:R-:W-:Y:S01]  /*2daa0*/  ISETP.GE.AND P0, PT, R8, c[0x0][0x17c], PT ;  /* 0x00005f0008007a0c */ /* 0x000fe20003f06270 */
[C---:B------:R-:W-:Y:S01]  /*2dab0*/  IMAD.WIDE R28, R0.reuse, 0x2, R2 ;  /* 0x00000002001c7825 */ /* 0x040fe200078e0202 */
[----:B------:R-:W-:Y:S02]  /*2dac0*/  ISETP.LT.AND P1, PT, R25, c[0x0][0x178], !P2 ;  /* 0x00005e0019007a0c */ /* 0x000fe40005721270 */
[----:B------:R-:W-:Y:S02]  /*2dad0*/  ISETP.LT.AND P2, PT, R27, c[0x0][0x178], !P2 ;  /* 0x00005e001b007a0c */ /* 0x000fe40005741270 */
[----:B0-----:R-:W-:Y:S01]  /*2dae0*/  PRMT R12, R7, 0x7632, R12 ;  /* 0x00007632070c7816 */ /* 0x001fe2000000000c */
[----:B------:R-:W-:Y:S01]  /*2daf0*/  IMAD.WIDE R22, R0, 0x2, R20 ;  /* 0x0000000200167825 */ /* 0x000fe200078e0214 */
[----:B------:R-:W3:Y:S02]  /*2db00*/  LDL.LU R7, [R1+0xc4] ;  /* 0x0000c40001077983 */ /* 0x000ee40000300800 */
[----:B------:R-:W-:-:S02]  /*2db10*/  PRMT R8, R12, 0x7632, R8 ;  /* 0x000076320c087816 */ /* 0x000fc40000000008 */
[----:B------:R-:W-:Y:S01]  /*2db20*/  IADD3 R0, R0, c[0x0][0x198], RZ ;  /* 0x0000660000007a10 */ /* 0x000fe20007ffe0ff */
[----:B------:R0:W-:Y:S04]  /*2db30*/  @P5 STG.E.U16 [R28.64], R12 ;  /* 0x0000000c1c005986 */ /* 0x0001e8000c101506 */
[----:B------:R1:W-:Y:S01]  /*2db40*/  @P3 STG.E.U16 [R22.64], R8 ;  /* 0x0000000816003986 */ /* 0x0003e2000c101506 */
[----:B------:R-:W-:Y:S02]  /*2db50*/  ISETP.LT.AND P3, PT, R25, c[0x0][0x178], !P0 ;  /* 0x00005e0019007a0c */ /* 0x000fe40004761270 */
[----:B------:R-:W-:Y:S01]  /*2db60*/  ISETP.LT.AND P0, PT, R27, c[0x0][0x178], !P0 ;  /* 0x00005e001b007a0c */ /* 0x000fe20004701270 */
[----:B0-----:R-:W-:-:S04]  /*2db70*/  IMAD.WIDE R28, R0, 0x2, R2 ;  /* 0x00000002001c7825 */ /* 0x001fc800078e0202 */
[C---:B-1----:R-:W-:Y:S01]  /*2db80*/  IMAD.WIDE R22, R0.reuse, 0x2, R20 ;  /* 0x0000000200167825 */ /* 0x042fe200078e0214 */
[----:B------:R-:W-:Y:S02]  /*2db90*/  IADD3 R0, R0, c[0x0][0x198], RZ ;  /* 0x0000660000007a10 */ /* 0x000fe40007ffe0ff */
[----:B------:R-:W-:Y:S01]  /*2dba0*/  PRMT R12, R16, 0x7632, R12 ;  /* 0x00007632100c7816 */ /* 0x000fe2000000000c */
[----:B-----5:R0:W-:Y:S01]  /*2dbb0*/  @P1 STG.E.U16 [R28.64], R24 ;  /* 0x000000181c001986 */ /* 0x0201e2000c101506 */
[----:B------:R-:W-:-:S03]  /*2dbc0*/  PRMT R8, R24, 0x7632, R8 ;  /* 0x0000763218087816 */ /* 0x000fc60000000008 */
[----:B------:R1:W-:Y:S01]  /*2dbd0*/  @P2 STG.E.U16 [R22.64], R16 ;  /* 0x0000001016002986 */ /* 0x0003e2000c101506 */
[----:B0-----:R-:W-:-:S04]  /*2dbe0*/  IMAD.WIDE R28, R0, 0x2, R2 ;  /* 0x00000002001c7825 */ /* 0x001fc800078e0202 */
[----:B-1----:R-:W-:Y:S01]  /*2dbf0*/  IMAD.WIDE R22, R0, 0x2, R20 ;  /* 0x0000000200167825 */ /* 0x002fe200078e0214 */
[----:B------:R-:W-:Y:S04]  /*2dc00*/  @P3 STG.E.U16 [R28.64], R8 ;  /* 0x000000081c003986 */ /* 0x000fe8000c101506 */
[----:B------:R0:W-:Y:S04]  /*2dc10*/  @P0 STG.E.U16 [R22.64], R12 ;  /* 0x0000000c16000986 */ /* 0x0001e8000c101506 */
[----:B0-----:R-:W5:Y:S01]  /*2dc20*/  LDL.LU R12, [R1+0xb4] ;  /* 0x0000b400010c7983 */ /* 0x001f620000300800 */
[----:B------:R-:W-:-:S04]  /*2dc30*/  IADD3 R4, R26, 0xa, RZ ;  /* 0x0000000a1a047810 */ /* 0x000fc80007ffe0ff */
[----:B------:R-:W-:Y:S02]  /*2dc40*/  ISETP.GE.AND P5, PT, R4, c[0x0][0x17c], PT ;  /* 0x00005f0004007a0c */ /* 0x000fe40003fa6270 */
[----:B------:R-:W-:Y:S02]  /*2dc50*/  IADD3 R4, R26, 0xb, RZ ;  /* 0x0000000b1a047810 */ /* 0x000fe40007ffe0ff */
[----:B------:R-:W-:Y:S02]  /*2dc60*/  ISETP.LT.AND P2, PT, R25, c[0x0][0x178], !P6 ;  /* 0x00005e0019007a0c */ /* 0x000fe40007741270 */
[----:B------:R-:W-:Y:S02]  /*2dc70*/  ISETP.GE.AND P1, PT, R4, c[0x0][0x17c], PT ;  /* 0x00005f0004007a0c */ /* 0x000fe40003f26270 */
[----:B------:R-:W-:Y:S02]  /*2dc80*/  IADD3 R4, R0, c[0x0][0x198], RZ ;  /* 0x0000660000047a10 */ /* 0x000fe40007ffe0ff */
[----:B------:R-:W-:-:S02]  /*2dc90*/  ISETP.LT.AND P6, PT, R27, c[0x0][0x178], !P6 ;  /* 0x00005e001b007a0c */ /* 0x000fc400077c1270 */
[----:B------:R-:W-:Y:S02]  /*2dca0*/  IADD3 R0, R26, 0xc, RZ ;  /* 0x0000000c1a007810 */ /* 0x000fe40007ffe0ff */
[----:B------:R-:W-:Y:S01]  /*2dcb0*/  ISETP.LT.AND P0, PT, R25, c[0x0][0x178], !P4 ;  /* 0x00005e0019007a0c */ /* 0x000fe20006701270 */
[----:B------:R-:W-:Y:S01]  /*2dcc0*/  IMAD.WIDE R22, R4, 0x2, R2 ;  /* 0x0000000204167825 */ /* 0x000fe200078e0202 */
[----:B------:R-:W-:Y:S02]  /*2dcd0*/  ISETP.GE.AND P3, PT, R0, c[0x0][0x17c], PT ;  /* 0x00005f0000007a0c */ /* 0x000fe40003f66270 */
[C---:B------:R-:W-:Y:S01]  /*2dce0*/  IADD3 R0, R4.reuse, c[0x0][0x198], RZ ;  /* 0x0000660004007a10 */ /* 0x040fe20007ffe0ff */
[----:B------:R-:W-:Y:S01]  /*2dcf0*/  IMAD.WIDE R28, R4, 0x2, R20 ;  /* 0x00000002041c7825 */ /* 0x000fe200078e0214 */
[----:B---3--:R0:W-:Y:S01]  /*2dd00*/  @P2 STG.E.U16 [R22.64], R7 ;  /* 0x0000000716002986 */ /* 0x0081e2000c101506 */
[----:B------:R-:W-:Y:S02]  /*2dd10*/  PRMT R4, R7, 0x7632, R4 ;  /* 0x0000763207047816 */ /* 0x000fe40000000004 */
[----:B------:R-:W-:Y:S01]  /*2dd20*/  ISETP.LT.AND P4, PT, R27, c[0x0][0x178], !P4 ;  /* 0x00005e001b007a0c */ /* 0x000fe20006781270 */
[----:B------:R-:W-:Y:S01]  /*2dd30*/  @P6 STG.E.U16 [R28.64], R5 ;  /* 0x000000051c006986 */ /* 0x000fe2000c101506 */
[----:B------:R-:W-:-:S02]  /*2dd40*/  ISETP.LT.AND P6, PT, R25, c[0x0][0x178], !P5 ;  /* 0x00005e0019007a0c */ /* 0x000fc40006fc1270 */
[----:B------:R-:W-:Y:S01]  /*2dd50*/  IADD3 R8, R26, 0xd, RZ ;  /* 0x0000000d1a087810 */ /* 0x000fe20007ffe0ff */
[----:B0-----:R-:W-:-:S03]  /*2dd60*/  IMAD.WIDE R22, R0, 0x2, R2 ;  /* 0x0000000200167825 */ /* 0x001fc600078e0202 */
[----:B------:R-:W-:Y:S02]  /*2dd70*/  ISETP.GE.AND P2, PT, R8, c[0x0][0x17c], PT ;  /* 0x00005f0008007a0c */ /* 0x000fe40003f46270 */
[----:B------:R0:W-:Y:S01]  /*2dd80*/  @P0 STG.E.U16 [R22.64], R4 ;  /* 0x0000000416000986 */ /* 0x0001e2000c101506 */
[----:B------:R-:W-:Y:S01]  /*2dd90*/  PRMT R8, R5, 0x7632, R8 ;  /* 0x0000763205087816 */ /* 0x000fe20000000008 */
[C---:B------:R-:W-:Y:S01]  /*2dda0*/  IMAD.WIDE R6, R0.reuse, 0x2, R20 ;  /* 0x0000000200067825 */ /* 0x040fe200078e0214 */
[----:B------:R-:W-:Y:S02]  /*2ddb0*/  ISETP.LT.AND P5, PT, R27, c[0x0][0x178], !P5 ;  /* 0x00005e001b007a0c */ /* 0x000fe40006fa1270 */
[----:B0-----:R-:W-:Y:S02]  /*2ddc0*/  IADD3 R4, R0, c[0x0][0x198], RZ ;  /* 0x0000660000047a10 */ /* 0x001fe40007ffe0ff */
[----:B------:R0:W-:Y:S03]  /*2ddd0*/  @P4 STG.E.U16 [R6.64], R8 ;  /* 0x0000000806004986 */ /* 0x0001e6000c101506 */
[----:B------:R-:W-:-:S04]  /*2dde0*/  IMAD.WIDE R28, R4, 0x2, R2 ;  /* 0x00000002041c7825 */ /* 0x000fc800078e0202 */
[C---:B------:R-:W-:Y:S01]  /*2ddf0*/  IMAD.WIDE R22, R4.reuse, 0x2, R20 ;  /* 0x0000000204167825 */ /* 0x040fe200078e0214 */
[----:B------:R-:W-:Y:S02]  /*2de00*/  IADD3 R4, R4, c[0x0][0x198], RZ ;  /* 0x0000660004047a10 */ /* 0x000fe40007ffe0ff */
[C---:B------:R-:W-:Y:S01]  /*2de10*/  IADD3 R5, R26.reuse, 0xe, RZ ;  /* 0x0000000e1a057810 */ /* 0x040fe20007ffe0ff */
[----:B0-----:R-:W3:Y:S01]  /*2de20*/  LDL.LU.64 R6, [R1+0xf00] ;  /* 0x000f000001067983 */ /* 0x001ee20000300a00 */
[----:B------:R-:W-:-:S03]  /*2de30*/  IADD3 R0, R26, 0xf, RZ ;  /* 0x0000000f1a007810 */ /* 0x000fc60007ffe0ff */
[----:B-----5:R0:W-:Y:S01]  /*2de40*/  @P6 STG.E.U16 [R28.64], R12 ;  /* 0x0000000c1c006986 */ /* 0x0201e2000c101506 */
[C---:B------:R-:W-:Y:S02]  /*2de50*/  ISETP.LT.AND P6, PT, R25.reuse, c[0x0][0x178], !P1 ;  /* 0x00005e0019007a0c */ /* 0x040fe40004fc1270 */
[----:B------:R-:W-:Y:S01]  /*2de60*/  PRMT R24, R12, 0x7632, R24 ;  /* 0x000076320c187816 */ /* 0x000fe20000000018 */
[----:B------:R-:W-:Y:S01]  /*2de70*/  @P5 STG.E.U16 [R22.64], R9 ;  /* 0x0000000916005986 */ /* 0x000fe2000c101506 */
[----:B------:R-:W-:-:S03]  /*2de80*/  ISETP.LT.AND P5, PT, R25, c[0x0][0x178], !P3 ;  /* 0x00005e0019007a0c */ /* 0x000fc60005fa1270 */
[----:B------:R-:W5:Y:S01]  /*2de90*/  LDL.LU R25, [R1+0xefc] ;  /* 0x000efc0001197983 */ /* 0x000f620000300800 */
[----:B0-----:R-:W-:Y:S01]  /*2dea0*/  IMAD.WIDE R28, R4, 0x2, R2 ;  /* 0x00000002041c7825 */ /* 0x001fe200078e0202 */
[----:B------:R-:W-:Y:S02]  /*2deb0*/  IADD3 R12, R26, 0x10, RZ ;  /* 0x000000101a0c7810 */ /* 0x000fe40007ffe0ff */
[----:B------:R-:W2:Y:S04]  /*2dec0*/  LDL.LU R26, [R1+0xef8] ;  /* 0x000ef800011a7983 */ /* 0x000ea80000300800 */
[----:B------:R0:W-:Y:S04]  /*2ded0*/  @P6 STG.E.U16 [R28.64], R24 ;  /* 0x000000181c006986 */ /* 0x0001e8000c101506 */
[----:B0-----:R-:W2:Y:S04]  /*2dee0*/  LDL.LU R24, [R1+0xa4] ;  /* 0x0000a40001187983 */ /* 0x001ea80000300800 */
[----:B------:R-:W3:Y:S01]  /*2def0*/  LDL R28, [R1+0x5c8] ;  /* 0x0005c800011c7983 */ /* 0x000ee20000100800 */
[----:B------:R-:W-:-:S02]  /*2df00*/  ISETP.LT.AND P1, PT, R27, c[0x0][0x178], !P1 ;  /* 0x00005e001b007a0c */ /* 0x000fc40004f21270 */
[----:B------:R-:W-:Y:S02]  /*2df10*/  ISETP.LT.AND P3, PT, R27, c[0x0][0x178], !P3 ;  /* 0x00005e001b007a0c */ /* 0x000fe40005f61270 */
[----:B------:R-:W-:Y:S01]  /*2df20*/  ISETP.GE.AND P4, PT, R0, c[0x0][0x17c], PT ;  /* 0x00005f0000007a0c */ /* 0x000fe20003f86270 */
[C---:B------:R-:W-:Y:S01]  /*2df30*/  IMAD.WIDE R22, R4.reuse, 0x2, R20 ;  /* 0x0000000204167825 */ /* 0x040fe200078e0214 */
[----:B------:R-:W-:Y:S01]  /*2df40*/  IADD3 R0, R4, c[0x0][0x198], RZ ;  /* 0x0000660004007a10 */ /* 0x000fe20007ffe0ff */
[----:B------:R-:W4:Y:S01]  /*2df50*/  LDL.LU R29, [R1+0x5c4] ;  /* 0x0005c400011d7983 */ /* 0x000f220000300800 */
[----:B------:R-:W-:Y:S02]  /*2df60*/  PRMT R16, R9, 0x7632, R16 ;  /* 0x0000763209107816 */ /* 0x000fe40000000010 */
[----:B------:R-:W-:Y:S01]  /*2df70*/  ISETP.GE.AND P0, PT, R5, c[0x0][0x17c], PT ;  /* 0x00005f0005007a0c */ /* 0x000fe20003f06270 */
[----:B------:R-:W-:-:S04]  /*2df80*/  IMAD.WIDE R8, R0, 0x2, R2 ;  /* 0x0000000200087825 */ /* 0x000fc800078e0202 */
[----:B------:R-:W-:Y:S01]  /*2df90*/  IMAD.WIDE R4, R0, 0x2, R20 ;  /* 0x0000000200047825 */ /* 0x000fe200078e0214 */
[----:B------:R0:W-:Y:S01]  /*2dfa0*/  @P1 STG.E.U16 [R22.64], R16 ;  /* 0x0000001016001986 */ /* 0x0001e2000c101506 */
[----:B------:R-:W-:Y:S02]  /*2dfb0*/  ISETP.GE.AND P6, PT, R12, c[0x0][0x17c], PT ;  /* 0x00005f000c007a0c */ /* 0x000fe40003fc6270 */
[----:B0-----:R-:W-:Y:S01]  /*2dfc0*/  PRMT R22, R13, 0x7632, R22 ;  /* 0x000076320d167816 */ /* 0x001fe20000000016 */
[----:B--2---:R-:W-:Y:S04]  /*2dfd0*/  @P5 STG.E.U16 [R8.64], R24 ;  /* 0x0000001808005986 */ /* 0x004fe8000c101506 */
[----:B------:R0:W-:Y:S01]  /*2dfe0*/  @P3 STG.E.U16 [R4.64], R13 ;  /* 0x0000000d04003986 */ /* 0x0001e2000c101506 */
[----:B---3--:R-:W-:-:S02]  /*2dff0*/  ISETP.LT.AND P3, PT, R28, c[0x0][0x178], !P2 ;  /* 0x00005e001c007a0c */ /* 0x008fc40005761270 */
[----:B------:R-:W-:Y:S02]  /*2e000*/  PRMT R23, R24, 0x7632, R23 ;  /* 0x0000763218177816 */ /* 0x000fe40000000017 */
[----:B------:R-:W-:Y:S02]  /*2e010*/  ISETP.LT.AND P5, PT, R28, c[0x0][0x178], !P0 ;  /* 0x00005e001c007a0c */ /* 0x000fe400047a1270 */
[----:B0-----:R-:W-:Y:S02]  /*2e020*/  IADD3 R4, R0, c[0x0][0x198], RZ ;  /* 0x0000660000047a10 */ /* 0x001fe40007ffe0ff */
[----:B------:R-:W-:-:S03]  /*2e030*/  ISETP.LT.AND P2, PT, R27, c[0x0][0x178], !P2 ;  /* 0x00005e001b007a0c */ /* 0x000fc60005741270 */
[C---:B------:R-:W-:Y:S01]  /*2e040*/  IMAD.WIDE R12, R4.reuse, 0x2, R2 ;  /* 0x00000002040c7825 */ /* 0x040fe200078e0202 */
[----:B------:R-:W-:Y:S02]  /*2e050*/  ISETP.LT.AND P0, PT, R27, c[0x0][0x178], !P0 ;  /* 0x00005e001b007a0c */ /* 0x000fe40004701270 */
[----:B------:R-:W2:Y:S04]  /*2e060*/  LDL.LU R27, [R1+0xef4] ;  /* 0x000ef400011b7983 */ /* 0x000ea80000300800 */
[----:B------:R-:W3:Y:S04]  /*2e070*/  LDL.LU R24, [R1+0xc8] ;  /* 0x0000c80001187983 */ /* 0x000ee80000300800 */
[----:B------:R0:W-:Y:S04]  /*2e080*/  @P3 STG.E.U16 [R12.64], R23 ;  /* 0x000000170c003986 */ /* 0x0001e8000c101506 */
[----:B0-----:R-:W2:Y:S01]  /*2e090*/  LDL R23, [R1+0x5cc] ;  /* 0x0005cc0001177983 */ /* 0x001ea20000100800 */
[C---:B------:R-:W-:Y:S01]  /*2e0a0*/  IADD3 R0, R4.reuse, c[0x0][0x198], RZ ;  /* 0x0000660004007a10 */ /* 0x040fe20007ffe0ff */
[----:B------:R-:W-:Y:S01]  /*2e0b0*/  IMAD.WIDE R4, R4, 0x2, R20 ;  /* 0x0000000204047825 */ /* 0x000fe200078e0214 */
[----:B----4-:R-:W-:-:S04]  /*2e0c0*/  IADD3 R8, R29, 0x11, RZ ;  /* 0x000000111d087810 */ /* 0x010fc80007ffe0ff */
[----:B------:R-:W-:Y:S01]  /*2e0d0*/  ISETP.GE.AND P1, PT, R8, c[0x0][0x17c], PT ;  /* 0x00005f0008007a0c */ /* 0x000fe20003f26270 */
[----:B------:R0:W-:Y:S01]  /*2e0e0*/  @P2 STG.E.U16 [R4.64], R22 ;  /* 0x0000001604002986 */ /* 0x0001e2000c101506 */
[----:B------:R-:W-:Y:S01]  /*2e0f0*/  IMAD.WIDE R8, R0, 0x2, R2 ;  /* 0x0000000200087825 */ /* 0x000fe200078e0202 */
[----:B------:R-:W-:Y:S02]  /*2e100*/  ISETP.LT.AND P2, PT, R28, c[0x0][0x178], !P4 ;  /* 0x00005e001c007a0c */ /* 0x000fe40006741270 */
[----:B------:R-:W-:Y:S02]  /*2e110*/  IADD3 R12, R29, 0x13, RZ ;  /* 0x000000131d0c7810 */ /* 0x000fe40007ffe0ff */
[----:B-----5:R1:W-:Y:S01]  /*2e120*/  @P5 STG.E.U16 [R8.64], R25 ;  /* 0x0000001908005986 */ /* 0x0203e2000c101506 */
[----:B0-----:R-:W-:-:S03]  /*2e130*/  IMAD.WIDE R4, R0, 0x2, R20 ;  /* 0x0000000200047825 */ /* 0x001fc600078e0214 */
[----:B------:R-:W4:Y:S01]  /*2e140*/  LDL.LU R22, [R1+0xb8] ;  /* 0x0000b80001167983 */ /* 0x000f220000300800 */
[----:B------:R-:W-:-:S03]  /*2e150*/  IADD3 R0, R0, c[0x0][0x198], RZ ;  /* 0x0000660000007a10 */ /* 0x000fc60007ffe0ff */
[----:B------:R0:W-:Y:S01]  /*2e160*/  @P0 STG.E.U16 [R4.64], R17 ;  /* 0x0000001104000986 */ /* 0x0001e2000c101506 */
[----:B------:R-:W-:Y:S01]  /*2e170*/  ISETP.LT.AND P0, PT, R28, c[0x0][0x178], !P6 ;  /* 0x00005e001c007a0c */ /* 0x000fe20007701270 */
[----:B-1----:R-:W-:Y:S01]  /*2e180*/  IMAD.WIDE R8, R0, 0x2, R2 ;  /* 0x0000000200087825 */ /* 0x002fe200078e0202 */
[----:B------:R-:W-:-:S03]  /*2e190*/  ISETP.GE.AND P5, PT, R12, c[0x0][0x17c], PT ;  /* 0x00005f000c007a0c */ /* 0x000fc60003fa6270 */
[C---:B------:R-:W-:Y:S01]  /*2e1a0*/  IMAD.WIDE R12, R0.reuse, 0x2, R20 ;  /* 0x00000002000c7825 */ /* 0x040fe200078e0214 */
[----:B------:R-:W-:Y:S02]  /*2e1b0*/  IADD3 R0, R0, c[0x0][0x198], RZ ;  /* 0x0000660000007a10 */ /* 0x000fe40007ffe0ff */
[----:B0-----:R-:W-:Y:S02]  /*2e1c0*/  PRMT R4, R25, 0x7632, R4 ;  /* 0x0000763219047816 */ /* 0x001fe40000000004 */
[----:B------:R-:W-:-:S03]  /*2e1d0*/  PRMT R5, R17, 0x7632, R5 ;  /* 0x0000763211057816 */ /* 0x000fc60000000005 */
[----:B------:R0:W-:Y:S02]  /*2e1e0*/  @P2 STG.E.U16 [R8.64], R4 ;  /* 0x0000000408002986 */ /* 0x0001e4000c101506 */
[----:B0-----:R-:W-:Y:S02]  /*2e1f0*/  IADD3 R4, R29, 0x15, RZ ;  /* 0x000000151d047810 */ /* 0x001fe40007ffe0ff */
[----:B--2---:R-:W-:-:S13]  /*2e200*/  ISETP.LT.AND P4, PT, R23, c[0x0][0x178], !P4 ;  /* 0x00005e0017007a0c */ /* 0x004fda0006781270 */
[----:B------:R0:W-:Y:S02]  /*2e210*/  @P4 STG.E.U16 [R12.64], R5 ;  /* 0x000000050c004986 */ /* 0x0001e4000c101506 */
[----:B0-----:R-:W-:-:S05]  /*2e220*/  IMAD.WIDE R12, R0, 0x2, R2 ;  /* 0x00000002000c7825 */ /* 0x001fca00078e0202 */
[----:B---3--:R0:W-:Y:S01]  /*2e230*/  @P0 STG.E.U16 [R12.64], R24 ;  /* 0x000000180c000986 */ /* 0x0081e2000c101506 */
[----:B------:R-:W-:Y:S02]  /*2e240*/  ISETP.GE.AND P0, PT, R4, c[0x0][0x17c], PT ;  /* 0x00005f0004007a0c */ /* 0x000fe40003f06270 */
[----:B------:R-:W-:Y:S02]  /*2e250*/  PRMT R4, R24, 0x7632, R4 ;  /* 0x0000763218047816 */ /* 0x000fe40000000004 */
[----:B0-----:R-:W2:Y:S01]  /*2e260*/  LDL.LU R24, [R1+0xa8] ;  /* 0x0000a80001187983 */ /* 0x001ea20000300800 */
[----:B------:R-:W-:Y:S02]  /*2e270*/  ISETP.LT.AND P6, PT, R23, c[0x0][0x178], !P6 ;  /* 0x00005e0017007a0c */ /* 0x000fe400077c1270 */
[----:B------:R-:W-:Y:S01]  /*2e280*/  IADD3 R16, R29, 0x12, RZ ;  /* 0x000000121d107810 */ /* 0x000fe20007ffe0ff */
[----:B------:R-:W-:Y:S01]  /*2e290*/  IMAD.WIDE R8, R0, 0x2, R20 ;  /* 0x0000000200087825 */ /* 0x000fe200078e0214 */
[----:B------:R-:W-:-:S02]  /*2e2a0*/  ISETP.LT.AND P4, PT, R28, c[0x0][0x178], !P1 ;  /* 0x00005e001c007a0c */ /* 0x000fc40004f81270 */
[----:B------:R-:W-:Y:S02]  /*2e2b0*/  ISETP.GE.AND P3, PT, R16, c[0x0][0x17c], PT ;  /* 0x00005f0010007a0c */ /* 0x000fe40003f66270 */
[----:B------:R-:W-:Y:S02]  /*2e2c0*/  IADD3 R0, R0, c[0x0][0x198], RZ ;  /* 0x0000660000007a10 */ /* 0x000fe40007ffe0ff */
[----:B------:R-:W-:-:S03]  /*2e2d0*/  ISETP.LT.AND P1, PT, R23, c[0x0][0x178], !P1 ;  /* 0x00005e0017007a0c */ /* 0x000fc60004f21270 */
[----:B------:R0:W-:Y:S01]  /*2e2e0*/  @P6 STG.E.U16 [R8.64], R6 ;  /* 0x0000000608006986 */ /* 0x0001e2000c101506 */
[----:B------:R-:W-:Y:S01]  /*2e2f0*/  ISETP.LT.AND P6, PT, R28, c[0x0][0x178], !P3 ;  /* 0x00005e001c007a0c */ /* 0x000fe20005fc1270 */
[----:B------:R-:W-:Y:S01]  /*2e300*/  IMAD.WIDE R12, R0, 0x2, R20 ;  /* 0x00000002000c7825 */ /* 0x000fe200078e0214 */
[----:B------:R-:W-:-:S03]  /*2e310*/  ISETP.LT.AND P3, PT, R23, c[0x0][0x178], !P3 ;  /* 0x00005e0017007a0c */ /* 0x000fc60005f61270 */
[C---:B0-----:R-:W-:Y:S01]  /*2e320*/  IMAD.WIDE R8, R0.reuse, 0x2, R2 ;  /* 0x0000000200087825 */ /* 0x041fe200078e0202 */
[----:B------:R-:W-:Y:S02]  /*2e330*/  IADD3 R0, R0, c[0x0][0x198], RZ ;  /* 0x0000660000007a10 */ /* 0x000fe40007ffe0ff */
[----:B------:R-:W-:Y:S02]  /*2e340*/  PRMT R6, R6, 0x7632, R6 ;  /* 0x0000763206067816 */ /* 0x000fe40000000006 */
[----:B------:R0:W-:Y:S01]  /*2e350*/  @P4 STG.E.U16 [R8.64], R4 ;  /* 0x0000000408004986 */ /* 0x0001e2000c101506 */
[----:B------:R-:W-:-:S03]  /*2e360*/  ISETP.LT.AND P4, PT, R28, c[0x0][0x178], !P5 ;  /* 0x00005e001c007a0c */ /* 0x000fc60006f81270 */
[----:B------:R1:W-:Y:S01]  /*2e370*/  @P1 STG.E.U16 [R12.64], R6 ;  /* 0x000000060c001986 */ /* 0x0003e2000c101506 */
[C---:B------:R-:W-:Y:S02]  /*2e380*/  IADD3 R16, R29.reuse, 0x14, RZ ;  /* 0x000000141d107810 */ /* 0x040fe40007ffe0ff */
[----:B0-----:R-:W-:Y:S01]  /*2e390*/  IADD3 R4, R29, 0x16, RZ ;  /* 0x000000161d047810 */ /* 0x001fe20007ffe0ff */
[----:B------:R-:W-:-:S03]  /*2e3a0*/  IMAD.WIDE R8, R0, 0x2, R2 ;  /* 0x0000000200087825 */ /* 0x000fc600078e0202 */
[----:B------:R-:W-:Y:S02]  /*2e3b0*/  ISETP.GE.AND P1, PT, R4, c[0x0][0x17c], PT ;  /* 0x00005f0004007a0c */ /* 0x000fe40003f26270 */
[----:B------:R-:W-:Y:S01]  /*2e3c0*/  IADD3 R4, R0, c[0x0][0x198], RZ ;  /* 0x0000660000047a10 */ /* 0x000fe20007ffe0ff */
[----:B----4-:R0:W-:Y:S01]  /*2e3d0*/  @P6 STG.E.U16 [R8.64], R22 ;  /* 0x0000001608006986 */ /* 0x0101e2000c101506 */
[----:B------:R-:W-:-:S03]  /*2e3e0*/  ISETP.GE.AND P2, PT, R16, c[0x0][0x17c], PT ;  /* 0x00005f0010007a0c */ /* 0x000fc60003f46270 */
[----:B-1----:R-:W-:Y:S01]  /*2e3f0*/  IMAD.WIDE R12, R4, 0x2, R2 ;  /* 0x00000002040c7825 */ /* 0x002fe200078e0202 */
[----:B------:R-:W-:-:S03]  /*2e400*/  ISETP.LT.AND P5, PT, R23, c[0x0][0x178], !P5 ;  /* 0x00005e0017007a0c */ /* 0x000fc60006fa1270 */
[----:B0-----:R-:W-:Y:S01]  /*2e410*/  IMAD.WIDE R8, R0, 0x2, R20 ;  /* 0x0000000200087825 */ /* 0x001fe200078e0214 */
[----:B------:R-:W-:Y:S02]  /*2e420*/  PRMT R0, R22, 0x7632, R0 ;  /* 0x0000763216007816 */ /* 0x000fe40000000000 */
[----:B------:R-:W3:Y:S01]  /*2e430*/  LDL.LU R22, [R1+0xcc] ;  /* 0x0000cc0001167983 */ /* 0x000ee20000300800 */
[----:B------:R-:W-:-:S03]  /*2e440*/  IADD3 R5, R29, 0x17, RZ ;  /* 0x000000171d057810 */ /* 0x000fc60007ffe0ff */
[----:B------:R-:W-:Y:S01]  /*2e450*/  @P3 STG.E.U16 [R8.64], R10 ;  /* 0x0000000a08003986 */ /* 0x000fe2000c101506 */
[----:B------:R-:W-:-:S03]  /*2e460*/  ISETP.LT.AND P3, PT, R28, c[0x0][0x178], !P2 ;  /* 0x00005e001c007a0c */ /* 0x000fc60005761270 */
[----:B------:R0:W-:Y:S01]  /*2e470*/  @P4 STG.E.U16 [R12.64], R0 ;  /* 0x000000000c004986 */ /* 0x0001e2000c101506 */
[----:B------:R-:W-:Y:S02]  /*2e480*/  ISETP.GE.AND P6, PT, R5, c[0x0][0x17c], PT ;  /* 0x00005f0005007a0c */ /* 0x000fe40003fc6270 */
[----:B------:R-:W-:Y:S02]  /*2e490*/  PRMT R6, R10, 0x7632, R6 ;  /* 0x000076320a067816 */ /* 0x000fe40000000006 */
[C---:B0-----:R-:W-:Y:S01]  /*2e4a0*/  IADD3 R0, R4.reuse, c[0x0][0x198], RZ ;  /* 0x0000660004007a10 */ /* 0x041fe20007ffe0ff */
[----:B------:R-:W-:-:S04]  /*2e4b0*/  IMAD.WIDE R4, R4, 0x2, R20 ;  /* 0x0000000204047825 */ /* 0x000fc800078e0214 */
[----:B------:R-:W-:Y:S01]  /*2e4c0*/  IMAD.WIDE R8, R0, 0x2, R2 ;  /* 0x0000000200087825 */ /* 0x000fe200078e0202 */
[----:B------:R0:W-:Y:S04]  /*2e4d0*/  @P5 STG.E.U16 [R4.64], R6 ;  /* 0x0000000604005986 */ /* 0x0001e8000c101506 */
[----:B--2---:R1:W-:Y:S01]  /*2e4e0*/  @P3 STG.E.U16 [R8.64], R24 ;  /* 0x0000001808003986 */ /* 0x0043e2000c101506 */
[----:B0-----:R-:W-:-:S03]  /*2e4f0*/  PRMT R6, R24, 0x7632, R6 ;  /* 0x0000763218067816 */ /* 0x001fc60000000006 */
[----:B-1----:R-:W2:Y:S01]  /*2e500*/  LDL.LU R24, [R1+0xbc] ;  /* 0x0000bc0001187983 */ /* 0x002ea20000300800 */
[----:B------:R-:W-:Y:S01]  /*2e510*/  ISETP.LT.AND P2, PT, R23, c[0x0][0x178], !P2 ;  /* 0x00005e0017007a0c */ /* 0x000fe20005741270 */
[C---:B------:R-:W-:Y:S01]  /*2e520*/  IMAD.WIDE R12, R0.reuse, 0x2, R20 ;  /* 0x00000002000c7825 */ /* 0x040fe200078e0214 */
[----:B------:R-:W-:Y:S02]  /*2e530*/  IADD3 R8, R0, c[0x0][0x198], RZ ;  /* 0x0000660000087a10 */ /* 0x000fe40007ffe0ff */
[----:B------:R-:W-:Y:S02]  /*2e540*/  ISETP.LT.AND P3, PT, R28, c[0x0][0x178], !P1 ;  /* 0x00005e001c007a0c */ /* 0x000fe40004f61270 */
[----:B------:R-:W-:-:S07]  /*2e550*/  IADD3 R10, R29, 0x18, RZ ;  /* 0x000000181d0a7810 */ /* 0x000fce0007ffe0ff */
[----:B------:R0:W-:Y:S01]  /*2e560*/  @P2 STG.E.U16 [R12.64], R14 ;  /* 0x0000000e0c002986 */ /* 0x0001e2000c101506 */
[----:B------:R-:W-:Y:S02]  /*2e570*/  ISETP.LT.AND P2, PT, R28, c[0x0][0x178], !P0 ;  /* 0x00005e001c007a0c */ /* 0x000fe40004741270 */
[----:B------:R-:W-:Y:S02]  /*2e580*/  ISETP.LT.AND P0, PT, R23, c[0x0][0x178], !P0 ;  /* 0x00005e0017007a0c */ /* 0x000fe40004701270 */
[C---:B------:R-:W-:Y:S01]  /*2e590*/  IADD3 R0, R8.reuse, c[0x0][0x198], RZ ;  /* 0x0000660008007a10 */ /* 0x040fe20007ffe0ff */
[----:B------:R-:W-:Y:S01]  /*2e5a0*/  IMAD.WIDE R4, R8, 0x2, R2 ;  /* 0x0000000208047825 */ /* 0x000fe200078e0202 */
[----:B------:R-:W-:Y:S02]  /*2e5b0*/  ISETP.GE.AND P4, PT, R10, c[0x0][0x17c], PT ;  /* 0x00005f000a007a0c */ /* 0x000fe40003f86270 */
[----:B------:R-:W-:Y:S01]  /*2e5c0*/  PRMT R10, R14, 0x7632, R10 ;  /* 0x000076320e0a7816 */ /* 0x000fe2000000000a */
[----:B------:R-:W-:-:S04]  /*2e5d0*/  IMAD.WIDE R8, R8, 0x2, R20 ;  /* 0x0000000208087825 */ /* 0x000fc800078e0214 */
[----:B0-----:R-:W-:Y:S01]  /*2e5e0*/  IMAD.WIDE R12, R0, 0x2, R2 ;  /* 0x00000002000c7825 */ /* 0x001fe200078e0202 */
[----:B------:R0:W-:Y:S01]  /*2e5f0*/  @P2 STG.E.U16 [R4.64], R6 ;  /* 0x0000000604002986 */ /* 0x0001e2000c101506 */
[----:B------:R-:W-:-:S03]  /*2e600*/  ISETP.LT.AND P1, PT, R23, c[0x0][0x178], !P1 ;  /* 0x00005e0017007a0c */ /* 0x000fc60004f21270 */
[----:B------:R1:W-:Y:S01]  /*2e610*/  @P0 STG.E.U16 [R8.64], R10 ;  /* 0x0000000a08000986 */ /* 0x0003e2000c101506 */
[----:B------:R-:W-:-:S03]  /*2e620*/  IADD3 R16, R29, 0x19, RZ ;  /* 0x000000191d107810 */ /* 0x000fc60007ffe0ff */
[----:B------:R-:W-:Y:S01]  /*2e630*/  @P3 STG.E.U16 [R12.64], R26 ;  /* 0x0000001a0c003986 */ /* 0x000fe2000c101506 */
[----:B------:R-:W-:Y:S02]  /*2e640*/  ISETP.LT.AND P3, PT, R28, c[0x0][0x178], !P6 ;  /* 0x00005e001c007a0c */ /* 0x000fe40007761270 */
[C---:B------:R-:W-:Y:S02]  /*2e650*/  ISETP.LT.AND P6, PT, R23.reuse, c[0x0][0x178], !P6 ;  /* 0x00005e0017007a0c */ /* 0x040fe400077c1270 */
[----:B0-----:R-:W-:Y:S02]  /*2e660*/  IADD3 R4, R0, c[0x0][0x198], RZ ;  /* 0x0000660000047a10 */ /* 0x001fe40007ffe0ff */
[----:B------:R-:W-:Y:S01]  /*2e670*/  ISETP.GE.AND P5, PT, R16, c[0x0][0x17c], PT ;  /* 0x00005f0010007a0c */ /* 0x000fe20003fa6270 */
[----:B------:R-:W-:Y:S01]  /*2e680*/  IMAD.WIDE R16, R0, 0x2, R20 ;  /* 0x0000000200107825 */ /* 0x000fe200078e0214 */
[----:B------:R-:W-:Y:S02]  /*2e690*/  ISETP.LT.AND P0, PT, R28, c[0x0][0x178], !P4 ;  /* 0x00005e001c007a0c */ /* 0x000fe40006701270 */
[----:B-1----:R-:W-:Y:S01]  /*2e6a0*/  PRMT R10, R26, 0x7632, R10 ;  /* 0x000076321a0a7816 */ /* 0x002fe2000000000a */
[----:B------:R-:W-:Y:S01]  /*2e6b0*/  IMAD.WIDE R8, R4, 0x2, R2 ;  /* 0x0000000204087825 */ /* 0x000fe200078e0202 */
[----:B------:R-:W-:-:S02]  /*2e6c0*/  ISETP.LT.AND P4, PT, R23, c[0x0][0x178], !P4 ;  /* 0x00005e0017007a0c */ /* 0x000fc40006781270 */
[C---:B------:R-:W-:Y:S01]  /*2e6d0*/  IADD3 R0, R4.reuse, c[0x0][0x198], RZ ;  /* 0x0000660004007a10 */ /* 0x040fe20007ffe0ff */
[----:B------:R-:W-:Y:S01]  /*2e6e0*/  IMAD.WIDE R4, R4, 0x2, R20 ;  /* 0x0000000204047825 */ /* 0x000fe200078e0214 */
[----:B------:R-:W-:Y:S01]  /*2e6f0*/  PRMT R6, R18, 0x7632, R6 ;  /* 0x0000763212067816 */ /* 0x000fe20000000006 */
[----:B------:R-:W-:Y:S01]  /*2e700*/  @P1 STG.E.U16 [R16.64], R18 ;  /* 0x0000001210001986 */ /* 0x000fe2000c101506 */
[----:B------:R-:W-:-:S03]  /*2e710*/  IADD3 R14, R29, 0x1a, RZ ;  /* 0x0000001a1d0e7810 */ /* 0x000fc60007ffe0ff */
[----:B------:R0:W-:Y:S04]  /*2e720*/  @P3 STG.E.U16 [R8.64], R10 ;  /* 0x0000000a08003986 */ /* 0x0001e8000c101506 */
[----:B------:R1:W-:Y:S01]  /*2e730*/  @P6 STG.E.U16 [R4.64], R6 ;  /* 0x0000000604006986 */ /* 0x0003e2000c101506 */
[----:B------:R-:W-:Y:S02]  /*2e740*/  ISETP.LT.AND P6, PT, R28, c[0x0][0x178], !P5 ;  /* 0x00005e001c007a0c */ /* 0x000fe40006fc1270 */
[----:B------:R-:W-:Y:S01]  /*2e750*/  ISETP.GE.AND P2, PT, R14, c[0x0][0x17c], PT ;  /* 0x00005f000e007a0c */ /* 0x000fe20003f46270 */
[----:B0-----:R-:W-:-:S04]  /*2e760*/  IMAD.WIDE R8, R0, 0x2, R2 ;  /* 0x0000000200087825 */ /* 0x001fc800078e0202 */
[C---:B-1----:R-:W-:Y:S01]  /*2e770*/  IMAD.WIDE R4, R0.reuse, 0x2, R20 ;  /* 0x0000000200047825 */ /* 0x042fe200078e0214 */
[----:B------:R-:W-:Y:S01]  /*2e780*/  IADD3 R6, R0, c[0x0][0x198], RZ ;  /* 0x0000660000067a10 */ /* 0x000fe20007ffe0ff */
[----:B---3--:R0:W-:Y:S01]  /*2e790*/  @P0 STG.E.U16 [R8.64], R22 ;  /* 0x0000001608000986 */ /* 0x0081e2000c101506 */
[----:B------:R-:W-:-:S03]  /*2e7a0*/  ISETP.LT.AND P5, PT, R23, c[0x0][0x178], !P5 ;  /* 0x00005e0017007a0c */ /* 0x000fc60006fa1270 */
[----:B------:R1:W-:Y:S01]  /*2e7b0*/  @P4 STG.E.U16 [R4.64], R7 ;  /* 0x0000000704004986 */ /* 0x0003e2000c101506 */
[----:B------:R-:W-:Y:S02]  /*2e7c0*/  ISETP.LT.AND P4, PT, R28, c[0x0][0x178], !P2 ;  /* 0x00005e001c007a0c */ /* 0x000fe40005781270 */
[----:B------:R-:W-:Y:S02]  /*2e7d0*/  IADD3 R10, R29, 0x1d, RZ ;  /* 0x0000001d1d0a7810 */ /* 0x000fe40007ffe0ff */
[----:B------:R-:W-:Y:S02]  /*2e7e0*/  IADD3 R0, R6, c[0x0][0x198], RZ ;  /* 0x0000660006007a10 */ /* 0x000fe40007ffe0ff */
[----:B0-----:R-:W-:Y:S01]  /*2e7f0*/  PRMT R8, R22, 0x7632, R8 ;  /* 0x0000763216087816 */ /* 0x001fe20000000008 */
[----:B-1----:R-:W-:Y:S01]  /*2e800*/  IMAD.WIDE R4, R6, 0x2, R2 ;  /* 0x0000000206047825 */ /* 0x002fe200078e0202 */
[----:B------:R-:W-:Y:S01]  /*2e810*/  ISETP.GE.AND P0, PT, R10, c[0x0][0x17c], PT ;  /* 0x00005f000a007a0c */ /* 0x000fe20003f06270 */
[----:B------:R-:W3:Y:S01]  /*2e820*/  LDL.LU R22, [R1+0xac] ;  /* 0x0000ac0001167983 */ /* 0x000ee20000300800 */
[----:B------:R-:W-:-:S03]  /*2e830*/  PRMT R10, R7, 0x7632, R10 ;  /* 0x00007632070a7816 */ /* 0x000fc6000000000a */
[----:B------:R0:W-:Y:S02]  /*2e840*/  @P6 STG.E.U16 [R4.64], R8 ;  /* 0x0000000804006986 */ /* 0x0001e4000c101506 */
[----:B0-----:R-:W-:-:S04]  /*2e850*/  IMAD.WIDE R4, R6, 0x2, R20 ;  /* 0x0000000206047825 */ /* 0x001fc800078e0214 */
[----:B------:R-:W-:Y:S01]  /*2e860*/  IMAD.WIDE R6, R0, 0x2, R2 ;  /* 0x0000000200067825 */ /* 0x000fe200078e0202 */
[----:B------:R0:W-:Y:S01]  /*2e870*/  @P5 STG.E.U16 [R4.64], R10 ;  /* 0x0000000a04005986 */ /* 0x0001e2000c101506 */
[C---:B------:R-:W-:Y:S02]  /*2e880*/  IADD3 R12, R29.reuse, 0x1b, RZ ;  /* 0x0000001b1d0c7810 */ /* 0x040fe40007ffe0ff */
[----:B------:R-:W-:Y:S02]  /*2e890*/  IADD3 R13, R29, 0x1c, RZ ;  /* 0x0000001c1d0d7810 */ /* 0x000fe40007ffe0ff */
[----:B------:R-:W-:Y:S02]  /*2e8a0*/  ISETP.LT.AND P2, PT, R23, c[0x0][0x178], !P2 ;  /* 0x00005e0017007a0c */ /* 0x000fe40005741270 */
[----:B------:R-:W-:Y:S02]  /*2e8b0*/  ISETP.GE.AND P1, PT, R12, c[0x0][0x17c], PT ;  /* 0x00005f000c007a0c */ /* 0x000fe40003f26270 */
[----:B------:R-:W-:-:S02]  /*2e8c0*/  ISETP.GE.AND P3, PT, R13, c[0x0][0x17c], PT ;  /* 0x00005f000d007a0c */ /* 0x000fc40003f66270 */
[----:B------:R-:W-:-:S04]  /*2e8d0*/  IADD3 R8, R29, 0x1e, RZ ;  /* 0x0000001e1d087810 */ /* 0x000fc80007ffe0ff */
[----:B------:R-:W-:Y:S01]  /*2e8e0*/  ISETP.GE.AND P6, PT, R8, c[0x0][0x17c], PT ;  /* 0x00005f0008007a0c */ /* 0x000fe20003fc6270 */
[----:B------:R-:W-:Y:S01]  /*2e8f0*/  IMAD.WIDE R8, R0, 0x2, R20 ;  /* 0x0000000200087825 */ /* 0x000fe200078e0214 */
[----:B--2---:R1:W-:Y:S01]  /*2e900*/  @P4 STG.E.U16 [R6.64], R24 ;  /* 0x0000001806004986 */ /* 0x0043e2000c101506 */
[----:B0-----:R-:W-:-:S03]  /*2e910*/  PRMT R10, R24, 0x7632, R10 ;  /* 0x00007632180a7816 */ /* 0x001fc6000000000a */
[----:B-1----:R-:W0:Y:S01]  /*2e920*/  S2R R24, SR_TID.X ;  /* 0x0000000000187919 */ /* 0x002e220000002100 */
[----:B------:R-:W-:Y:S02]  /*2e930*/  ISETP.LT.AND P4, PT, R28, c[0x0][0x178], !P1 ;  /* 0x00005e001c007a0c */ /* 0x000fe40004f81270 */
[----:B------:R-:W-:Y:S02]  /*2e940*/  ISETP.LT.AND P1, PT, R23, c[0x0][0x178], !P1 ;  /* 0x00005e0017007a0c */ /* 0x000fe40004f21270 */
[----:B------:R-:W-:Y:S01]  /*2e950*/  IADD3 R6, R0, c[0x0][0x198], RZ ;  /* 0x0000660000067a10 */ /* 0x000fe20007ffe0ff */
[----:B------:R1:W-:Y:S03]  /*2e960*/  @P2 STG.E.U16 [R8.64], R11 ;  /* 0x0000000b08002986 */ /* 0x0003e6000c101506 */
[C---:B------:R-:W-:Y:S01]  /*2e970*/  IADD3 R0, R6.reuse, c[0x0][0x198], RZ ;  /* 0x0000660006007a10 */ /* 0x040fe20007ffe0ff */
[----:B------:R-:W-:-:S04]  /*2e980*/  IMAD.WIDE R4, R6, 0x2, R2 ;  /* 0x0000000206047825 */ /* 0x000fc800078e0202 */
[----:B------:R-:W-:Y:S01]  /*2e990*/  IMAD.WIDE R6, R6, 0x2, R20 ;  /* 0x0000000206067825 */ /* 0x000fe200078e0214 */
[----:B0-----:R-:W-:-:S03]  /*2e9a0*/  LOP3.LUT R13, R24, 0xff, RZ, 0xc0, !PT ;  /* 0x000000ff180d7812 */ /* 0x001fc600078ec0ff */
[----:B------:R-:W-:Y:S01]  /*2e9b0*/  IMAD.SHL.U32 R24, R24, 0x800, RZ ;  /* 0x0000080018187824 */ /* 0x000fe200078e00ff */
[----:B-1----:R-:W-:-:S04]  /*2e9c0*/  PRMT R11, R11, 0x7632, R11 ;  /* 0x000076320b0b7816 */ /* 0x002fc8000000000b */
[----:B------:R-:W-:Y:S01]  /*2e9d0*/  LOP3.LUT R24, R24, 0x3000, RZ, 0xc0, !PT ;  /* 0x0000300018187812 */ /* 0x000fe200078ec0ff */
[----:B------:R-:W-:Y:S04]  /*2e9e0*/  @P4 STG.E.U16 [R4.64], R10 ;  /* 0x0000000a04004986 */ /* 0x000fe8000c101506 */
[----:B------:R-:W-:Y:S01]  /*2e9f0*/  IMAD R24, R13, 0x10, R24 ;  /* 0x000000100d187824 */ /* 0x000fe200078e0218 */
[----:B------:R-:W-:Y:S04]  /*2ea00*/  @P1 STG.E.U16 [R6.64], R11 ;  /* 0x0000000b06001986 */ /* 0x000fe8000c101506 */
[----:B------:R0:W1:Y:S04]  /*2ea10*/  LDS.128 R4, [R24] ;  /* 0x0000000018047984 */ /* 0x0000680000000c00 */
[----:B0-----:R-:W2:Y:S01]  /*2ea20*/  LDL.LU R24, [R1+0x50] ;  /* 0x0000500001187983 */ /* 0x001ea20000300800 */
[----:B------:R-:W-:-:S02]  /*2ea30*/  ISETP.LT.AND P2, PT, R28, c[0x0][0x178], !P3 ;  /* 0x00005e001c007a0c */ /* 0x000fc40005f41270 */
[----:B------:R-:W-:Y:S01]  /*2ea40*/  IADD3 R12, R29, 0x1f, RZ ;  /* 0x0000001f1d0c7810 */ /* 0x000fe20007ffe0ff */
[----:B------:R-:W-:Y:S01]  /*2ea50*/  IMAD.WIDE R8, R0, 0x2, R2 ;  /* 0x0000000200087825 */ /* 0x000fe200078e0202 */
[----:B------:R-:W-:Y:S02]  /*2ea60*/  ISETP.LT.AND P3, PT, R23, c[0x0][0x178], !P3 ;  /* 0x00005e0017007a0c */ /* 0x000fe40005f61270 */
[----:B------:R-:W-:Y:S02]  /*2ea70*/  ISETP.GE.AND P5, PT, R12, c[0x0][0x17c], PT ;  /* 0x00005f000c007a0c */ /* 0x000fe40003fa6270 */
[----:B------:R-:W-:Y:S02]  /*2ea80*/  IADD3 R12, R29, 0x20, RZ ;  /* 0x000000201d0c7810 */ /* 0x000fe40007ffe0ff */
[----:B------:R-:W-:Y:S02]  /*2ea90*/  ISETP.LT.AND P1, PT, R28, c[0x0][0x178], !P6 ;  /* 0x00005e001c007a0c */ /* 0x000fe40007721270 */
[----:B------:R-:W-:-:S02]  /*2eaa0*/  ISETP.GE.AND P4, PT, R12, c[0x0][0x17c], PT ;  /* 0x00005f000c007a0c */ /* 0x000fc40003f86270 */
[----:B------:R-:W-:Y:S02]  /*2eab0*/  IADD3 R12, R0, c[0x0][0x198], RZ ;  /* 0x00006600000c7a10 */ /* 0x000fe40007ffe0ff */
[----:B------:R-:W-:Y:S02]  /*2eac0*/  PRMT R11, R15, 0x7632, R11 ;  /* 0x000076320f0b7816 */ /* 0x000fe4000000000b */
[C---:B------:R-:W-:Y:S02]  /*2ead0*/  ISETP.LT.AND P6, PT, R23.reuse, c[0x0][0x178], !P6 ;  /* 0x00005e0017007a0c */ /* 0x040fe400077c1270 */
[----:B---3--:R-:W-:Y:S01]  /*2eae0*/  PRMT R10, R22, 0x7632, R10 ;  /* 0x00007632160a7816 */ /* 0x008fe2000000000a */
[----:B------:R0:W-:Y:S01]  /*2eaf0*/  @P2 STG.E.U16 [R8.64], R22 ;  /* 0x0000001608002986 */ /* 0x0001e2000c101506 */
[----:B------:R-:W-:Y:S02]  /*2eb00*/  ISETP.LT.AND P2, PT, R28, c[0x0][0x178], !P0 ;  /* 0x00005e001c007a0c */ /* 0x000fe40004741270 */
[----:B------:R-:W-:Y:S01]  /*2eb10*/  ISETP.LT.AND P0, PT, R23, c[0x0][0x178], !P0 ;  /* 0x00005e0017007a0c */ /* 0x000fe20004701270 */
[----:B0-----:R-:W0:Y:S01]  /*2eb20*/  S2R R22, SR_TID.X ;  /* 0x0000000000167919 */ /* 0x001e220000002100 */
[----:B------:R-:W-:Y:S01]  /*2eb30*/  IMAD.WIDE R8, R0, 0x2, R20 ;  /* 0x0000000200087825 */ /* 0x000fe200078e0214 */
[----:B------:R-:W-:-:S04]  /*2eb40*/  IADD3 R0, R12, c[0x0][0x198], RZ ;  /* 0x000066000c007a10 */ /* 0x000fc80007ffe0ff */
[----:B------:R3:W-:Y:S02]  /*2eb50*/  @P3 STG.E.U16 [R8.64], R15 ;  /* 0x0000000f08003986 */ /* 0x0007e4000c101506 */
[----:B---3--:R-:W-:-:S04]  /*2eb60*/  IMAD.WIDE R8, R12, 0x2, R2 ;  /* 0x000000020c087825 */ /* 0x008fc800078e0202 */
[----:B------:R-:W-:Y:S01]  /*2eb70*/  IMAD.WIDE R12, R12, 0x2, R20 ;  /* 0x000000020c0c7825 */ /* 0x000fe200078e0214 */
[----:B------:R-:W-:Y:S03]  /*2eb80*/  @P2 STG.E.U16 [R8.64], R10 ;  /* 0x0000000a08002986 */ /* 0x000fe6000c101506 */
[----:B------:R-:W-:Y:S01]  /*2eb90*/  IMAD.WIDE R14, R0, 0x2, R2 ;  /* 0x00000002000e7825 */ /* 0x000fe200078e0202 */
[----:B------:R3:W-:Y:S04]  /*2eba0*/  @P0 STG.E.U16 [R12.64], R11 ;  /* 0x0000000b0c000986 */ /* 0x0007e8000c101506 */
[----:B------:R4:W-:Y:S01]  /*2ebb0*/  @P1 STG.E.U16 [R14.64], R27 ;  /* 0x0000001b0e001986 */ /* 0x0009e2000c101506 */
[----:B------:R-:W-:-:S02]  /*2ebc0*/  ISETP.LT.AND P1, PT, R28, c[0x0][0x178], !P5 ;  /* 0x00005e001c007a0c */ /* 0x000fc40006f21270 */
[----:B------:R-:W-:Y:S01]  /*2ebd0*/  ISETP.LT.AND P5, PT, R23, c[0x0][0x178], !P5 ;  /* 0x00005e0017007a0c */ /* 0x000fe20006fa1270 */
[C---:B---3--:R-:W-:Y:S01]  /*2ebe0*/  IMAD.WIDE R12, R0.reuse, 0x2, R20 ;  /* 0x00000002000c7825 */ /* 0x048fe200078e0214 */
[----:B----4-:R-:W-:Y:S02]  /*2ebf0*/  IADD3 R15, R29, 0x23, RZ ;  /* 0x000000231d0f7810 */ /* 0x010fe40007ffe0ff */
[----:B------:R-:W-:Y:S02]  /*2ec00*/  IADD3 R14, R0, c[0x0][0x198], RZ ;  /* 0x00006600000e7a10 */ /* 0x000fe40007ffe0ff */
[----:B------:R3:W-:Y:S01]  /*2ec10*/  @P6 STG.E.U16 [R12.64], R19 ;  /* 0x000000130c006986 */ /* 0x0007e2000c101506 */
[----:B------:R-:W-:Y:S02]  /*2ec20*/  ISETP.GE.AND P0, PT, R15, c[0x0][0x17c], PT ;  /* 0x00005f000f007a0c */ /* 0x000fe40003f06270 */
[----:B------:R-:W-:Y:S02]  /*2ec30*/  ISETP.LT.AND P6, PT, R28, c[0x0][0x178], !P4 ;  /* 0x00005e001c007a0c */ /* 0x000fe400067c1270 */
[C---:B0-----:R-:W-:Y:S01]  /*2ec40*/  LOP3.LUT R18, R22.reuse, 0xff, RZ, 0xc0, !PT ;  /* 0x000000ff16127812 */ /* 0x041fe200078ec0ff */
[----:B------:R-:W-:Y:S01]  /*2ec50*/  IMAD.SHL.U32 R22, R22, 0x800, RZ ;  /* 0x0000080016167824 */ /* 0x000fe200078e00ff */
[----:B------:R-:W-:-:S02]  /*2ec60*/  PRMT R15, R27, 0x7632, R15 ;  /* 0x000076321b0f7816 */ /* 0x000fc4000000000f */
[----:B------:R-:W-:Y:S01]  /*2ec70*/  ISETP.LT.AND P4, PT, R23, c[0x0][0x178], !P4 ;  /* 0x00005e0017007a0c */ /* 0x000fe20006781270 */
[C---:B---3--:R-:W-:Y:S01]  /*2ec80*/  IMAD.WIDE R12, R14.reuse, 0x2, R2 ;  /* 0x000000020e0c7825 */ /* 0x048fe200078e0202 */
[----:B------:R-:W-:Y:S02]  /*2ec90*/  IADD3 R0, R14, c[0x0][0x198], RZ ;  /* 0x000066000e007a10 */ /* 0x000fe40007ffe0ff */
[C---:B------:R-:W-:Y:S02]  /*2eca0*/  IADD3 R16, R29.reuse, 0x21, RZ ;  /* 0x000000211d107810 */ /* 0x040fe40007ffe0ff */
[----:B------:R-:W-:Y:S01]  /*2ecb0*/  IADD3 R17, R29, 0x22, RZ ;  /* 0x000000221d117810 */ /* 0x000fe20007ffe0ff */
[----:B------:R0:W-:Y:S01]  /*2ecc0*/  @P1 STG.E.U16 [R12.64], R15 ;  /* 0x0000000f0c001986 */ /* 0x0001e2000c101506 */
[----:B------:R-:W-:Y:S02]  /*2ecd0*/  LOP3.LUT R22, R22, 0x3000, RZ, 0xc0, !PT ;  /* 0x0000300016167812 */ /* 0x000fe400078ec0ff */
[----:B------:R-:W-:-:S02]  /*2ece0*/  PRMT R19, R19, 0x7632, R19 ;  /* 0x0000763213137816 */ /* 0x000fc40000000013 */
[----:B------:R-:W-:Y:S02]  /*2ecf0*/  ISETP.GE.AND P3, PT, R16, c[0x0][0x17c], PT ;  /* 0x00005f0010007a0c */ /* 0x000fe40003f66270 */
[----:B------:R-:W-:Y:S01]  /*2ed00*/  ISETP.GE.AND P2, PT, R17, c[0x0][0x17c], PT ;  /* 0x00005f0011007a0c */ /* 0x000fe20003f46270 */
[----:B------:R-:W-:-:S04]  /*2ed10*/  IMAD.WIDE R16, R0, 0x2, R20 ;  /* 0x0000000200107825 */ /* 0x000fc800078e0214 */
[----:B0-----:R-:W-:-:S04]  /*2ed20*/  IMAD.WIDE R12, R14, 0x2, R20 ;  /* 0x000000020e0c7825 */ /* 0x001fc800078e0214 */
[----:B------:R-:W-:Y:S01]  /*2ed30*/  IMAD.WIDE R14, R0, 0x2, R2 ;  /* 0x00000002000e7825 */ /* 0x000fe200078e0202 */
[----:B------:R-:W-:Y:S03]  /*2ed40*/  @P5 STG.E.U16 [R12.64], R19 ;  /* 0x000000130c005986 */ /* 0x000fe6000c101506 */
[----:B------:R-:W-:Y:S01]  /*2ed50*/  IMAD R22, R18, 0x10, R22 ;  /* 0x0000001012167824 */ /* 0x000fe200078e0216 */
[----:B------:R-:W-:-:S04]  /*2ed60*/  IADD3 R18, R29, 0x24, RZ ;  /* 0x000000241d127810 */ /* 0x000fc80007ffe0ff */
[----:B------:R-:W-:Y:S02]  /*2ed70*/  ISETP.GE.AND P1, PT, R18, c[0x0][0x17c], PT ;  /* 0x00005f0012007a0c */ /* 0x000fe40003f26270 */
[----:B------:R-:W-:Y:S01]  /*2ed80*/  IADD3 R18, R0, c[0x0][0x198], RZ ;  /* 0x0000660000127a10 */ /* 0x000fe20007ffe0ff */
[----:B--2---:R-:W-:Y:S04]  /*2ed90*/  @P6 STG.E.U16 [R14.64], R24 ;  /* 0x000000180e006986 */ /* 0x004fe8000c101506 */
[----:B-1----:R0:W-:Y:S01]  /*2eda0*/  @P4 STG.E.U16 [R16.64], R4 ;  /* 0x0000000410004986 */ /* 0x0021e2000c101506 */
[C---:B------:R-:W-:Y:S02]  /*2edb0*/  ISETP.LT.AND P4, PT, R28.reuse, c[0x0][0x178], !P3 ;  /* 0x00005e001c007a0c */ /* 0x040fe40005f81270 */
[----:B------:R-:W-:-:S02]  /*2edc0*/  ISETP.LT.AND P6, PT, R28, c[0x0][0x178], !P2 ;  /* 0x00005e001c007a0c */ /* 0x000fc400057c1270 */
[C---:B------:R-:W-:Y:S02]  /*2edd0*/  ISETP.LT.AND P3, PT, R23.reuse, c[0x0][0x178], !P3 ;  /* 0x00005e0017007a0c */ /* 0x040fe40005f61270 */
[----:B------:R-:W-:Y:S02]  /*2ede0*/  ISETP.LT.AND P2, PT, R23, c[0x0][0x178], !P2 ;  /* 0x00005e0017007a0c */ /* 0x000fe40005741270 */
[----:B------:R-:W-:Y:S02]  /*2edf0*/  PRMT R0, R24, 0x7632, R0 ;  /* 0x0000763218007816 */ /* 0x000fe40000000000 */
[----:B------:R-:W-:Y:S01]  /*2ee00*/  IADD3 R23, R29, 0x26, RZ ;  /* 0x000000261d177810 */ /* 0x000fe20007ffe0ff */
[----:B0-----:R-:W-:-:S05]  /*2ee10*/  IMAD.WIDE R16, R18, 0x2, R2 ;  /* 0x0000000212107825 */ /* 0x001fca00078e0202 */
[----:B------:R-:W-:Y:S01]  /*2ee20*/  @P4 STG.E.U16 [R16.64], R0 ;  /* 0x0000000010004986 */ /* 0x000fe2000c101506 */
[----:B------:R-:W-:-:S03]  /*2ee30*/  ISETP.GE.AND P4, PT, R23, c[0x0][0x17c], PT ;  /* 0x00005f0017007a0c */ /* 0x000fc60003f86270 */
[----:B------:R-:W2:Y:S04]  /*2ee40*/  LDL.LU R23, [R1+0x40] ;  /* 0x0000400001177983 */ /* 0x000ea80000300800 */
[----:B------:R-:W0:Y:S01]  /*2ee50*/  S2R R25, SR_TID.X ;  /* 0x0000000000197919 */ /* 0x000e220000002100 */
[----:B------:R-:W-:-:S05]  /*2ee60*/  LOP3.LUT R22, R22, 0x20, RZ, 0x3c, !PT ;  /* 0x0000002016167812 */ /* 0x000fca00078e3cff */
[----:B------:R1:W3:Y:S01]  /*2ee70*/  LDS.128 R8, [R22] ;  /* 0x0000000016087984 */ /* 0x0002e20000000c00 */
[C---:B0-----:R-:W-:Y:S01]  /*2ee80*/  LOP3.LUT R26, R25.reuse, 0xff, RZ, 0xc0, !PT ;  /* 0x000000ff191a7812 */ /* 0x041fe200078ec0ff */
[----:B------:R-:W-:-:S05]  /*2ee90*/  IMAD.SHL.U32 R25, R25, 0x800, RZ ;  /* 0x0000080019197824 */ /* 0x000fca00078e00ff */
[----:B------:R-:W-:Y:S02]  /*2eea0*/  LOP3.LUT R25, R25, 0x3000, RZ, 0xc0, !PT ;  /* 0x0000300019197812 */ /* 0x000fe400078ec0ff */
[----:B-1----:R-:W-:-:S03]  /*2eeb0*/  IADD3 R22, R29, 0x25, RZ ;  /* 0x000000251d167810 */ /* 0x002fc60007ffe0ff */
[----:B------:R-:W-:Y:S01]  /*2eec0*/  IMAD R25, R26, 0x10, R25 ;  /* 0x000000101a197824 */ /* 0x000fe200078e0219 */
[----:B------:R-:W-:Y:S02]  /*2eed0*/  ISETP.GE.AND P5, PT, R22, c[0x0][0x17c], PT ;  /* 0x00005f0016007a0c */ /* 0x000fe40003fa6270 */
[C---:B------:R-:W-:Y:S02]  /*2eee0*/  IADD3 R22, R18.reuse, c[0x0][0x198], RZ ;  /* 0x0000660012167a10 */ /* 0x040fe40007ffe0ff */
[----:B------:R-:W-:Y:S01]  /*2eef0*/  LOP3.LUT R25, R25, 0x40, RZ, 0x3c, !PT ;  /* 0x0000004019197812 */ /* 0x000fe200078e3cff */
[----:B------:R-:W-:Y:S01]  /*2ef00*/  IMAD.WIDE R18, R18, 0x2, R20 ;  /* 0x0000000212127825 */ /* 0x000fe200078e0214 */
[----:B------:R-:W-:-:S03]  /*2ef10*/  PRMT R4, R4, 0x7632, R4 ;  /* 0x0000763204047816 */ /* 0x000fc60000000004 */
[----:B------:R0:W1:Y:S04]  /*2ef20*/  LDS.128 R12, [R25] ;  /* 0x00000000190c7984 */ /* 0x0000680000000c00 */
[----:B------:R-:W-:Y:S01]  /*2ef30*/  @P3 STG.E.U16 [R18.64], R4 ;  /* 0x0000000412003986 */ /* 0x000fe2000c101506 */
[----:B0-----:R-:W-:-:S05]  /*2ef40*/  IMAD.WIDE R24, R22, 0x2, R2 ;  /* 0x0000000216187825 */ /* 0x001fca00078e0202 */
[----:B--2---:R0:W-:Y:S04]  /*2ef50*/  @P6 STG.E.U16 [R24.64], R23 ;  /* 0x0000001718006986 */ /* 0x0041e8000c101506 */
[----:B0-----:R-:W2:Y:S01]  /*2ef60*/  LDL R25, [R1+0x5cc] ;  /* 0x0005cc0001197983 */ /* 0x001ea20000100800 */
[C---:B------:R-:W-:Y:S01]  /*2ef70*/  IMAD.WIDE R26, R22.reuse, 0x2, R20 ;  /* 0x00000002161a7825 */ /* 0x040fe200078e0214 */
[----:B------:R-:W-:-:S04]  /*2ef80*/  IADD3 R24, R22, c[0x0][0x198], RZ ;  /* 0x0000660016187a10 */ /* 0x000fc80007ffe0ff */
[----:B---3--:R-:W-:Y:S01]  /*2ef90*/  @P2 STG.E.U16 [R26.64], R8 ;  /* 0x000000081a002986 */ /* 0x008fe2000c101506 */
[----:B------:R-:W-:Y:S02]  /*2efa0*/  ISETP.LT.AND P2, PT, R28, c[0x0][0x178], !P0 ;  /* 0x00005e001c007a0c */ /* 0x000fe40004741270 */
[----:B------:R-:W-:Y:S01]  /*2efb0*/  PRMT R0, R23, 0x7632, R0 ;  /* 0x0000763217007816 */ /* 0x000fe20000000000 */
[----:B------:R-:W-:Y:S01]  /*2efc0*/  IMAD.WIDE R22, R24, 0x2, R2 ;  /* 0x0000000218167825 */ /* 0x000fe200078e0202 */
[----:B------:R-:W-:Y:S02]  /*2efd0*/  ISETP.LT.AND P3, PT, R28, c[0x0][0x178], !P1 ;  /* 0x00005e001c007a0c */ /* 0x000fe40004f61270 */
[----:B------:R-:W-:Y:S02]  /*2efe0*/  IADD3 R28, R24, c[0x0][0x198], RZ ;  /* 0x00006600181c7a10 */ /* 0x000fe40007ffe0ff */
[----:B------:R-:W-:-:S05]  /*2eff0*/  PRMT R4, R8, 0x7632, R4 ;  /* 0x0000763208047816 */ /* 0x000fca0000000004 */
[----:B------:R-:W-:Y:S01]  /*2f000*/  @P2 STG.E.U16 [R22.64], R0 ;  /* 0x0000000016002986 */ /* 0x000fe2000c101506 */
[C---:B--2---:R-:W-:Y:S02]  /*2f010*/  ISETP.LT.AND P0, PT, R25.reuse, c[0x0][0x178], !P0 ;  /* 0x00005e0019007a0c */ /* 0x044fe40004701270 */
[----:B------:R-:W-:Y:S01]  /*2f020*/  ISETP.LT.AND P6, PT, R25, c[0x0][0x178], !P1 ;  /* 0x00005e0019007a0c */ /* 0x000fe20004fc1270 */
[----:B------:R-:W-:-:S10]  /*2f030*/  IMAD.WIDE R24, R24, 0x2, R20 ;  /* 0x0000000218187825 */ /* 0x000fd400078e0214 */
[----:B------:R0:W-:Y:S04]  /*2f040*/  @P0 STG.E.U16 [R24.64], R4 ;  /* 0x0000000418000986 */ /* 0x0001e8000c101506 */
[----:B0-----:R-:W2:Y:S01]  /*2f050*/  LDL.LU R24, [R1+0x30] ;  /* 0x0000300001187983 */ /* 0x001ea20000300800 */
[----:B------:R-:W-:-:S03]  /*2f060*/  IADD3 R26, R29, 0x27, RZ ;  /* 0x000000271d1a7810 */ /* 0x000fc60007ffe0ff */
[----:B------:R-:W3:Y:S01]  /*2f070*/  LDL R25, [R1+0x5c8] ;  /* 0x0005c80001197983 */ /* 0x000ee20000100800 */
[----:B------:R-:W-:Y:S01]  /*2f080*/  ISETP.GE.AND P1, PT, R26, c[0x0][0x17c], PT ;  /* 0x00005f001a007a0c */ /* 0x000fe20003f26270 */
[----:B------:R-:W-:-:S05]  /*2f090*/  IMAD.WIDE R26, R28, 0x2, R2 ;  /* 0x000000021c1a7825 */ /* 0x000fca00078e0202 */
[----:B--2---:R0:W-:Y:S04]  /*2f0a0*/  @P3 STG.E.U16 [R26.64], R24 ;  /* 0x000000181a003986 */ /* 0x0041e8000c101506 */
[----:B0-----:R-:W2:Y:S01]  /*2f0b0*/  LDL R27, [R1+0x5cc] ;  /* 0x0005cc00011b7983 */ /* 0x001ea20000100800 */
[----:B------:R-:W-:Y:S02]  /*2f0c0*/  IADD3 R0, R29, 0x29, RZ ;  /* 0x000000291d007810 */ /* 0x000fe40007ffe0ff */
[----:B---3--:R-:W-:Y:S01]  /*2f0d0*/  ISETP.LT.AND P3, PT, R25, c[0x0][0x178], !P5 ;  /* 0x00005e0019007a0c */ /* 0x008fe20006f61270 */
[----:B------:R-:W-:Y:S01]  /*2f0e0*/  IMAD.WIDE R22, R28, 0x2, R20 ;  /* 0x000000021c167825 */ /* 0x000fe200078e0214 */
[----:B------:R-:W-:Y:S01]  /*2f0f0*/  ISETP.GE.AND P0, PT, R0, c[0x0][0x17c], PT ;  /* 0x00005f0000007a0c */ /* 0x000fe20003f06270 */
[----:B------:R-:W3:Y:S01]  /*2f100*/  LDL.LU R26, [R1+0x20] ;  /* 0x00002000011a7983 */ /* 0x000ee20000300800 */
[----:B------:R-:W-:-:S02]  /*2f110*/  IADD3 R0, R28, c[0x0][0x198], RZ ;  /* 0x000066001c007a10 */ /* 0x000fc40007ffe0ff */
[----:B------:R-:W-:Y:S01]  /*2f120*/  IADD3 R8, R29, 0x28, RZ ;  /* 0x000000281d087810 */ /* 0x000fe20007ffe0ff */
[----:B-1----:R0:W-:Y:S01]  /*2f130*/  @P6 STG.E.U16 [R22.64], R12 ;  /* 0x0000000c16006986 */ /* 0x0021e2000c101506 */
[----:B------:R-:W-:Y:S02]  /*2f140*/  PRMT R4, R24, 0x7632, R4 ;  /* 0x0000763218047816 */ /* 0x000fe40000000004 */
[----:B------:R-:W-:Y:S01]  /*2f150*/  ISETP.GE.AND P2, PT, R8, c[0x0][0x17c], PT ;  /* 0x00005f0008007a0c */ /* 0x000fe20003f46270 */
[----:B------:R-:W4:Y:S01]  /*2f160*/  LDL.LU R28, [R1+0x5cc] ;  /* 0x0005cc00011c7983 */ /* 0x000f220000300800 */
[----:B------:R-:W-:Y:S01]  /*2f170*/  ISETP.LT.AND P6, PT, R25, c[0x0][0x178], !P4 ;  /* 0x00005e0019007a0c */ /* 0x000fe200067c1270 */
[----:B------:R-:W-:Y:S01]  /*2f180*/  IMAD.WIDE R24, R0, 0x2, R20 ;  /* 0x0000000200187825 */ /* 0x000fe200078e0214 */
[----:B------:R-:W-:-:S03]  /*2f190*/  PRMT R8, R12, 0x7632, R8 ;  /* 0x000076320c087816 */ /* 0x000fc60000000008 */
[----:B0-----:R-:W-:-:S05]  /*2f1a0*/  IMAD.WIDE R22, R0, 0x2, R2 ;  /* 0x0000000200167825 */ /* 0x001fca00078e0202 */
[----:B------:R-:W-:Y:S04]  /*2f1b0*/  @P3 STG.E.U16 [R22.64], R4 ;  /* 0x0000000416003986 */ /* 0x000fe8000c101506 */
[----:B------:R-:W0:Y:S01]  /*2f1c0*/  S2R R17, SR_TID.X ;  /* 0x0000000000117919 */ /* 0x000e220000002100 */
[----:B--2---:R-:W-:-:S03]  /*2f1d0*/  ISETP.LT.AND P5, PT, R27, c[0x0][0x178], !P5 ;  /* 0x00005e001b007a0c */ /* 0x004fc60006fa1270 */
[----:B------:R-:W2:Y:S10]  /*2f1e0*/  LDL.LU R27, [R1+0x54] ;  /* 0x00005400011b7983 */ /* 0x000eb40000300800 */
[----:B------:R1:W-:Y:S04]  /*2f1f0*/  @P5 STG.E.U16 [R24.64], R8 ;  /* 0x0000000818005986 */ /* 0x0003e8000c101506 */
[----:B-1----:R-:W5:Y:S01]  /*2f200*/  LDL R8, [R1+0x5c8] ;  /* 0x0005c80001087983 */ /* 0x002f620000100800 */
[C---:B0-----:R-:W-:Y:S01]  /*2f210*/  LOP3.LUT R16, R17.reuse, 0xff, RZ, 0xc0, !PT ;  /* 0x000000ff11107812 */ /* 0x041fe200078ec0ff */
[----:B------:R-:W-:-:S05]  /*2f220*/  IMAD.SHL.U32 R17, R17, 0x800, RZ ;  /* 0x0000080011117824 */ /* 0x000fca00078e00ff */
[----:B------:R-:W-:-:S05]  /*2f230*/  LOP3.LUT R17, R17, 0x3000, RZ, 0xc0, !PT ;  /* 0x0000300011117812 */ /* 0x000fca00078ec0ff */
[----:B------:R-:W-:-:S05]  /*2f240*/  IMAD R17, R16, 0x10, R17 ;  /* 0x0000001010117824 */ /* 0x000fca00078e0211 */
[----:B------:R-:W-:-:S06]  /*2f250*/  LOP3.LUT R17, R17, 0x60, RZ, 0x3c, !PT ;  /* 0x0000006011117812 */ /* 0x000fcc00078e3cff */
[----:B------:R-:W0:Y:S01]  /*2f260*/  LDS.128 R16, [R17] ;  /* 0x0000000011107984 */ /* 0x000e220000000c00 */
[----:B----4-:R-:W-:Y:S02]  /*2f270*/  ISETP.LT.AND P4, PT, R28, c[0x0][0x178], !P4 ;  /* 0x00005e001c007a0c */ /* 0x010fe40006781270 */
[----:B------:R-:W-:Y:S02]  /*2f280*/  IADD3 R0, R0, c[0x0][0x198], RZ ;  /* 0x0000660000007a10 */ /* 0x000fe40007ffe0ff */
[----:B------:R-:W-:-:S03]  /*2f290*/  IADD3 R4, R29, 0x2b, RZ ;  /* 0x0000002b1d047810 */ /* 0x000fc60007ffe0ff */
[----:B------:R-:W-:-:S04]  /*2f2a0*/  IMAD.WIDE R22, R0, 0x2, R2 ;  /* 0x0000000200167825 */ /* 0x000fc800078e0202 */
[C---:B------:R-:W-:Y:S01]  /*2f2b0*/  IMAD.WIDE R24, R0.reuse, 0x2, R20 ;  /* 0x0000000200187825 */ /* 0x040fe200078e0214 */
[----:B------:R-:W-:Y:S01]  /*2f2c0*/  IADD3 R0, R0, c[0x0][0x198], RZ ;  /* 0x0000660000007a10 */ /* 0x000fe20007ffe0ff */
[----:B---3--:R1:W-:Y:S01]  /*2f2d0*/  @P6 STG.E.U16 [R22.64], R26 ;  /* 0x0000001a16006986 */ /* 0x0083e2000c101506 */
[----:B------:R-:W-:Y:S02]  /*2f2e0*/  ISETP.GE.AND P6, PT, R4, c[0x0][0x17c], PT ;  /* 0x00005f0004007a0c */ /* 0x000fe40003fc6270 */
[----:B------:R-:W-:Y:S01]  /*2f2f0*/  PRMT R4, R26, 0x7632, R4 ;  /* 0x000076321a047816 */ /* 0x000fe20000000004 */
[----:B-1----:R-:W-:Y:S01]  /*2f300*/  IMAD.WIDE R22, R0, 0x2, R2 ;  /* 0x0000000200167825 */ /* 0x002fe200078e0202 */
[----:B------:R-:W3:Y:S04]  /*2f310*/  LDL.LU R26, [R1+0x44] ;  /* 0x00004400011a7983 */ /* 0x000ee80000300800 */
[----:B0-----:R0:W-:Y:S02]  /*2f320*/  @P4 STG.E.U16 [R24.64], R16 ;  /* 0x0000001018004986 */ /* 0x0011e4000c101506 */
[----:B0-----:R-:W-:Y:S01]  /*2f330*/  PRMT R16, R16, 0x7632, R16 ;  /* 0x0000763210107816 */ /* 0x001fe20000000010 */
[----:B------:R-:W-:Y:S01]  /*2f340*/  IMAD.WIDE R24, R0, 0x2, R20 ;  /* 0x0000000200187825 */ /* 0x000fe200078e0214 */
[----:B-----5:R-:W-:-:S02]  /*2f350*/  ISETP.LT.AND P5, PT, R8, c[0x0][0x178], !P1 ;  /* 0x00005e0008007a0c */ /* 0x020fc40004fa1270 */
[----:B------:R-:W-:-:S11]  /*2f360*/  ISETP.LT.AND P1, PT, R28, c[0x0][0x178], !P1 ;  /* 0x00005e001c007a0c */ /* 0x000fd60004f21270 */
[----:B------:R-:W-:Y:S04]  /*2f370*/  @P5 STG.E.U16 [R22.64], R4 ;  /* 0x0000000416005986 */ /* 0x000fe8000c101506 */
[----:B------:R0:W-:Y:S04]  /*2f380*/  @P1 STG.E.U16 [R24.64], R16 ;  /* 0x0000001018001986 */ /* 0x0001e8000c101506 */
[----:B0-----:R-:W4:Y:S01]  /*2f390*/  LDL R16, [R1+0x5c8] ;  /* 0x0005c80001107983 */ /* 0x001f220000100800 */
[----:B------:R-:W-:Y:S02]  /*2f3a0*/  ISETP.LT.AND P4, PT, R8, c[0x0][0x178], !P2 ;  /* 0x00005e0008007a0c */ /* 0x000fe40005781270 */
[----:B------:R-:W-:-:S02]  /*2f3b0*/  IADD3 R0, R0, c[0x0][0x198], RZ ;  /* 0x0000660000007a10 */ /* 0x000fc40007ffe0ff */
[----:B------:R-:W-:Y:S02]  /*2f3c0*/  IADD3 R4, R29, 0x2c, RZ ;  /* 0x0000002c1d047810 */ /* 0x000fe40007ffe0ff */
[----:B------:R-:W-:Y:S01]  /*2f3d0*/  ISETP.LT.AND P2, PT, R28, c[0x0][0x178], !P2 ;  /* 0x00005e001c007a0c */ /* 0x000fe20005741270 */
[----:B------:R-:W-:Y:S01]  /*2f3e0*/  IMAD.WIDE R22, R0, 0x2, R2 ;  /* 0x0000000200167825 */ /* 0x000fe200078e0202 */
[----:B------:R-:W-:Y:S02]  /*2f3f0*/  ISETP.GE.AND P1, PT, R4, c[0x0][0x17c], PT ;  /* 0x00005f0004007a0c */ /* 0x000fe40003f26270 */
[----:B------:R-:W-:-:S03]  /*2f400*/  IADD3 R4, R0, c[0x0][0x198], RZ ;  /* 0x0000660000047a10 */ /* 0x000fc60007ffe0ff */
[----:B--2---:R0:W-:Y:S01]  /*2f410*/  @P4 STG.E.U16 [R22.64], R27 ;  /* 0x0000001b16004986 */ /* 0x0041e2000c101506 */
[----:B------:R-:W-:Y:S01]  /*2f420*/  IADD3 R12, R29, 0x2a, RZ ;  /* 0x0000002a1d0c7810 */ /* 0x000fe20007ffe0ff */
[----:B------:R-:W-:-:S03]  /*2f430*/  IMAD.WIDE R24, R4, 0x2, R2 ;  /* 0x0000000204187825 */ /* 0x000fc600078e0202 */
[----:B------:R-:W-:Y:S01]  /*2f440*/  ISETP.GE.AND P3, PT, R12, c[0x0][0x17c], PT ;  /* 0x00005f000c007a0c */ /* 0x000fe20003f66270 */
[----:B0-----:R-:W-:Y:S01]  /*2f450*/  IMAD.WIDE R22, R0, 0x2, R20 ;  /* 0x0000000200167825 */ /* 0x001fe200078e0214 */
[----:B------:R-:W-:Y:S02]  /*2f460*/  PRMT R0, R27, 0x7632, R0 ;  /* 0x000076321b007816 */ /* 0x000fe40000000000 */
[----:B------:R-:W-:Y:S01]  /*2f470*/  PRMT R12, R5, 0x7632, R12 ;  /* 0x00007632050c7816 */ /* 0x000fe2000000000c */
[----:B------:R-:W2:Y:S04]  /*2f480*/  LDL.LU R27, [R1+0x34] ;  /* 0x00003400011b7983 */ /* 0x000ea80000300800 */
[----:B------:R-:W-:Y:S01]  /*2f490*/  @P2 STG.E.U16 [R22.64], R5 ;  /* 0x0000000516002986 */ /* 0x000fe2000c101506 */
[----:B----4-:R-:W-:-:S02]  /*2f4a0*/  ISETP.LT.AND P5, PT, R16, c[0x0][0x178], !P0 ;  /* 0x00005e0010007a0c */ /* 0x010fc400047a1270 */
[----:B------:R-:W-:-:S11]  /*2f4b0*/  ISETP.LT.AND P0, PT, R28, c[0x0][0x178], !P0 ;  /* 0x00005e001c007a0c */ /* 0x000fd60004701270 */
[----:B------:R0:W-:Y:S02]  /*2f4c0*/  @P5 STG.E.U16 [R24.64], R0 ;  /* 0x0000000018005986 */ /* 0x0001e4000c101506 */
[C---:B0-----:R-:W-:Y:S01]  /*2f4d0*/  IADD3 R0, R4.reuse, c[0x0][0x198], RZ ;  /* 0x0000660004007a10 */ /* 0x041fe20007ffe0ff */
[----:B------:R-:W-:-:S05]  /*2f4e0*/  IMAD.WIDE R4, R4, 0x2, R20 ;  /* 0x0000000204047825 */ /* 0x000fca00078e0214 */
[----:B------:R0:W-:Y:S04]  /*2f4f0*/  @P0 STG.E.U16 [R4.64], R12 ;  /* 0x0000000c04000986 */ /* 0x0001e8000c101506 */
[----:B0-----:R-:W4:Y:S01]  /*2f500*/  LDL R5, [R1+0x5c8] ;  /* 0x0005c80001057983 */ /* 0x001f220000100800 */
[----:B------:R-:W-:Y:S01]  /*2f510*/  ISETP.LT.AND P2, PT, R16, c[0x0][0x178], !P3 ;  /* 0x00005e0010007a0c */ /* 0x000fe20005f41270 */
[----:B------:R-:W-:Y:S01]  /*2f520*/  IMAD.WIDE R22, R0, 0x2, R2 ;  /* 0x0000000200167825 */ /* 0x000fe200078e0202 */
[----:B------:R-:W-:Y:S02]  /*2f530*/  IADD3 R8, R29, 0x2d, RZ ;  /* 0x0000002d1d087810 */ /* 0x000fe40007ffe0ff */
[----:B------:R-:W-:Y:S02]  /*2f540*/  ISETP.LT.AND P3, PT, R28, c[0x0][0x178], !P3 ;  /* 0x00005e001c007a0c */ /* 0x000fe40005f61270 */
[----:B------:R-:W-:-:S02]  /*2f550*/  ISETP.GE.AND P4, PT, R8, c[0x0][0x17c], PT ;  /* 0x00005f0008007a0c */ /* 0x000fc40003f86270 */
[----:B------:R-:W-:Y:S01]  /*2f560*/  IADD3 R8, R29, 0x2e, RZ ;  /* 0x0000002e1d087810 */ /* 0x000fe20007ffe0ff */
[----:B------:R-:W-:-:S04]  /*2f570*/  IMAD.WIDE R24, R0, 0x2, R20 ;  /* 0x0000000200187825 */ /* 0x000fc800078e0214 */
[----:B---3--:R0:W-:Y:S01]  /*2f580*/  @P2 STG.E.U16 [R22.64], R26 ;  /* 0x0000001a16002986 */ /* 0x0081e2000c101506 */
[----:B------:R-:W-:Y:S02]  /*2f590*/  ISETP.GE.AND P5, PT, R8, c[0x0][0x17c], PT ;  /* 0x00005f0008007a0c */ /* 0x000fe40003fa6270 */
[----:B------:R-:W-:Y:S01]  /*2f5a0*/  IADD3 R8, R0, c[0x0][0x198], RZ ;  /* 0x0000660000087a10 */ /* 0x000fe20007ffe0ff */
[----:B------:R1:W-:Y:S01]  /*2f5b0*/  @P3 STG.E.U16 [R24.64], R9 ;  /* 0x0000000918003986 */ /* 0x0003e2000c101506 */
[----:B------:R-:W-:Y:S02]  /*2f5c0*/  PRMT R12, R26, 0x7632, R12 ;  /* 0x000076321a0c7816 */ /* 0x000fe4000000000c */
[C---:B0-----:R-:W-:Y:S02]  /*2f5d0*/  IADD3 R26, R29.reuse, 0x30, RZ ;  /* 0x000000301d1a7810 */ /* 0x041fe40007ffe0ff */
[----:B------:R-:W-:Y:S02]  /*2f5e0*/  IADD3 R16, R29, 0x2f, RZ ;  /* 0x0000002f1d107810 */ /* 0x000fe40007ffe0ff */
[----:B------:R-:W-:-:S02]  /*2f5f0*/  IADD3 R0, R8, c[0x0][0x198], RZ ;  /* 0x0000660008007a10 */ /* 0x000fc40007ffe0ff */
[----:B------:R-:W-:Y:S02]  /*2f600*/  ISETP.GE.AND P0, PT, R16, c[0x0][0x17c], PT ;  /* 0x00005f0010007a0c */ /* 0x000fe40003f06270 */
[----:B------:R-:W-:Y:S01]  /*2f610*/  PRMT R16, R9, 0x7632, R16 ;  /* 0x0000763209107816 */ /* 0x000fe20000000010 */
[--C-:B------:R-:W-:Y:S01]  /*2f620*/  IMAD.WIDE R22, R0, 0x2, R2.reuse ;  /* 0x0000000200167825 */ /* 0x100fe200078e0202 */
[C---:B----4-:R-:W-:Y:S02]  /*2f630*/  ISETP.LT.AND P2, PT, R5.reuse, c[0x0][0x178], !P6 ;  /* 0x00005e0005007a0c */ /* 0x050fe40007741270 */
[----:B------:R-:W-:Y:S01]  /*2f640*/  ISETP.LT.AND P3, PT, R5, c[0x0][0x178], !P1 ;  /* 0x00005e0005007a0c */ /* 0x000fe20004f61270 */
[----:B------:R-:W-:Y:S01]  /*2f650*/  IMAD.WIDE R4, R8, 0x2, R2 ;  /* 0x0000000208047825 */ /* 0x000fe200078e0202 */
[----:B------:R-:W-:-:S09]  /*2f660*/  ISETP.LT.AND P6, PT, R28, c[0x0][0x178], !P6 ;  /* 0x00005e001c007a0c */ /* 0x000fd200077c1270 */
[----:B------:R-:W-:Y:S01]  /*2f670*/  @P2 STG.E.U16 [R4.64], R12 ;  /* 0x0000000c04002986 */ /* 0x000fe2000c101506 */
[----:B------:R-:W-:-:S03]  /*2f680*/  ISETP.GE.AND P2, PT, R26, c[0x0][0x17c], PT ;  /* 0x00005f001a007a0c */ /* 0x000fc60003f46270 */
[----:B------:R-:W3:Y:S01]  /*2f690*/  LDL.LU R26, [R1+0x5c8] ;  /* 0x0005c800011a7983 */ /* 0x000ee20000300800 */
[----:B-1----:R-:W-:-:S05]  /*2f6a0*/  IMAD.WIDE R8, R8, 0x2, R20 ;  /* 0x0000000208087825 */ /* 0x002fca00078e0214 */
[----:B------:R-:W-:Y:S04]  /*2f6b0*/  @P6 STG.E.U16 [R8.64], R16 ;  /* 0x0000001008006986 */ /* 0x000fe8000c101506 */
[----:B--2---:R0:W-:Y:S04]  /*2f6c0*/  @P3 STG.E.U16 [R22.64], R27 ;  /* 0x0000001b16003986 */ /* 0x0041e8000c101506 */
[----:B0-----:R-:W2:Y:S01]  /*2f6d0*/  LDL.LU R23, [R1+0x24] ;  /* 0x0000240001177983 */ /* 0x001ea20000300800 */
[----:B------:R-:W-:-:S03]  /*2f6e0*/  PRMT R12, R27, 0x7632, R12 ;  /* 0x000076321b0c7816 */ /* 0x000fc6000000000c */
[----:B------:R-:W4:Y:S01]  /*2f6f0*/  LDL.LU R27, [R1+0x58] ;  /* 0x00005800011b7983 */ /* 0x000f220000300800 */
[----:B------:R-:W-:Y:S01]  /*2f700*/  ISETP.LT.AND P1, PT, R28, c[0x0][0x178], !P1 ;  /* 0x00005e001c007a0c */ /* 0x000fe20004f21270 */
[C---:B------:R-:W-:Y:S01]  /*2f710*/  IMAD.WIDE R24, R0.reuse, 0x2, R20 ;  /* 0x0000000200187825 */ /* 0x040fe200078e0214 */
[----:B------:R-:W-:-:S04]  /*2f720*/  IADD3 R4, R0, c[0x0][0x198], RZ ;  /* 0x0000660000047a10 */ /* 0x000fc80007ffe0ff */
[C---:B------:R-:W-:Y:S01]  /*2f730*/  IADD3 R0, R4.reuse, c[0x0][0x198], RZ ;  /* 0x0000660004007a10 */ /* 0x040fe20007ffe0ff */
[----:B------:R-:W-:-:S04]  /*2f740*/  IMAD.WIDE R8, R4, 0x2, R2 ;  /* 0x0000000204087825 */ /* 0x000fc800078e0202 */
[----:B------:R-:W-:Y:S02]  /*2f750*/  IMAD.WIDE R4, R4, 0x2, R20 ;  /* 0x0000000204047825 */ /* 0x000fe400078e0214 */
[----:B------:R0:W-:Y:S02]  /*2f760*/  @P1 STG.E.U16 [R24.64], R13 ;  /* 0x0000000d18001986 */ /* 0x0001e4000c101506 */
[----:B0-----:R-:W-:Y:S02]  /*2f770*/  PRMT R13, R13, 0x7632, R13 ;  /* 0x000076320d0d7816 */ /* 0x001fe4000000000d */
[----:B---3--:R-:W-:Y:S02]  /*2f780*/  ISETP.LT.AND P3, PT, R26, c[0x0][0x178], !P4 ;  /* 0x00005e001a007a0c */ /* 0x008fe40006761270 */
[----:B------:R-:W-:Y:S02]  /*2f790*/  ISETP.LT.AND P4, PT, R28, c[0x0][0x178], !P4 ;  /* 0x00005e001c007a0c */ /* 0x000fe40006781270 */
[----:B------:R-:W-:-:S02]  /*2f7a0*/  ISETP.LT.AND P6, PT, R26, c[0x0][0x178], !P5 ;  /* 0x00005e001a007a0c */ /* 0x000fc40006fc1270 */
[----:B------:R-:W-:-:S07]  /*2f7b0*/  ISETP.LT.AND P5, PT, R28, c[0x0][0x178], !P5 ;  /* 0x00005e001c007a0c */ /* 0x000fce0006fa1270 */
[----:B------:R0:W-:Y:S04]  /*2f7c0*/  @P3 STG.E.U16 [R8.64], R12 ;  /* 0x0000000c08003986 */ /* 0x0001e8000c101506 */
[----:B------:R1:W-:Y:S01]  /*2f7d0*/  @P4 STG.E.U16 [R4.64], R13 ;  /* 0x0000000d04004986 */ /* 0x0003e2000c101506 */
[----:B------:R-:W-:Y:S02]  /*2f7e0*/  ISETP.LT.AND P4, PT, R26, c[0x0][0x178], !P0 ;  /* 0x00005e001a007a0c */ /* 0x000fe40004781270 */
[----:B------:R-:W-:Y:S01]  /*2f7f0*/  ISETP.LT.AND P0, PT, R28, c[0x0][0x178], !P0 ;  /* 0x00005e001c007a0c */ /* 0x000fe20004701270 */
[----:B0-----:R-:W-:-:S04]  /*2f800*/  IMAD.WIDE R8, R0, 0x2, R2 ;  /* 0x0000000200087825 */ /* 0x001fc800078e0202 */
[C---:B-1----:R-:W-:Y:S01]  /*2f810*/  IMAD.WIDE R4, R0.reuse, 0x2, R20 ;  /* 0x0000000200047825 */ /* 0x042fe200078e0214 */
[----:B------:R-:W-:Y:S01]  /*2f820*/  IADD3 R0, R0, c[0x0][0x198], RZ ;  /* 0x0000660000007a10 */ /* 0x000fe20007ffe0ff */
[----:B--2---:R0:W-:Y:S01]  /*2f830*/  @P6 STG.E.U16 [R8.64], R23 ;  /* 0x0000001708006986 */ /* 0x0041e2000c101506 */
[----:B------:R-:W-:-:S03]  /*2f840*/  PRMT R13, R23, 0x7632, R13 ;  /* 0x00007632170d7816 */ /* 0x000fc6000000000d */
[----:B------:R1:W-:Y:S01]  /*2f850*/  @P5 STG.E.U16 [R4.64], R17 ;  /* 0x0000001104005986 */ /* 0x0003e2000c101506 */
[----:B------:R-:W-:-:S03]  /*2f860*/  ISETP.LT.AND P5, PT, R26, c[0x0][0x178], !P2 ;  /* 0x00005e001a007a0c */ /* 0x000fc600057a1270 */
[----:B0-----:R-:W2:Y:S01]  /*2f870*/  LDL.LU R23, [R1+0x48] ;  /* 0x0000480001177983 */ /* 0x001ea20000300800 */
[----:B-1----:R-:W-:Y:S01]  /*2f880*/  IMAD.WIDE R4, R0, 0x2, R2 ;  /* 0x0000000200047825 */ /* 0x002fe200078e0202 */
[----:B------:R-:W-:-:S03]  /*2f890*/  PRMT R17, R17, 0x7632, R17 ;  /* 0x0000763211117816 */ /* 0x000fc60000000011 */
[C---:B------:R-:W-:Y:S01]  /*2f8a0*/  IMAD.WIDE R8, R0.reuse, 0x2, R20 ;  /* 0x0000000200087825 */ /* 0x040fe200078e0214 */
[----:B------:R0:W-:Y:S04]  /*2f8b0*/  @P4 STG.E.U16 [R4.64], R13 ;  /* 0x0000000d04004986 */ /* 0x0001e8000c101506 */
[----:B------:R1:W-:Y:S01]  /*2f8c0*/  @P0 STG.E.U16 [R8.64], R17 ;  /* 0x0000001108000986 */ /* 0x0003e2000c101506 */
[----:B0-----:R-:W-:-:S05]  /*2f8d0*/  IADD3 R4, R0, c[0x0][0x198], RZ ;  /* 0x0000660000047a10 */ /* 0x001fca0007ffe0ff */
[----:B-1----:R-:W-:Y:S01]  /*2f8e0*/  IMAD.WIDE R8, R4, 0x2, R2 ;  /* 0x0000000204087825 */ /* 0x002fe200078e0202 */
[----:B----4-:R-:W-:-:S04]  /*2f8f0*/  PRMT R13, R27, 0x7632, R13 ;  /* 0x000076321b0d7816 */ /* 0x010fc8000000000d */
[----:B------:R0:W-:Y:S04]  /*2f900*/  @P5 STG.E.U16 [R8.64], R27 ;  /* 0x0000001b08005986 */ /* 0x0001e8000c101506 */
[----:B0-----:R-:W3:Y:S01]  /*2f910*/  LDL.LU R27, [R1+0x38] ;  /* 0x00003800011b7983 */ /* 0x001ee20000300800 */
[----:B------:R-:W-:Y:S02]  /*2f920*/  IADD3 R16, R29, 0x31, RZ ;  /* 0x000000311d107810 */ /* 0x000fe40007ffe0ff */
[----:B------:R-:W-:Y:S01]  /*2f930*/  ISETP.LT.AND P2, PT, R28, c[0x0][0x178], !P2 ;  /* 0x00005e001c007a0c */ /* 0x000fe20005741270 */
[----:B------:R-:W4:Y:S01]  /*2f940*/  LDL.LU R25, [R1+0x28] ;  /* 0x0000280001197983 */ /* 0x000f220000300800 */
[----:B------:R-:W-:-:S04]  /*2f950*/  ISETP.GE.AND P1, PT, R16, c[0x0][0x17c], PT ;  /* 0x00005f0010007a0c */ /* 0x000fc80003f26270 */
[----:B------:R-:W-:Y:S02]  /*2f960*/  ISETP.LT.AND P0, PT, R26, c[0x0][0x178], !P1 ;  /* 0x00005e001a007a0c */ /* 0x000fe40004f01270 */
[C---:B------:R-:W-:Y:S01]  /*2f970*/  IADD3 R0, R4.reuse, c[0x0][0x198], RZ ;  /* 0x0000660004007a10 */ /* 0x040fe20007ffe0ff */
[----:B------:R-:W-:Y:S01]  /*2f980*/  IMAD.WIDE R4, R4, 0x2, R20 ;  /* 0x0000000204047825 */ /* 0x000fe200078e0214 */
[C---:B------:R-:W-:Y:S02]  /*2f990*/  IADD3 R22, R29.reuse, 0x32, RZ ;  /* 0x000000321d167810 */ /* 0x040fe40007ffe0ff */
[----:B------:R-:W-:Y:S01]  /*2f9a0*/  ISETP.LT.AND P1, PT, R28, c[0x0][0x178], !P1 ;  /* 0x00005e001c007a0c */ /* 0x000fe20004f21270 */
[----:B------:R-:W-:Y:S01]  /*2f9b0*/  IMAD.WIDE R8, R0, 0x2, R2 ;  /* 0x0000000200087825 */ /* 0x000fe200078e0202 */
[----:B------:R-:W-:Y:S02]  /*2f9c0*/  ISETP.GE.AND P3, PT, R22, c[0x0][0x17c], PT ;  /* 0x00005f0016007a0c */ /* 0x000fe40003f66270 */
[----:B------:R-:W-:Y:S01]  /*2f9d0*/  IADD3 R12, R29, 0x33, RZ ;  /* 0x000000331d0c7810 */ /* 0x000fe20007ffe0ff */
[----:B------:R0:W-:Y:S01]  /*2f9e0*/  @P2 STG.E.U16 [R4.64], R6 ;  /* 0x0000000604002986 */ /* 0x0001e2000c101506 */
[----:B------:R-:W-:-:S02]  /*2f9f0*/  PRMT R22, R6, 0x7632, R22 ;  /* 0x0000763206167816 */ /* 0x000fc40000000016 */
[----:B------:R-:W-:Y:S01]  /*2fa00*/  ISETP.GE.AND P6, PT, R12, c[0x0][0x17c], PT ;  /* 0x00005f000c007a0c */ /* 0x000fe20003fc6270 */
[----:B------:R1:W-:Y:S01]  /*2fa10*/  @P0 STG.E.U16 [R8.64], R13 ;  /* 0x0000000d08000986 */ /* 0x0003e2000c101506 */
[----:B------:R-:W-:Y:S02]  /*2fa20*/  ISETP.LT.AND P0, PT, R26, c[0x0][0x178], !P3 ;  /* 0x00005e001a007a0c */ /* 0x000fe40005f01270 */
[----:B------:R-:W-:Y:S02]  /*2fa30*/  IADD3 R12, R29, 0x34, RZ ;  /* 0x000000341d0c7810 */ /* 0x000fe40007ffe0ff */
[----:B------:R-:W-:Y:S02]  /*2fa40*/  ISETP.LT.AND P3, PT, R28, c[0x0][0x178], !P3 ;  /* 0x00005e001c007a0c */ /* 0x000fe40005f61270 */
[C---:B------:R-:W-:Y:S01]  /*2fa50*/  IADD3 R17, R0.reuse, c[0x0][0x198], RZ ;  /* 0x0000660000117a10 */ /* 0x040fe20007ffe0ff */
[----:B0-----:R-:W-:Y:S01]  /*2fa60*/  IMAD.WIDE R4, R0, 0x2, R20 ;  /* 0x0000000200047825 */ /* 0x001fe200078e0214 */
[----:B------:R-:W-:-:S02]  /*2fa70*/  ISETP.GE.AND P4, PT, R12, c[0x0][0x17c], PT ;  /* 0x00005f000c007a0c */ /* 0x000fc40003f86270 */
[----:B------:R-:W-:Y:S02]  /*2fa80*/  IADD3 R12, R29, 0x35, RZ ;  /* 0x000000351d0c7810 */ /* 0x000fe40007ffe0ff */
[----:B------:R0:W-:Y:S01]  /*2fa90*/  @P1 STG.E.U16 [R4.64], R22 ;  /* 0x0000001604001986 */ /* 0x0001e2000c101506 */
[----:B------:R-:W-:Y:S01]  /*2faa0*/  ISETP.LT.AND P2, PT, R26, c[0x0][0x178], !P6 ;  /* 0x00005e001a007a0c */ /* 0x000fe20007741270 */
[----:B-1----:R-:W-:Y:S01]  /*2fab0*/  IMAD.WIDE R8, R17, 0x2, R20 ;  /* 0x0000000211087825 */ /* 0x002fe200078e0214 */
[----:B------:R-:W-:Y:S02]  /*2fac0*/  ISETP.GE.AND P5, PT, R12, c[0x0][0x17c], PT ;  /* 0x00005f000c007a0c */ /* 0x000fe40003fa6270 */
[----:B------:R-:W-:Y:S02]  /*2fad0*/  IADD3 R12, R29, 0x36, RZ ;  /* 0x000000361d0c7810 */ /* 0x000fe40007ffe0ff */
[C---:B------:R-:W-:Y:S01]  /*2fae0*/  IADD3 R6, R17.reuse, c[0x0][0x198], RZ ;  /* 0x0000660011067a10 */ /* 0x040fe20007ffe0ff */
[----:B0-----:R-:W-:Y:S01]  /*2faf0*/  IMAD.WIDE R4, R17, 0x2, R2 ;  /* 0x0000000211047825 */ /* 0x001fe200078e0202 */
[----:B------:R-:W-:-:S02]  /*2fb00*/  ISETP.LT.AND P6, PT, R28, c[0x0][0x178], !P6 ;  /* 0x00005e001c007a0c */ /* 0x000fc400077c1270 */
[----:B------:R-:W-:Y:S01]  /*2fb10*/  ISETP.GE.AND P1, PT, R12, c[0x0][0x17c], PT ;  /* 0x00005f000c007a0c */ /* 0x000fe20003f26270 */
[----:B------:R-:W-:Y:S01]  /*2fb20*/  IMAD.WIDE R12, R6, 0x2, R2 ;  /* 0x00000002060c7825 */ /* 0x000fe200078e0202 */
[----:B--2---:R0:W-:Y:S01]  /*2fb30*/  @P0 STG.E.U16 [R4.64], R23 ;  /* 0x0000001704000986 */ /* 0x0041e2000c101506 */
[----:B------:R-:W-:-:S03]  /*2fb40*/  PRMT R16, R23, 0x7632, R16 ;  /* 0x0000763217107816 */ /* 0x000fc60000000010 */
[----:B------:R1:W-:Y:S01]  /*2fb50*/  @P3 STG.E.U16 [R8.64], R10 ;  /* 0x0000000a08003986 */ /* 0x0003e2000c101506 */
[----:B------:R-:W-:-:S03]  /*2fb60*/  ISETP.LT.AND P3, PT, R26, c[0x0][0x178], !P4 ;  /* 0x00005e001a007a0c */ /* 0x000fc60006761270 */
[----:B------:R2:W-:Y:S01]  /*2fb70*/  @P2 STG.E.U16 [R12.64], R16 ;  /* 0x000000100c002986 */ /* 0x0005e2000c101506 */
[C---:B0-----:R-:W-:Y:S01]  /*2fb80*/  IADD3 R23, R6.reuse, c[0x0][0x198], RZ ;  /* 0x0000660006177a10 */ /* 0x041fe20007ffe0ff */
[----:B------:R-:W-:-:S04]  /*2fb90*/  IMAD.WIDE R4, R6, 0x2, R20 ;  /* 0x0000000206047825 */ /* 0x000fc800078e0214 */
[----:B-1----:R-:W-:Y:S01]  /*2fba0*/  IMAD.WIDE R8, R23, 0x2, R2 ;  /* 0x0000000217087825 */ /* 0x002fe200078e0202 */
[----:B--2---:R-:W-:-:S05]  /*2fbb0*/  PRMT R13, R10, 0x7632, R13 ;  /* 0x000076320a0d7816 */ /* 0x004fca000000000d */
[----:B------:R-:W-:Y:S04]  /*2fbc0*/  @P6 STG.E.U16 [R4.64], R13 ;  /* 0x0000000d04006986 */ /* 0x000fe8000c101506 */
[----:B---3--:R0:W-:Y:S01]  /*2fbd0*/  @P3 STG.E.U16 [R8.64], R27 ;  /* 0x0000001b08003986 */ /* 0x0081e2000c101506 */
[----:B------:R-:W-:-:S03]  /*2fbe0*/  PRMT R10, R27, 0x7632, R10 ;  /* 0x000076321b0a7816 */ /* 0x000fc6000000000a */
[----:B0-----:R-:W2:Y:S01]  /*2fbf0*/  LDL.LU R27, [R1+0x5c] ;  /* 0x00005c00011b7983 */ /* 0x001ea20000300800 */
[----:B------:R-:W-:Y:S01]  /*2fc00*/  ISETP.LT.AND P4, PT, R28, c[0x0][0x178], !P4 ;  /* 0x00005e001c007a0c */ /* 0x000fe20006781270 */
[C---:B------:R-:W-:Y:S01]  /*2fc10*/  IMAD.WIDE R4, R23.reuse, 0x2, R20 ;  /* 0x0000000217047825 */ /* 0x040fe200078e0214 */
[----:B------:R-:W-:Y:S01]  /*2fc20*/  ISETP.LT.AND P2, PT, R26, c[0x0][0x178], !P5 ;  /* 0x00005e001a007a0c */ /* 0x000fe20006f41270 */
[----:B------:R-:W3:Y:S01]  /*2fc30*/  LDL.LU R24, [R1+0x4c] ;  /* 0x00004c0001187983 */ /* 0x000ee20000300800 */
[----:B------:R-:W-:Y:S02]  /*2fc40*/  IADD3 R17, R23, c[0x0][0x198], RZ ;  /* 0x0000660017117a10 */ /* 0x000fe40007ffe0ff */
[----:B------:R-:W-:Y:S02]  /*2fc50*/  ISETP.LT.AND P5, PT, R28, c[0x0][0x178], !P5 ;  /* 0x00005e001c007a0c */ /* 0x000fe40006fa1270 */
[----:B------:R-:W-:Y:S01]  /*2fc60*/  IADD3 R0, R29, 0x37, RZ ;  /* 0x000000371d007810 */ /* 0x000fe20007ffe0ff */
[----:B------:R-:W-:-:S04]  /*2fc70*/  IMAD.WIDE R8, R17, 0x2, R2 ;  /* 0x0000000211087825 */ /* 0x000fc800078e0202 */
[----:B------:R0:W-:Y:S01]  /*2fc80*/  @P4 STG.E.U16 [R4.64], R14 ;  /* 0x0000000e04004986 */ /* 0x0001e2000c101506 */
[----:B------:R-:W-:Y:S02]  /*2fc90*/  ISETP.LT.AND P4, PT, R26, c[0x0][0x178], !P1 ;  /* 0x00005e001a007a0c */ /* 0x000fe40004f81270 */
[----:B------:R-:W-:Y:S02]  /*2fca0*/  ISETP.LT.AND P1, PT, R28, c[0x0][0x178], !P1 ;  /* 0x00005e001c007a0c */ /* 0x000fe40004f21270 */
[----:B------:R-:W-:Y:S01]  /*2fcb0*/  IADD3 R23, R17, c[0x0][0x198], RZ ;  /* 0x0000660011177a10 */ /* 0x000fe20007ffe0ff */
[----:B------:R1:W-:Y:S01]  /*2fcc0*/  @P2 STG.E.U16 [R8.64], R10 ;  /* 0x0000000a08002986 */ /* 0x0003e2000c101506 */
[----:B------:R-:W-:Y:S02]  /*2fcd0*/  ISETP.GE.AND P0, PT, R0, c[0x0][0x17c], PT ;  /* 0x00005f0000007a0c */ /* 0x000fe40003f06270 */
[----:B------:R-:W-:Y:S02]  /*2fce0*/  PRMT R16, R14, 0x7632, R16 ;  /* 0x000076320e107816 */ /* 0x000fe40000000010 */
[----:B------:R-:W-:Y:S01]  /*2fcf0*/  IADD3 R0, R29, 0x38, RZ ;  /* 0x000000381d007810 */ /* 0x000fe20007ffe0ff */
[----:B0-----:R-:W-:Y:S01]  /*2fd00*/  IMAD.WIDE R4, R17, 0x2, R20 ;  /* 0x0000000211047825 */ /* 0x001fe200078e0214 */
[----:B------:R-:W-:-:S03]  /*2fd10*/  IADD3 R6, R29, 0x3a, RZ ;  /* 0x0000003a1d067810 */ /* 0x000fc60007ffe0ff */
[----:B------:R-:W-:-:S04]  /*2fd20*/  IMAD.WIDE R12, R23, 0x2, R20 ;  /* 0x00000002170c7825 */ /* 0x000fc800078e0214 */
[----:B-1----:R-:W-:Y:S01]  /*2fd30*/  IMAD.WIDE R8, R23, 0x2, R2 ;  /* 0x0000000217087825 */ /* 0x002fe200078e0202 */
[----:B------:R-:W-:Y:S01]  /*2fd40*/  ISETP.GE.AND P6, PT, R0, c[0x0][0x17c], PT ;  /* 0x00005f0000007a0c */ /* 0x000fe20003fc6270 */
[----:B------:R-:W-:Y:S01]  /*2fd50*/  @P5 STG.E.U16 [R4.64], R16 ;  /* 0x0000001004005986 */ /* 0x000fe2000c101506 */
[----:B------:R-:W-:-:S03]  /*2fd60*/  IADD3 R0, R29, 0x39, RZ ;  /* 0x000000391d007810 */ /* 0x000fc60007ffe0ff */
[----:B----4-:R0:W-:Y:S01]  /*2fd70*/  @P4 STG.E.U16 [R8.64], R25 ;  /* 0x0000001908004986 */ /* 0x0101e2000c101506 */
[----:B------:R-:W-:Y:S02]  /*2fd80*/  ISETP.LT.AND P4, PT, R26, c[0x0][0x178], !P0 ;  /* 0x00005e001a007a0c */ /* 0x000fe40004781270 */
[----:B------:R-:W-:Y:S01]  /*2fd90*/  ISETP.LT.AND P0, PT, R28, c[0x0][0x178], !P0 ;  /* 0x00005e001c007a0c */ /* 0x000fe20004701270 */
[----:B------:R1:W-:Y:S01]  /*2fda0*/  @P1 STG.E.U16 [R12.64], R18 ;  /* 0x000000120c001986 */ /* 0x0003e2000c101506 */
[----:B------:R-:W-:Y:S02]  /*2fdb0*/  IADD3 R23, R23, c[0x0][0x198], RZ ;  /* 0x0000660017177a10 */ /* 0x000fe40007ffe0ff */
[----:B------:R-:W-:Y:S02]  /*2fdc0*/  ISETP.LT.AND P1, PT, R26, c[0x0][0x178], !P6 ;  /* 0x00005e001a007a0c */ /* 0x000fe40007721270 */
[----:B------:R-:W-:Y:S02]  /*2fdd0*/  ISETP.GE.AND P2, PT, R6, c[0x0][0x17c], PT ;  /* 0x00005f0006007a0c */ /* 0x000fe40003f46270 */
[----:B------:R-:W-:-:S02]  /*2fde0*/  ISETP.GE.AND P3, PT, R0, c[0x0][0x17c], PT ;  /* 0x00005f0000007a0c */ /* 0x000fc40003f66270 */
[----:B------:R-:W-:Y:S02]  /*2fdf0*/  PRMT R6, R25, 0x7632, R6 ;  /* 0x0000763219067816 */ /* 0x000fe40000000006 */
[----:B------:R-:W-:Y:S02]  /*2fe00*/  IADD3 R0, R29, 0x3b, RZ ;  /* 0x0000003b1d007810 */ /* 0x000fe40007ffe0ff */
[C---:B0-----:R-:W-:Y:S01]  /*2fe10*/  IADD3 R25, R23.reuse, c[0x0][0x198], RZ ;  /* 0x0000660017197a10 */ /* 0x041fe20007ffe0ff */
[C---:B------:R-:W-:Y:S01]  /*2fe20*/  IMAD.WIDE R4, R23.reuse, 0x2, R2 ;  /* 0x0000000217047825 */ /* 0x040fe200078e0202 */
[----:B------:R-:W-:Y:S02]  /*2fe30*/  ISETP.GE.AND P5, PT, R0, c[0x0][0x17c], PT ;  /* 0x00005f0000007a0c */ /* 0x000fe40003fa6270 */
[----:B------:R-:W-:Y:S01]  /*2fe40*/  PRMT R10, R18, 0x7632, R10 ;  /* 0x00007632120a7816 */ /* 0x000fe2000000000a */
[----:B------:R-:W-:Y:S01]  /*2fe50*/  IMAD.WIDE R8, R23, 0x2, R20 ;  /* 0x0000000217087825 */ /* 0x000fe200078e0214 */
[----:B------:R-:W-:-:S02]  /*2fe60*/  IADD3 R0, R29, 0x3c, RZ ;  /* 0x0000003c1d007810 */ /* 0x000fc40007ffe0ff */
[----:B------:R-:W-:Y:S01]  /*2fe70*/  ISETP.LT.AND P6, PT, R28, c[0x0][0x178], !P6 ;  /* 0x00005e001c007a0c */ /* 0x000fe200077c1270 */
[----:B-1----:R-:W-:Y:S01]  /*2fe80*/  IMAD.WIDE R12, R25, 0x2, R2 ;  /* 0x00000002190c7825 */ /* 0x002fe200078e0202 */
[----:B------:R-:W-:Y:S01]  /*2fe90*/  @P4 STG.E.U16 [R4.64], R6 ;  /* 0x0000000604004986 */ /* 0x000fe2000c101506 */
[----:B------:R-:W-:-:S03]  /*2fea0*/  ISETP.GE.AND P4, PT, R0, c[0x0][0x17c], PT ;  /* 0x00005f0000007a0c */ /* 0x000fc60003f86270 */
[----:B------:R0:W-:Y:S01]  /*2feb0*/  @P0 STG.E.U16 [R8.64], R10 ;  /* 0x0000000a08000986 */ /* 0x0001e2000c101506 */
[----:B------:R-:W-:Y:S01]  /*2fec0*/  IMAD.WIDE R16, R25, 0x2, R20 ;  /* 0x0000000219107825 */ /* 0x000fe200078e0214 */
[C---:B0-----:R-:W-:Y:S02]  /*2fed0*/  IADD3 R10, R29.reuse, 0x3d, RZ ;  /* 0x0000003d1d0a7810 */ /* 0x041fe40007ffe0ff */
[----:B------:R-:W-:Y:S02]  /*2fee0*/  IADD3 R6, R29, 0x3e, RZ ;  /* 0x0000003e1d067810 */ /* 0x000fe40007ffe0ff */
[----:B--2---:R-:W-:Y:S01]  /*2fef0*/  PRMT R0, R27, 0x7632, R0 ;  /* 0x000076321b007816 */ /* 0x004fe20000000000 */
[----:B------:R0:W-:Y:S04]  /*2ff00*/  @P1 STG.E.U16 [R12.64], R27 ;  /* 0x0000001b0c001986 */ /* 0x0001e8000c101506 */
[----:B------:R1:W-:Y:S04]  /*2ff10*/  @P6 STG.E.U16 [R16.64], R7 ;  /* 0x0000000710006986 */ /* 0x0003e8000c101506 */
[----:B0-----:R-:W2:Y:S01]  /*2ff20*/  LDL.LU R27, [R1+0x3c] ;  /* 0x00003c00011b7983 */ /* 0x001ea20000300800 */
[----:B------:R-:W-:-:S02]  /*2ff30*/  ISETP.GE.AND P6, PT, R10, c[0x0][0x17c], PT ;  /* 0x00005f000a007a0c */ /* 0x000fc40003fc6270 */
[----:B------:R-:W-:Y:S02]  /*2ff40*/  IADD3 R10, R29, 0x3f, RZ ;  /* 0x0000003f1d0a7810 */ /* 0x000fe40007ffe0ff */
[----:B------:R-:W4:Y:S01]  /*2ff50*/  LDL.LU R29, [R1+0x2c] ;  /* 0x00002c00011d7983 */ /* 0x000f220000300800 */
[----:B------:R-:W-:Y:S02]  /*2ff60*/  ISETP.LT.AND P0, PT, R26, c[0x0][0x178], !P3 ;  /* 0x00005e001a007a0c */ /* 0x000fe40005f01270 */
[----:B------:R-:W-:Y:S02]  /*2ff70*/  ISETP.LT.AND P3, PT, R28, c[0x0][0x178], !P3 ;  /* 0x00005e001c007a0c */ /* 0x000fe40005f61270 */
[----:B------:R-:W-:Y:S02]  /*2ff80*/  IADD3 R25, R25, c[0x0][0x198], RZ ;  /* 0x0000660019197a10 */ /* 0x000fe40007ffe0ff */
[----:B------:R-:W-:Y:S02]  /*2ff90*/  ISETP.LT.AND P1, PT, R26, c[0x0][0x178], !P2 ;  /* 0x00005e001a007a0c */ /* 0x000fe40005721270 */
[C---:B------:R-:W-:Y:S01]  /*2ffa0*/  IADD3 R23, R25.reuse, c[0x0][0x198], RZ ;  /* 0x0000660019177a10 */ /* 0x040fe20007ffe0ff */
[----:B------:R-:W-:Y:S01]  /*2ffb0*/  IMAD.WIDE R4, R25, 0x2, R2 ;  /* 0x0000000219047825 */ /* 0x000fe200078e0202 */
[----:B------:R-:W-:-:S03]  /*2ffc0*/  PRMT R14, R7, 0x7632, R14 ;  /* 0x00007632070e7816 */ /* 0x000fc6000000000e */
[----:B------:R-:W-:Y:S01]  /*2ffd0*/  IMAD.WIDE R8, R25, 0x2, R20 ;  /* 0x0000000219087825 */ /* 0x000fe200078e0214 */
[----:B------:R0:W-:Y:S03]  /*2ffe0*/  @P0 STG.E.U16 [R4.64], R0 ;  /* 0x0000000004000986 */ /* 0x0001e6000c101506 */
[----:B------:R-:W-:Y:S01]  /*2fff0*/  IMAD.WIDE R12, R23, 0x2, R2 ;  /* 0x00000002170c7825 */ /* 0x000fe200078e0202 */
[----:B------:R5:W-:Y:S01]  /*30000*/  @P3 STG.E.U16 [R8.64], R14 ;  /* 0x0000000e08003986 */ /* 0x000be2000c101506 */
[----:B------:R-:W-:-:S03]  /*30010*/  ISETP.LT.AND P2, PT, R28, c[0x0][0x178], !P2 ;  /* 0x00005e001c007a0c */ /* 0x000fc60005741270 */
[----:B---3--:R3:W-:Y:S01]  /*30020*/  @P1 STG.E.U16 [R12.64], R24 ;  /* 0x000000180c001986 */ /* 0x0087e2000c101506 */
[----:B------:R-:W-:Y:S02]  /*30030*/  ISETP.LT.AND P1, PT, R26, c[0x0][0x178], !P5 ;  /* 0x00005e001a007a0c */ /* 0x000fe40006f21270 */
[----:B------:R-:W-:Y:S02]  /*30040*/  ISETP.LT.AND P5, PT, R28, c[0x0][0x178], !P5 ;  /* 0x00005e001c007a0c */ /* 0x000fe40006fa1270 */
[C---:B-1----:R-:W-:Y:S02]  /*30050*/  IADD3 R17, R23.reuse, c[0x0][0x198], RZ ;  /* 0x0000660017117a10 */ /* 0x042fe40007ffe0ff */
[----:B------:R-:W-:Y:S01]  /*30060*/  ISETP.LT.AND P3, PT, R26, c[0x0][0x178], !P4 ;  /* 0x00005e001a007a0c */ /* 0x000fe20006761270 */
[----:B0-----:R-:W-:Y:S01]  /*30070*/  IMAD.WIDE R4, R23, 0x2, R20 ;  /* 0x0000000217047825 */ /* 0x001fe200078e0214 */
[C---:B------:R-:W-:Y:S02]  /*30080*/  IADD3 R25, R17.reuse, c[0x0][0x198], RZ ;  /* 0x0000660011197a10 */ /* 0x040fe40007ffe0ff */
[----:B------:R-:W-:Y:S01]  /*30090*/  ISETP.GE.AND P0, PT, R6, c[0x0][0x17c], PT ;  /* 0x00005f0006007a0c */ /* 0x000fe20003f06270 */
[----:B------:R-:W-:Y:S01]  /*300a0*/  IMAD.WIDE R6, R17, 0x2, R2 ;  /* 0x0000000211067825 */ /* 0x000fe200078e0202 */
[----:B------:R-:W-:-:S02]  /*300b0*/  PRMT R16, R24, 0x7632, R16 ;  /* 0x0000763218107816 */ /* 0x000fc40000000010 */
[----:B------:R-:W-:Y:S01]  /*300c0*/  PRMT R0, R11, 0x7632, R0 ;  /* 0x000076320b007816 */ /* 0x000fe20000000000 */
[----:B-----5:R-:W-:Y:S01]  /*300d0*/  IMAD.WIDE R8, R17, 0x2, R20 ;  /* 0x0000000211087825 */ /* 0x020fe200078e0214 */
[----:B------:R0:W-:Y:S01]  /*300e0*/  @P2 STG.E.U16 [R4.64], R11 ;  /* 0x0000000b04002986 */ /* 0x0001e2000c101506 */
[----:B------:R-:W-:Y:S02]  /*300f0*/  ISETP.LT.AND P4, PT, R28, c[0x0][0x178], !P4 ;  /* 0x00005e001c007a0c */ /* 0x000fe40006781270 */
[C---:B---3--:R-:W-:Y:S01]  /*30100*/  IMAD.WIDE R12, R25.reuse, 0x2, R2 ;  /* 0x00000002190c7825 */ /* 0x048fe200078e0202 */
[----:B------:R1:W-:Y:S01]  /*30110*/  @P1 STG.E.U16 [R6.64], R16 ;  /* 0x0000001006001986 */ /* 0x0003e2000c101506 */
[----:B------:R-:W-:Y:S02]  /*30120*/  IADD3 R17, R25, c[0x0][0x198], RZ ;  /* 0x0000660019117a10 */ /* 0x000fe40007ffe0ff */
[----:B------:R-:W-:Y:S01]  /*30130*/  ISETP.GE.AND P2, PT, R10, c[0x0][0x17c], PT ;  /* 0x00005f000a007a0c */ /* 0x000fe20003f46270 */
[----:B------:R3:W-:Y:S01]  /*30140*/  @P5 STG.E.U16 [R8.64], R0 ;  /* 0x0000000008005986 */ /* 0x0007e2000c101506 */
[----:B------:R-:W-:-:S02]  /*30150*/  ISETP.LT.AND P5, PT, R26, c[0x0][0x178], !P6 ;  /* 0x00005e001a007a0c */ /* 0x000fc400077a1270 */
[----:B------:R-:W-:Y:S02]  /*30160*/  ISETP.LT.AND P6, PT, R28, c[0x0][0x178], !P6 ;  /* 0x00005e001c007a0c */ /* 0x000fe400077c1270 */
[----:B------:R-:W-:Y:S02]  /*30170*/  IADD3 R23, R17, c[0x0][0x198], RZ ;  /* 0x0000660011177a10 */ /* 0x000fe40007ffe0ff */
[----:B------:R-:W-:Y:S01]  /*30180*/  ISETP.LT.AND P1, PT, R26, c[0x0][0x178], !P2 ;  /* 0x00005e001a007a0c */ /* 0x000fe20005721270 */
[----:B0-----:R-:W-:Y:S01]  /*30190*/  IMAD.WIDE R4, R25, 0x2, R20 ;  /* 0x0000000219047825 */ /* 0x001fe200078e0214 */
[----:B------:R-:W-:Y:S02]  /*301a0*/  ISETP.LT.AND P2, PT, R28, c[0x0][0x178], !P2 ;  /* 0x00005e001c007a0c */ /* 0x000fe40005741270 */
[----:B------:R-:W-:Y:S01]  /*301b0*/  IADD3 R25, R23, c[0x0][0x198], RZ ;  /* 0x0000660017197a10 */ /* 0x000fe20007ffe0ff */
[----:B-1----:R-:W-:Y:S01]  /*301c0*/  IMAD.WIDE R6, R17, 0x2, R2 ;  /* 0x0000000211067825 */ /* 0x002fe200078e0202 */
[----:B------:R-:W-:-:S03]  /*301d0*/  PRMT R14, R15, 0x7632, R14 ;  /* 0x000076320f0e7816 */ /* 0x000fc6000000000e */
[----:B---3--:R-:W-:-:S04]  /*301e0*/  IMAD.WIDE R8, R17, 0x2, R20 ;  /* 0x0000000211087825 */ /* 0x008fc800078e0214 */
[----:B------:R-:W-:-:S04]  /*301f0*/  IMAD.WIDE R10, R23, 0x2, R2 ;  /* 0x00000002170a7825 */ /* 0x000fc800078e0202 */
[----:B------:R-:W-:Y:S01]  /*30200*/  IMAD.WIDE R2, R25, 0x2, R2 ;  /* 0x0000000219027825 */ /* 0x000fe200078e0202 */
[----:B--2---:R0:W-:Y:S01]  /*30210*/  @P3 STG.E.U16 [R12.64], R27 ;  /* 0x0000001b0c003986 */ /* 0x0041e2000c101506 */
[----:B------:R-:W-:Y:S02]  /*30220*/  ISETP.LT.AND P3, PT, R26, c[0x0][0x178], !P0 ;  /* 0x00005e001a007a0c */ /* 0x000fe40004761270 */
[----:B------:R-:W-:Y:S02]  /*30230*/  ISETP.LT.AND P0, PT, R28, c[0x0][0x178], !P0 ;  /* 0x00005e001c007a0c */ /* 0x000fe40004701270 */
[----:B------:R-:W-:Y:S01]  /*30240*/  PRMT R0, R27, 0x7632, R0 ;  /* 0x000076321b007816 */ /* 0x000fe20000000000 */
[----:B------:R4:W-:Y:S04]  /*30250*/  @P4 STG.E.U16 [R4.64], R15 ;  /* 0x0000000f04004986 */ /* 0x0009e8000c101506 */
[----:B------:R1:W-:Y:S01]  /*30260*/  @P5 STG.E.U16 [R6.64], R0 ;  /* 0x0000000006005986 */ /* 0x0003e2000c101506 */
[----:B0-----:R-:W-:-:S03]  /*30270*/  IMAD.WIDE R12, R23, 0x2, R20 ;  /* 0x00000002170c7825 */ /* 0x001fc600078e0214 */
[----:B------:R1:W-:Y:S01]  /*30280*/  @P6 STG.E.U16 [R8.64], R14 ;  /* 0x0000000e08006986 */ /* 0x0003e2000c101506 */
[----:B----4-:R-:W-:-:S03]  /*30290*/  PRMT R5, R29, 0x7632, R5 ;  /* 0x000076321d057816 */ /* 0x010fc60000000005 */
[----:B------:R1:W-:Y:S04]  /*302a0*/  @P3 STG.E.U16 [R10.64], R29 ;  /* 0x0000001d0a003986 */ /* 0x0003e8000c101506 */
[----:B------:R1:W-:Y:S01]  /*302b0*/  @P0 STG.E.U16 [R12.64], R19 ;  /* 0x000000130c000986 */ /* 0x0003e2000c101506 */
[----:B------:R-:W-:-:S03]  /*302c0*/  IMAD.WIDE R20, R25, 0x2, R20 ;  /* 0x0000000219147825 */ /* 0x000fc600078e0214 */
[----:B------:R1:W-:Y:S01]  /*302d0*/  @P1 STG.E.U16 [R2.64], R5 ;  /* 0x0000000502001986 */ /* 0x0003e2000c101506 */
[----:B------:R-:W-:Y:S05]  /*302e0*/  @!P2 EXIT ;  /* 0x000000000000a94d */ /* 0x000fea0003800000 */
[----:B-1----:R-:W-:-:S05]  /*302f0*/  PRMT R10, R19, 0x7632, R10 ;  /* 0x00007632130a7816 */ /* 0x002fca000000000a */
[----:B------:R-:W-:Y:S01]  /*30300*/  STG.E.U16 [R20.64], R10 ;  /* 0x0000000a14007986 */ /* 0x000fe2000c101506 */
[----:B------:R-:W-:Y:S05]  /*30310*/  EXIT ;  /* 0x000000000000794d */ /* 0x000fea0003800000 */
.L_x_4:
[----:B------:R-:W-:-:S00]  /*30320*/  BRA `(.L_x_4) ;  /* 0xfffffff000007947 */ /* 0x000fc0000383ffff */
[----:B------:R-:W-:-:S00]  /*30330*/  NOP ;  /* 0x0000000000007918 */ /* 0x000fc00000000000 */
        /* <DEDUP_REMOVED lines=12> */
.L_x_5:


//--------------------- .nv.shared.matmul_kernel  --------------------------
	.section	.nv.shared.matmul_kernel,"aw",@nobits
	.sectionflags	@""
	.align	16
